	.target	sm_80

	.elftype	@"ET_EXEC"


//--------------------- .note.nv.tkinfo           --------------------------
	.section	.note.nv.tkinfo,"",@"SHT_NOTE"
	.sectionflags	@"SHF_NOTE_NV_TKINFO"
	.tkinfo
        /*0018*/ 	.word	0x00000002
        /*0030*/ 	.string	""
        /*0030*/ 	.string	"ptxas"
        /*0030*/ 	.string	"Cuda compilation tools, release 13.0, V13.0.88"
        /*0030*/ 	.string	"Build cuda_13.0.r13.0/compiler.36424714_0"
        /*0030*/ 	.string	"-arch sm_80 -m 64 "



//--------------------- .note.nv.cuinfo           --------------------------
	.section	.note.nv.cuinfo,"",@"SHT_NOTE"
	.sectionflags	@"SHF_NOTE_NV_CUINFO"
        /*0018*/ 	.short	0x0002
        /*001a*/ 	.short	0x0050
        /*001c*/ 	.short	0x0082
	.zero		2


//--------------------- .nv.info                  --------------------------
	.section	.nv.info,"",@"SHT_CUDA_INFO"
	.align	4


	//----- nvinfo : EIATTR_REGCOUNT
	.align		4
        /*0000*/ 	.byte	0x04, 0x2f
        /*0002*/ 	.short	(.L_12 - .L_11)
	.align		4
.L_11:
        /*0004*/ 	.word	index@(_ZN7cutlass13device_kernelIN5flash19enable_sm80_to_sm89INS1_16FlashAttnFwdSm80INS1_25CollectiveMainloopFwdSm80ILi4ELi1ELb0EN4cute5tupleIJNS5_1CILi128EEENS7_ILi64EEENS7_ILi96EEEEEELi96ENS_10bfloat16_tEfNS_4arch4Sm80ELb1ELb0ELb0ELb1ELb0ELb1ELb1ELb0EEENS1_21CollectiveEpilogueFwdINS6_IJS8_SA_S9_EEENS6_IJNS7_ILi1EEESI_SI_EEESC_SE_Li128ELb1ELb1ELb0ELb0EEENS1_19SingleTileSchedulerILb1ELb0ELb1ELi128EEEEEEEEEvNT_6ParamsE)
        /*0008*/ 	.word	0x000000ff


	//----- nvinfo : EIATTR_FRAME_SIZE
	.align		4
.L_12:
        /*000c*/ 	.byte	0x04, 0x11
        /*000e*/ 	.short	(.L_14 - .L_13)
	.align		4
.L_13:
        /*0010*/ 	.word	index@(_ZN7cutlass13device_kernelIN5flash19enable_sm80_to_sm89INS1_16FlashAttnFwdSm80INS1_25CollectiveMainloopFwdSm80ILi4ELi1ELb0EN4cute5tupleIJNS5_1CILi128EEENS7_ILi64EEENS7_ILi96EEEEEELi96ENS_10bfloat16_tEfNS_4arch4Sm80ELb1ELb0ELb0ELb1ELb0ELb1ELb1ELb0EEENS1_21CollectiveEpilogueFwdINS6_IJS8_SA_S9_EEENS6_IJNS7_ILi1EEESI_SI_EEESC_SE_Li128ELb1ELb1ELb0ELb0EEENS1_19SingleTileSchedulerILb1ELb0ELb1ELi128EEEEEEEEEvNT_6ParamsE)
        /*0014*/ 	.word	0x00000080


	//----- nvinfo : EIATTR_REGCOUNT
	.align		4
.L_14:
        /*0018*/ 	.byte	0x04, 0x2f
        /*001a*/ 	.short	(.L_16 - .L_15)
	.align		4
.L_15:
        /*001c*/ 	.word	index@(_ZN7cutlass13device_kernelIN5flash19enable_sm80_to_sm89INS1_16FlashAttnFwdSm80INS1_25CollectiveMainloopFwdSm80ILi4ELi1ELb0EN4cute5tupleIJNS5_1CILi128EEENS7_ILi64EEENS7_ILi96EEEEEELi96ENS_10bfloat16_tEfNS_4arch4Sm80ELb1ELb0ELb0ELb1ELb0ELb0ELb1ELb0EEENS1_21CollectiveEpilogueFwdINS6_IJS8_SA_S9_EEENS6_IJNS7_ILi1EEESI_SI_EEESC_SE_Li128ELb1ELb1ELb0ELb0EEENS1_19SingleTileSchedulerILb1ELb0ELb1ELi128EEEEEEEEEvNT_6ParamsE)
        /*0020*/ 	.word	0x000000ff


	//----- nvinfo : EIATTR_FRAME_SIZE
	.align		4
.L_16:
        /*0024*/ 	.byte	0x04, 0x11
        /*0026*/ 	.short	(.L_18 - .L_17)
	.align		4
.L_17:
        /*0028*/ 	.word	index@(_ZN7cutlass13device_kernelIN5flash19enable_sm80_to_sm89INS1_16FlashAttnFwdSm80INS1_25CollectiveMainloopFwdSm80ILi4ELi1ELb0EN4cute5tupleIJNS5_1CILi128EEENS7_ILi64EEENS7_ILi96EEEEEELi96ENS_10bfloat16_tEfNS_4arch4Sm80ELb1ELb0ELb0ELb1ELb0ELb0ELb1ELb0EEENS1_21CollectiveEpilogueFwdINS6_IJS8_SA_S9_EEENS6_IJNS7_ILi1EEESI_SI_EEESC_SE_Li128ELb1ELb1ELb0ELb0EEENS1_19SingleTileSchedulerILb1ELb0ELb1ELi128EEEEEEEEEvNT_6ParamsE)
        /*002c*/ 	.word	0x00000070


	//----- nvinfo : EIATTR_REGCOUNT
	.align		4
.L_18:
        /*0030*/ 	.byte	0x04, 0x2f
        /*0032*/ 	.short	(.L_20 - .L_19)
	.align		4
.L_19:
        /*0034*/ 	.word	index@(_ZN7cutlass13device_kernelIN5flash19enable_sm80_to_sm89INS1_16FlashAttnFwdSm80INS1_25CollectiveMainloopFwdSm80ILi4ELi1ELb0EN4cute5tupleIJNS5_1CILi128EEENS7_ILi64EEENS7_ILi96EEEEEELi96ENS_10bfloat16_tEfNS_4arch4Sm80ELb1ELb0ELb0ELb0ELb0ELb0ELb1ELb0EEENS1_21CollectiveEpilogueFwdINS6_IJS8_SA_S9_EEENS6_IJNS7_ILi1EEESI_SI_EEESC_SE_Li128ELb0ELb1ELb0ELb0EEENS1_30DynamicPersistentTileSchedulerILi128ELi128ELb0ELb1ELb0EEEEEEEEEvNT_6ParamsE)
        /*0038*/ 	.word	0x000000ff


	//----- nvinfo : EIATTR_FRAME_SIZE
	.align		4
.L_20:
        /*003c*/ 	.byte	0x04, 0x11
        /*003e*/ 	.short	(.L_22 - .L_21)
	.align		4
.L_21:
        /*0040*/ 	.word	index@($__internal_1_$__cuda_sm70_shflsync_idx_p)
        /*0044*/ 	.word	0x00000000


	//----- nvinfo : EIATTR_FRAME_SIZE
	.align		4
.L_22:
        /*0048*/ 	.byte	0x04, 0x11
        /*004a*/ 	.short	(.L_24 - .L_23)
	.align		4
.L_23:
        /*004c*/ 	.word	index@($__internal_0_$__cuda_sm70_shflsync_bfly_p)
        /*0050*/ 	.word	0x00000000


	//----- nvinfo : EIATTR_FRAME_SIZE
	.align		4
.L_24:
        /*0054*/ 	.byte	0x04, 0x11
        /*0056*/ 	.short	(.L_26 - .L_25)
	.align		4
.L_25:
        /*0058*/ 	.word	index@(_ZN7cutlass13device_kernelIN5flash19enable_sm80_to_sm89INS1_16FlashAttnFwdSm80INS1_25CollectiveMainloopFwdSm80ILi4ELi1ELb0EN4cute5tupleIJNS5_1CILi128EEENS7_ILi64EEENS7_ILi96EEEEEELi96ENS_10bfloat16_tEfNS_4arch4Sm80ELb1ELb0ELb0ELb0ELb0ELb0ELb1ELb0EEENS1_21CollectiveEpilogueFwdINS6_IJS8_SA_S9_EEENS6_IJNS7_ILi1EEESI_SI_EEESC_SE_Li128ELb0ELb1ELb0ELb0EEENS1_30DynamicPersistentTileSchedulerILi128ELi128ELb0ELb1ELb0EEEEEEEEEvNT_6ParamsE)
        /*005c*/ 	.word	0x00000080


	//----- nvinfo : EIATTR_REGCOUNT
	.align		4
.L_26:
        /*0060*/ 	.byte	0x04, 0x2f
        /*0062*/ 	.short	(.L_28 - .L_27)
	.align		4
.L_27:
        /*0064*/ 	.word	index@(_ZN7cutlass13device_kernelIN5flash19enable_sm80_to_sm89INS1_16FlashAttnFwdSm80INS1_25CollectiveMainloopFwdSm80ILi4ELi1ELb0EN4cute5tupleIJNS5_1CILi128EEENS7_ILi48EEENS7_ILi96EEEEEELi96ENS_10bfloat16_tEfNS_4arch4Sm80ELb0ELb1ELb0ELb1ELb0ELb1ELb1ELb0EEENS1_21CollectiveEpilogueFwdINS6_IJS8_SA_S9_EEENS6_IJNS7_ILi1EEESI_SI_EEESC_SE_Li128ELb1ELb1ELb0ELb0EEENS1_19SingleTileSchedulerILb1ELb0ELb1ELi128EEEEEEEEEvNT_6ParamsE)
        /*0068*/ 	.word	0x000000ff


	//----- nvinfo : EIATTR_FRAME_SIZE
	.align		4
.L_28:
        /*006c*/ 	.byte	0x04, 0x11
        /*006e*/ 	.short	(.L_30 - .L_29)
	.align		4
.L_29:
        /*0070*/ 	.word	index@(_ZN7cutlass13device_kernelIN5flash19enable_sm80_to_sm89INS1_16FlashAttnFwdSm80INS1_25CollectiveMainloopFwdSm80ILi4ELi1ELb0EN4cute5tupleIJNS5_1CILi128EEENS7_ILi48EEENS7_ILi96EEEEEELi96ENS_10bfloat16_tEfNS_4arch4Sm80ELb0ELb1ELb0ELb1ELb0ELb1ELb1ELb0EEENS1_21CollectiveEpilogueFwdINS6_IJS8_SA_S9_EEENS6_IJNS7_ILi1EEESI_SI_EEESC_SE_Li128ELb1ELb1ELb0ELb0EEENS1_19SingleTileSchedulerILb1ELb0ELb1ELi128EEEEEEEEEvNT_6ParamsE)
        /*0074*/ 	.word	0x00000000


	//----- nvinfo : EIATTR_REGCOUNT
	.align		4
.L_30:
        /*0078*/ 	.byte	0x04, 0x2f
        /*007a*/ 	.short	(.L_32 - .L_31)
	.align		4
.L_31:
        /*007c*/ 	.word	index@(_ZN7cutlass13device_kernelIN5flash19enable_sm80_to_sm89INS1_16FlashAttnFwdSm80INS1_25CollectiveMainloopFwdSm80ILi4ELi1ELb0EN4cute5tupleIJNS5_1CILi128EEENS7_ILi48EEENS7_ILi96EEEEEELi96ENS_10bfloat16_tEfNS_4arch4Sm80ELb0ELb1ELb0ELb1ELb0ELb0ELb1ELb0EEENS1_21CollectiveEpilogueFwdINS6_IJS8_SA_S9_EEENS6_IJNS7_ILi1EEESI_SI_EEESC_SE_Li128ELb1ELb1ELb0ELb0EEENS1_19SingleTileSchedulerILb1ELb0ELb1ELi128EEEEEEEEEvNT_6ParamsE)
        /*0080*/ 	.word	0x000000ff


	//----- nvinfo : EIATTR_FRAME_SIZE
	.align		4
.L_32:
        /*0084*/ 	.byte	0x04, 0x11
        /*0086*/ 	.short	(.L_34 - .L_33)
	.align		4
.L_33:
        /*0088*/ 	.word	index@(_ZN7cutlass13device_kernelIN5flash19enable_sm80_to_sm89INS1_16FlashAttnFwdSm80INS1_25CollectiveMainloopFwdSm80ILi4ELi1ELb0EN4cute5tupleIJNS5_1CILi128EEENS7_ILi48EEENS7_ILi96EEEEEELi96ENS_10bfloat16_tEfNS_4arch4Sm80ELb0ELb1ELb0ELb1ELb0ELb0ELb1ELb0EEENS1_21CollectiveEpilogueFwdINS6_IJS8_SA_S9_EEENS6_IJNS7_ILi1EEESI_SI_EEESC_SE_Li128ELb1ELb1ELb0ELb0EEENS1_19SingleTileSchedulerILb1ELb0ELb1ELi128EEEEEEEEEvNT_6ParamsE)
        /*008c*/ 	.word	0x00000000


	//----- nvinfo : EIATTR_REGCOUNT
	.align		4
.L_34:
        /*0090*/ 	.byte	0x04, 0x2f
        /*0092*/ 	.short	(.L_36 - .L_35)
	.align		4
.L_35:
        /*0094*/ 	.word	index@(_ZN7cutlass13device_kernelIN5flash19enable_sm80_to_sm89INS1_16FlashAttnFwdSm80INS1_25CollectiveMainloopFwdSm80ILi4ELi1ELb0EN4cute5tupleIJNS5_1CILi128EEENS7_ILi48EEENS7_ILi96EEEEEELi96ENS_10bfloat16_tEfNS_4arch4Sm80ELb0ELb1ELb0ELb0ELb0ELb0ELb1ELb0EEENS1_21CollectiveEpilogueFwdINS6_IJS8_SA_S9_EEENS6_IJNS7_ILi1EEESI_SI_EEESC_SE_Li128ELb0ELb1ELb0ELb0EEENS1_19SingleTileSchedulerILb0ELb0ELb1ELi128EEEEEEEEEvNT_6ParamsE)
        /*0098*/ 	.word	0x000000ff


	//----- nvinfo : EIATTR_FRAME_SIZE
	.align		4
.L_36:
        /*009c*/ 	.byte	0x04, 0x11
        /*009e*/ 	.short	(.L_38 - .L_37)
	.align		4
.L_37:
        /*00a0*/ 	.word	index@(_ZN7cutlass13device_kernelIN5flash19enable_sm80_to_sm89INS1_16FlashAttnFwdSm80INS1_25CollectiveMainloopFwdSm80ILi4ELi1ELb0EN4cute5tupleIJNS5_1CILi128EEENS7_ILi48EEENS7_ILi96EEEEEELi96ENS_10bfloat16_tEfNS_4arch4Sm80ELb0ELb1ELb0ELb0ELb0ELb0ELb1ELb0EEENS1_21CollectiveEpilogueFwdINS6_IJS8_SA_S9_EEENS6_IJNS7_ILi1EEESI_SI_EEESC_SE_Li128ELb0ELb1ELb0ELb0EEENS1_19SingleTileSchedulerILb0ELb0ELb1ELi128EEEEEEEEEvNT_6ParamsE)
        /*00a4*/ 	.word	0x00000000


	//----- nvinfo : EIATTR_REGCOUNT
	.align		4
.L_38:
        /*00a8*/ 	.byte	0x04, 0x2f
        /*00aa*/ 	.short	(.L_40 - .L_39)
	.align		4
.L_39:
        /*00ac*/ 	.word	index@(_ZN7cutlass13device_kernelIN5flash19enable_sm80_to_sm89INS1_16FlashAttnFwdSm80INS1_25CollectiveMainloopFwdSm80ILi4ELi1ELb0EN4cute5tupleIJNS5_1CILi128EEENS7_ILi64EEENS7_ILi96EEEEEELi96ENS_10bfloat16_tEfNS_4arch4Sm80ELb0ELb0ELb0ELb1ELb0ELb1ELb1ELb0EEENS1_21CollectiveEpilogueFwdINS6_IJS8_SA_S9_EEENS6_IJNS7_ILi1EEESI_SI_EEESC_SE_Li128ELb1ELb1ELb0ELb0EEENS1_19SingleTileSchedulerILb1ELb0ELb1ELi128EEEEEEEEEvNT_6ParamsE)
        /*00b0*/ 	.word	0x000000ff


	//----- nvinfo : EIATTR_FRAME_SIZE
	.align		4
.L_40:
        /*00b4*/ 	.byte	0x04, 0x11
        /*00b6*/ 	.short	(.L_42 - .L_41)
	.align		4
.L_41:
        /*00b8*/ 	.word	index@(_ZN7cutlass13device_kernelIN5flash19enable_sm80_to_sm89INS1_16FlashAttnFwdSm80INS1_25CollectiveMainloopFwdSm80ILi4ELi1ELb0EN4cute5tupleIJNS5_1CILi128EEENS7_ILi64EEENS7_ILi96EEEEEELi96ENS_10bfloat16_tEfNS_4arch4Sm80ELb0ELb0ELb0ELb1ELb0ELb1ELb1ELb0EEENS1_21CollectiveEpilogueFwdINS6_IJS8_SA_S9_EEENS6_IJNS7_ILi1EEESI_SI_EEESC_SE_Li128ELb1ELb1ELb0ELb0EEENS1_19SingleTileSchedulerILb1ELb0ELb1ELi128EEEEEEEEEvNT_6ParamsE)
        /*00bc*/ 	.word	0x00000040


	//----- nvinfo : EIATTR_REGCOUNT
	.align		4
.L_42:
        /*00c0*/ 	.byte	0x04, 0x2f
        /*00c2*/ 	.short	(.L_44 - .L_43)
	.align		4
.L_43:
        /*00c4*/ 	.word	index@(_ZN7cutlass13device_kernelIN5flash19enable_sm80_to_sm89INS1_16FlashAttnFwdSm80INS1_25CollectiveMainloopFwdSm80ILi4ELi1ELb0EN4cute5tupleIJNS5_1CILi128EEENS7_ILi64EEENS7_ILi96EEEEEELi96ENS_10bfloat16_tEfNS_4arch4Sm80ELb0ELb0ELb0ELb1ELb0ELb0ELb1ELb0EEENS1_21CollectiveEpilogueFwdINS6_IJS8_SA_S9_EEENS6_IJNS7_ILi1EEESI_SI_EEESC_SE_Li128ELb1ELb1ELb0ELb0EEENS1_19SingleTileSchedulerILb1ELb0ELb1ELi128EEEEEEEEEvNT_6ParamsE)
        /*00c8*/ 	.word	0x000000ff


	//----- nvinfo : EIATTR_FRAME_SIZE
	.align		4
.L_44:
        /*00cc*/ 	.byte	0x04, 0x11
        /*00ce*/ 	.short	(.L_46 - .L_45)
	.align		4
.L_45:
        /*00d0*/ 	.word	index@(_ZN7cutlass13device_kernelIN5flash19enable_sm80_to_sm89INS1_16FlashAttnFwdSm80INS1_25CollectiveMainloopFwdSm80ILi4ELi1ELb0EN4cute5tupleIJNS5_1CILi128EEENS7_ILi64EEENS7_ILi96EEEEEELi96ENS_10bfloat16_tEfNS_4arch4Sm80ELb0ELb0ELb0ELb1ELb0ELb0ELb1ELb0EEENS1_21CollectiveEpilogueFwdINS6_IJS8_SA_S9_EEENS6_IJNS7_ILi1EEESI_SI_EEESC_SE_Li128ELb1ELb1ELb0ELb0EEENS1_19SingleTileSchedulerILb1ELb0ELb1ELi128EEEEEEEEEvNT_6ParamsE)
        /*00d4*/ 	.word	0x00000040


	//----- nvinfo : EIATTR_REGCOUNT
	.align		4
.L_46:
        /*00d8*/ 	.byte	0x04, 0x2f
        /*00da*/ 	.short	(.L_48 - .L_47)
	.align		4
.L_47:
        /*00dc*/ 	.word	index@(_ZN7cutlass13device_kernelIN5flash19enable_sm80_to_sm89INS1_16FlashAttnFwdSm80INS1_25CollectiveMainloopFwdSm80ILi4ELi1ELb0EN4cute5tupleIJNS5_1CILi128EEENS7_ILi64EEENS7_ILi96EEEEEELi96ENS_10bfloat16_tEfNS_4arch4Sm80ELb0ELb0ELb0ELb0ELb0ELb0ELb1ELb0EEENS1_21CollectiveEpilogueFwdINS6_IJS8_SA_S9_EEENS6_IJNS7_ILi1EEESI_SI_EEESC_SE_Li128ELb0ELb1ELb0ELb0EEENS1_19SingleTileSchedulerILb0ELb0ELb1ELi128EEEEEEEEEvNT_6ParamsE)
        /*00e0*/ 	.word	0x000000ff


	//----- nvinfo : EIATTR_FRAME_SIZE
	.align		4
.L_48:
        /*00e4*/ 	.byte	0x04, 0x11
        /*00e6*/ 	.short	(.L_50 - .L_49)
	.align		4
.L_49:
        /*00e8*/ 	.word	index@(_ZN7cutlass13device_kernelIN5flash19enable_sm80_to_sm89INS1_16FlashAttnFwdSm80INS1_25CollectiveMainloopFwdSm80ILi4ELi1ELb0EN4cute5tupleIJNS5_1CILi128EEENS7_ILi64EEENS7_ILi96EEEEEELi96ENS_10bfloat16_tEfNS_4arch4Sm80ELb0ELb0ELb0ELb0ELb0ELb0ELb1ELb0EEENS1_21CollectiveEpilogueFwdINS6_IJS8_SA_S9_EEENS6_IJNS7_ILi1EEESI_SI_EEESC_SE_Li128ELb0ELb1ELb0ELb0EEENS1_19SingleTileSchedulerILb0ELb0ELb1ELi128EEEEEEEEEvNT_6ParamsE)
        /*00ec*/ 	.word	0x00000030


	//----- nvinfo : EIATTR_MIN_STACK_SIZE
	.align		4
.L_50:
        /*00f0*/ 	.byte	0x04, 0x12
        /*00f2*/ 	.short	(.L_52 - .L_51)
	.align		4
.L_51:
        /*00f4*/ 	.word	index@(_ZN7cutlass13device_kernelIN5flash19enable_sm80_to_sm89INS1_16FlashAttnFwdSm80INS1_25CollectiveMainloopFwdSm80ILi4ELi1ELb0EN4cute5tupleIJNS5_1CILi128EEENS7_ILi64EEENS7_ILi96EEEEEELi96ENS_10bfloat16_tEfNS_4arch4Sm80ELb0ELb0ELb0ELb0ELb0ELb0ELb1ELb0EEENS1_21CollectiveEpilogueFwdINS6_IJS8_SA_S9_EEENS6_IJNS7_ILi1EEESI_SI_EEESC_SE_Li128ELb0ELb1ELb0ELb0EEENS1_19SingleTileSchedulerILb0ELb0ELb1ELi128EEEEEEEEEvNT_6ParamsE)
        /*00f8*/ 	.word	0x00000030


	//----- nvinfo : EIATTR_MIN_STACK_SIZE
	.align		4
.L_52:
        /*00fc*/ 	.byte	0x04, 0x12
        /*00fe*/ 	.short	(.L_54 - .L_53)
	.align		4
.L_53:
        /*0100*/ 	.word	index@(_ZN7cutlass13device_kernelIN5flash19enable_sm80_to_sm89INS1_16FlashAttnFwdSm80INS1_25CollectiveMainloopFwdSm80ILi4ELi1ELb0EN4cute5tupleIJNS5_1CILi128EEENS7_ILi64EEENS7_ILi96EEEEEELi96ENS_10bfloat16_tEfNS_4arch4Sm80ELb0ELb0ELb0ELb1ELb0ELb0ELb1ELb0EEENS1_21CollectiveEpilogueFwdINS6_IJS8_SA_S9_EEENS6_IJNS7_ILi1EEESI_SI_EEESC_SE_Li128ELb1ELb1ELb0ELb0EEENS1_19SingleTileSchedulerILb1ELb0ELb1ELi128EEEEEEEEEvNT_6ParamsE)
        /*0104*/ 	.word	0x00000040


	//----- nvinfo : EIATTR_MIN_STACK_SIZE
	.align		4
.L_54:
        /*0108*/ 	.byte	0x04, 0x12
        /*010a*/ 	.short	(.L_56 - .L_55)
	.align		4
.L_55:
        /*010c*/ 	.word	index@(_ZN7cutlass13device_kernelIN5flash19enable_sm80_to_sm89INS1_16FlashAttnFwdSm80INS1_25CollectiveMainloopFwdSm80ILi4ELi1ELb0EN4cute5tupleIJNS5_1CILi128EEENS7_ILi64EEENS7_ILi96EEEEEELi96ENS_10bfloat16_tEfNS_4arch4Sm80ELb0ELb0ELb0ELb1ELb0ELb1ELb1ELb0EEENS1_21CollectiveEpilogueFwdINS6_IJS8_SA_S9_EEENS6_IJNS7_ILi1EEESI_SI_EEESC_SE_Li128ELb1ELb1ELb0ELb0EEENS1_19SingleTileSchedulerILb1ELb0ELb1ELi128EEEEEEEEEvNT_6ParamsE)
        /*0110*/ 	.word	0x00000040


	//----- nvinfo : EIATTR_MIN_STACK_SIZE
	.align		4
.L_56:
        /*0114*/ 	.byte	0x04, 0x12
        /*0116*/ 	.short	(.L_58 - .L_57)
	.align		4
.L_57:
        /*0118*/ 	.word	index@(_ZN7cutlass13device_kernelIN5flash19enable_sm80_to_sm89INS1_16FlashAttnFwdSm80INS1_25CollectiveMainloopFwdSm80ILi4ELi1ELb0EN4cute5tupleIJNS5_1CILi128EEENS7_ILi48EEENS7_ILi96EEEEEELi96ENS_10bfloat16_tEfNS_4arch4Sm80ELb0ELb1ELb0ELb0ELb0ELb0ELb1ELb0EEENS1_21CollectiveEpilogueFwdINS6_IJS8_SA_S9_EEENS6_IJNS7_ILi1EEESI_SI_EEESC_SE_Li128ELb0ELb1ELb0ELb0EEENS1_19SingleTileSchedulerILb0ELb0ELb1ELi128EEEEEEEEEvNT_6ParamsE)
        /*011c*/ 	.word	0x00000000


	//----- nvinfo : EIATTR_MIN_STACK_SIZE
	.align		4
.L_58:
        /*0120*/ 	.byte	0x04, 0x12
        /*0122*/ 	.short	(.L_60 - .L_59)
	.align		4
.L_59:
        /*0124*/ 	.word	index@(_ZN7cutlass13device_kernelIN5flash19enable_sm80_to_sm89INS1_16FlashAttnFwdSm80INS1_25CollectiveMainloopFwdSm80ILi4ELi1ELb0EN4cute5tupleIJNS5_1CILi128EEENS7_ILi48EEENS7_ILi96EEEEEELi96ENS_10bfloat16_tEfNS_4arch4Sm80ELb0ELb1ELb0ELb1ELb0ELb0ELb1ELb0EEENS1_21CollectiveEpilogueFwdINS6_IJS8_SA_S9_EEENS6_IJNS7_ILi1EEESI_SI_EEESC_SE_Li128ELb1ELb1ELb0ELb0EEENS1_19SingleTileSchedulerILb1ELb0ELb1ELi128EEEEEEEEEvNT_6ParamsE)
        /*0128*/ 	.word	0x00000000


	//----- nvinfo : EIATTR_MIN_STACK_SIZE
	.align		4
.L_60:
        /*012c*/ 	.byte	0x04, 0x12
        /*012e*/ 	.short	(.L_62 - .L_61)
	.align		4
.L_61:
        /*0130*/ 	.word	index@(_ZN7cutlass13device_kernelIN5flash19enable_sm80_to_sm89INS1_16FlashAttnFwdSm80INS1_25CollectiveMainloopFwdSm80ILi4ELi1ELb0EN4cute5tupleIJNS5_1CILi128EEENS7_ILi48EEENS7_ILi96EEEEEELi96ENS_10bfloat16_tEfNS_4arch4Sm80ELb0ELb1ELb0ELb1ELb0ELb1ELb1ELb0EEENS1_21CollectiveEpilogueFwdINS6_IJS8_SA_S9_EEENS6_IJNS7_ILi1EEESI_SI_EEESC_SE_Li128ELb1ELb1ELb0ELb0EEENS1_19SingleTileSchedulerILb1ELb0ELb1ELi128EEEEEEEEEvNT_6ParamsE)
        /*0134*/ 	.word	0x00000000


	//----- nvinfo : EIATTR_MIN_STACK_SIZE
	.align		4
.L_62:
        /*0138*/ 	.byte	0x04, 0x12
        /*013a*/ 	.short	(.L_64 - .L_63)
	.align		4
.L_63:
        /*013c*/ 	.word	index@(_ZN7cutlass13device_kernelIN5flash19enable_sm80_to_sm89INS1_16FlashAttnFwdSm80INS1_25CollectiveMainloopFwdSm80ILi4ELi1ELb0EN4cute5tupleIJNS5_1CILi128EEENS7_ILi64EEENS7_ILi96EEEEEELi96ENS_10bfloat16_tEfNS_4arch4Sm80ELb1ELb0ELb0ELb0ELb0ELb0ELb1ELb0EEENS1_21CollectiveEpilogueFwdINS6_IJS8_SA_S9_EEENS6_IJNS7_ILi1EEESI_SI_EEESC_SE_Li128ELb0ELb1ELb0ELb0EEENS1_30DynamicPersistentTileSchedulerILi128ELi128ELb0ELb1ELb0EEEEEEEEEvNT_6ParamsE)
        /*0140*/ 	.word	0x00000080


	//----- nvinfo : EIATTR_MIN_STACK_SIZE
	.align		4
.L_64:
        /*0144*/ 	.byte	0x04, 0x12
        /*0146*/ 	.short	(.L_66 - .L_65)
	.align		4
.L_65:
        /*0148*/ 	.word	index@(_ZN7cutlass13device_kernelIN5flash19enable_sm80_to_sm89INS1_16FlashAttnFwdSm80INS1_25CollectiveMainloopFwdSm80ILi4ELi1ELb0EN4cute5tupleIJNS5_1CILi128EEENS7_ILi64EEENS7_ILi96EEEEEELi96ENS_10bfloat16_tEfNS_4arch4Sm80ELb1ELb0ELb0ELb1ELb0ELb0ELb1ELb0EEENS1_21CollectiveEpilogueFwdINS6_IJS8_SA_S9_EEENS6_IJNS7_ILi1EEESI_SI_EEESC_SE_Li128ELb1ELb1ELb0ELb0EEENS1_19SingleTileSchedulerILb1ELb0ELb1ELi128EEEEEEEEEvNT_6ParamsE)
        /*014c*/ 	.word	0x00000070


	//----- nvinfo : EIATTR_MIN_STACK_SIZE
	.align		4
.L_66:
        /*0150*/ 	.byte	0x04, 0x12
        /*0152*/ 	.short	(.L_68 - .L_67)
	.align		4
.L_67:
        /*0154*/ 	.word	index@(_ZN7cutlass13device_kernelIN5flash19enable_sm80_to_sm89INS1_16FlashAttnFwdSm80INS1_25CollectiveMainloopFwdSm80ILi4ELi1ELb0EN4cute5tupleIJNS5_1CILi128EEENS7_ILi64EEENS7_ILi96EEEEEELi96ENS_10bfloat16_tEfNS_4arch4Sm80ELb1ELb0ELb0ELb1ELb0ELb1ELb1ELb0EEENS1_21CollectiveEpilogueFwdINS6_IJS8_SA_S9_EEENS6_IJNS7_ILi1EEESI_SI_EEESC_SE_Li128ELb1ELb1ELb0ELb0EEENS1_19SingleTileSchedulerILb1ELb0ELb1ELi128EEEEEEEEEvNT_6ParamsE)
        /*0158*/ 	.word	0x00000080
.L_68:


//--------------------- .nv.info._ZN7cutlass13device_kernelIN5flash19enable_sm80_to_sm89INS1_16FlashAttnFwdSm80INS1_25CollectiveMainloopFwdSm80ILi4ELi1ELb0EN4cute5tupleIJNS5_1CILi128EEENS7_ILi64EEENS7_ILi96EEEEEELi96ENS_10bfloat16_tEfNS_4arch4Sm80ELb0ELb0ELb0ELb0ELb0ELb0ELb1ELb0EEENS1_21CollectiveEpilogueFwdINS6_IJS8_SA_S9_EEENS6_IJNS7_ILi1EEESI_SI_EEESC_SE_Li128ELb0ELb1ELb0ELb0EEENS1_19SingleTileSchedulerILb0ELb0ELb1ELi128EEEEEEEEEvNT_6ParamsE --------------------------
	.section	.nv.info._ZN7cutlass13device_kernelIN5flash19enable_sm80_to_sm89INS1_16FlashAttnFwdSm80INS1_25CollectiveMainloopFwdSm80ILi4ELi1ELb0EN4cute5tupleIJNS5_1CILi128EEENS7_ILi64EEENS7_ILi96EEEEEELi96ENS_10bfloat16_tEfNS_4arch4Sm80ELb0ELb0ELb0ELb0ELb0ELb0ELb1ELb0EEENS1_21CollectiveEpilogueFwdINS6_IJS8_SA_S9_EEENS6_IJNS7_ILi1EEESI_SI_EEESC_SE_Li128ELb0ELb1ELb0ELb0EEENS1_19SingleTileSchedulerILb0ELb0ELb1ELi128EEEEEEEEEvNT_6ParamsE,"",@"SHT_CUDA_INFO"
	.sectionflags	@""
	.align	4


	//----- nvinfo : EIATTR_CUDA_API_VERSION
	.align		4
        /*0000*/ 	.byte	0x04, 0x37
        /*0002*/ 	.short	(.L_70 - .L_69)
.L_69:
        /*0004*/ 	.word	0x00000082


	//----- nvinfo : EIATTR_SW2861232_WAR
	.align		4
.L_70:
        /*0008*/ 	.byte	0x01, 0x35
	.zero		2


	//----- nvinfo : EIATTR_PARAM_CBANK
	.align		4
        /*000c*/ 	.byte	0x04, 0x0a
        /*000e*/ 	.short	(.L_72 - .L_71)
	.align		4
.L_71:
        /*0010*/ 	.word	index@(.nv.constant0._ZN7cutlass13device_kernelIN5flash19enable_sm80_to_sm89INS1_16FlashAttnFwdSm80INS1_25CollectiveMainloopFwdSm80ILi4ELi1ELb0EN4cute5tupleIJNS5_1CILi128EEENS7_ILi64EEENS7_ILi96EEEEEELi96ENS_10bfloat16_tEfNS_4arch4Sm80ELb0ELb0ELb0ELb0ELb0ELb0ELb1ELb0EEENS1_21CollectiveEpilogueFwdINS6_IJS8_SA_S9_EEENS6_IJNS7_ILi1EEESI_SI_EEESC_SE_Li128ELb0ELb1ELb0ELb0EEENS1_19SingleTileSchedulerILb0ELb0ELb1ELi128EEEEEEEEEvNT_6ParamsE)
        /*0014*/ 	.short	0x0160
        /*0016*/ 	.short	0x0418


	//----- nvinfo : EIATTR_CBANK_PARAM_SIZE
	.align		4
.L_72:
        /*0018*/ 	.byte	0x03, 0x19
        /*001a*/ 	.short	0x0418


	//----- nvinfo : EIATTR_KPARAM_INFO
	.align		4
        /*001c*/ 	.byte	0x04, 0x17
        /*001e*/ 	.short	(.L_74 - .L_73)
.L_73:
        /*0020*/ 	.word	0x00000000
        /*0024*/ 	.short	0x0000
        /*0026*/ 	.short	0x0000
        /*0028*/ 	.byte	0x00, 0xf0, 0x61, 0x10


	//----- nvinfo : EIATTR_MAXREG_COUNT
	.align		4
.L_74:
        /*002c*/ 	.byte	0x03, 0x1b
        /*002e*/ 	.short	0x00ff


	//----- nvinfo : EIATTR_NUM_BARRIERS
	.align		4
        /*0030*/ 	.byte	0x02, 0x4c
        /*0032*/ 	.byte	0x02
	.zero		1


	//----- nvinfo : EIATTR_ANNOTATIONS
	.align		4
        /*0034*/ 	.byte	0x04, 0x55
        /*0036*/ 	.short	(.L_76 - .L_75)


	//   ....[0]....
.L_75:
        /*0038*/ 	.word	0x00000001
        /*003c*/ 	.byte	0x00, 0x03, 0x00, 0x00, 0x01, 0x00, 0x00, 0x00, 0x90, 0x05, 0x00, 0x00, 0x01, 0x00, 0x00, 0x00
        /* <DEDUP_REMOVED lines=9> */
        /*00dc*/ 	.byte	0x50, 0x7e, 0x00, 0x00


	//----- nvinfo : EIATTR_MERCURY_ISA_VERSION
	.align		4
.L_76:
        /*00e0*/ 	.byte	0x03, 0x5f
        /*00e2*/ 	.short	0x0000


	//----- nvinfo : EIATTR_COOP_GROUP_MASK_REGIDS
	.align		4
        /*00e4*/ 	.byte	0x04, 0x29
        /*00e6*/ 	.short	(.L_78 - .L_77)


	//   ....[0]....
.L_77:
        /*00e8*/ 	.word	0xffffffff


	//   ....[1]....
        /*00ec*/ 	.word	0xffffffff


	//   ....[2]....
        /*00f0*/ 	.word	0xffffffff


	//   ....[3]....
        /*00f4*/ 	.word	0xffffffff


	//   ....[4]....
        /*00f8*/ 	.word	0xffffffff


	//   ....[5]....
        /*00fc*/ 	.word	0xffffffff


	//   ....[6]....
        /*0100*/ 	.word	0xffffffff


	//   ....[7]....
        /*0104*/ 	.word	0xffffffff


	//   ....[8]....
        /*0108*/ 	.word	0xffffffff


	//   ....[9]....
        /*010c*/ 	.word	0xffffffff


	//   ....[10]....
        /*0110*/ 	.word	0xffffffff


	//   ....[11]....
        /*0114*/ 	.word	0xffffffff


	//   ....[12]....
        /*0118*/ 	.word	0xffffffff


	//   ....[13]....
        /*011c*/ 	.word	0xffffffff


	//   ....[14]....
        /*0120*/ 	.word	0xffffffff


	//   ....[15]....
        /*0124*/ 	.word	0xffffffff


	//   ....[16]....
        /*0128*/ 	.word	0xffffffff


	//   ....[17]....
        /*012c*/ 	.word	0xffffffff


	//   ....[18]....
        /*0130*/ 	.word	0xffffffff


	//   ....[19]....
        /*0134*/ 	.word	0xffffffff


	//   ....[20]....
        /*0138*/ 	.word	0xffffffff


	//   ....[21]....
        /*013c*/ 	.word	0xffffffff


	//   ....[22]....
        /*0140*/ 	.word	0xffffffff


	//   ....[23]....
        /*0144*/ 	.word	0xffffffff


	//   ....[24]....
        /*0148*/ 	.word	0xffffffff


	//   ....[25]....
        /*014c*/ 	.word	0xffffffff


	//   ....[26]....
        /*0150*/ 	.word	0xffffffff


	//   ....[27]....
        /*0154*/ 	.word	0xffffffff


	//   ....[28]....
        /*0158*/ 	.word	0xffffffff


	//   ....[29]....
        /*015c*/ 	.word	0xffffffff


	//   ....[30]....
        /*0160*/ 	.word	0xffffffff


	//   ....[31]....
        /*0164*/ 	.word	0xffffffff


	//   ....[32]....
        /*0168*/ 	.word	0xffffffff


	//   ....[33]....
        /*016c*/ 	.word	0xffffffff


	//   ....[34]....
        /*0170*/ 	.word	0xffffffff


	//   ....[35]....
        /*0174*/ 	.word	0xffffffff


	//   ....[36]....
        /*0178*/ 	.word	0xffffffff


	//   ....[37]....
        /*017c*/ 	.word	0xffffffff


	//   ....[38]....
        /*0180*/ 	.word	0xffffffff


	//   ....[39]....
        /*0184*/ 	.word	0xffffffff


	//   ....[40]....
        /*0188*/ 	.word	0xffffffff


	//   ....[41]....
        /*018c*/ 	.word	0xffffffff


	//   ....[42]....
        /*0190*/ 	.word	0xffffffff


	//   ....[43]....
        /*0194*/ 	.word	0xffffffff


	//   ....[44]....
        /*0198*/ 	.word	0xffffffff


	//   ....[45]....
        /*019c*/ 	.word	0xffffffff


	//   ....[46]....
        /*01a0*/ 	.word	0xffffffff


	//   ....[47]....
        /*01a4*/ 	.word	0xffffffff


	//----- nvinfo : EIATTR_COOP_GROUP_INSTR_OFFSETS
	.align		4
.L_78:
        /*01a8*/ 	.byte	0x04, 0x28
        /*01aa*/ 	.short	(.L_80 - .L_79)


	//   ....[0]....
.L_79:
        /*01ac*/ 	.word	0x00000630


	//   ....[1]....
        /*01b0*/ 	.word	0x00000660


	//   ....[2]....
        /*01b4*/ 	.word	0x000006c0


	//   ....[3]....
        /*01b8*/ 	.word	0x00000710


	//   ....[4]....
        /*01bc*/ 	.word	0x00000900


	//   ....[5]....
        /*01c0*/ 	.word	0x00000920


	//   ....[6]....
        /*01c4*/ 	.word	0x000009c0


	//   ....[7]....
        /*01c8*/ 	.word	0x00000b10


	//   ....[8]....
        /*01cc*/ 	.word	0x000025e0


	//   ....[9]....
        /*01d0*/ 	.word	0x00002730


	//   ....[10]....
        /*01d4*/ 	.word	0x00002760


	//   ....[11]....
        /*01d8*/ 	.word	0x00002810


	//   ....[12]....
        /*01dc*/ 	.word	0x00002890


	//   ....[13]....
        /*01e0*/ 	.word	0x00002980


	//   ....[14]....
        /*01e4*/ 	.word	0x000029d0


	//   ....[15]....
        /*01e8*/ 	.word	0x00002ac0


	//   ....[16]....
        /*01ec*/ 	.word	0x00005280


	//   ....[17]....
        /*01f0*/ 	.word	0x000052d0


	//   ....[18]....
        /*01f4*/ 	.word	0x00005390


	//   ....[19]....
        /*01f8*/ 	.word	0x000053e0


	//   ....[20]....
        /*01fc*/ 	.word	0x00005420


	//   ....[21]....
        /*0200*/ 	.word	0x00005510


	//   ....[22]....
        /*0204*/ 	.word	0x00005670


	//   ....[23]....
        /*0208*/ 	.word	0x00005bc0


	//   ....[24]....
        /*020c*/ 	.word	0x00007400


	//   ....[25]....
        /*0210*/ 	.word	0x00007410


	//   ....[26]....
        /*0214*/ 	.word	0x00007420


	//   ....[27]....
        /*0218*/ 	.word	0x00007470


	//   ....[28]....
        /*021c*/ 	.word	0x00007490


	//   ....[29]....
        /*0220*/ 	.word	0x000077b0


	//   ....[30]....
        /*0224*/ 	.word	0x00007820


	//   ....[31]....
        /*0228*/ 	.word	0x00007830


	//   ....[32]....
        /*022c*/ 	.word	0x00008a70


	//   ....[33]....
        /*0230*/ 	.word	0x00008a80


	//   ....[34]....
        /*0234*/ 	.word	0x00008aa0


	//   ....[35]....
        /*0238*/ 	.word	0x00008ab0


	//   ....[36]....
        /*023c*/ 	.word	0x00008ac0


	//   ....[37]....
        /*0240*/ 	.word	0x00008ad0


	//   ....[38]....
        /*0244*/ 	.word	0x00008ae0


	//   ....[39]....
        /*0248*/ 	.word	0x00008af0


	//   ....[40]....
        /*024c*/ 	.word	0x00008c20


	//   ....[41]....
        /*0250*/ 	.word	0x00008c40


	//   ....[42]....
        /*0254*/ 	.word	0x00008dc0


	//   ....[43]....
        /*0258*/ 	.word	0x00008df0


	//   ....[44]....
        /*025c*/ 	.word	0x00008f20


	//   ....[45]....
        /*0260*/ 	.word	0x00008f50


	//   ....[46]....
        /*0264*/ 	.word	0x00009080


	//   ....[47]....
        /*0268*/ 	.word	0x000090a0


	//----- nvinfo : EIATTR_EXIT_INSTR_OFFSETS
	.align		4
.L_80:
        /*026c*/ 	.byte	0x04, 0x1c
        /*026e*/ 	.short	(.L_82 - .L_81)


	//   ....[0]....
.L_81:
        /*0270*/ 	.word	0x00000040


	//   ....[1]....
        /*0274*/ 	.word	0x000090b0


	//   ....[2]....
        /*0278*/ 	.word	0x00009160


	//   ....[3]....
        /*027c*/ 	.word	0x000091c0


	//----- nvinfo : EIATTR_CTAIDZ_USED
	.align		4
.L_82:
        /*0280*/ 	.byte	0x01, 0x04
	.zero		2


	//----- nvinfo : EIATTR_MAX_THREADS
	.align		4
        /*0284*/ 	.byte	0x04, 0x05
        /*0286*/ 	.short	(.L_84 - .L_83)
.L_83:
        /*0288*/ 	.word	0x00000080
        /*028c*/ 	.word	0x00000001
        /*0290*/ 	.word	0x00000001


	//----- nvinfo : EIATTR_CRS_STACK_SIZE
	.align		4
.L_84:
        /*0294*/ 	.byte	0x04, 0x1e
        /*0296*/ 	.short	(.L_86 - .L_85)
.L_85:
        /*0298*/ 	.word	0x00000000
.L_86:


//--------------------- .nv.info._ZN7cutlass13device_kernelIN5flash19enable_sm80_to_sm89INS1_16FlashAttnFwdSm80INS1_25CollectiveMainloopFwdSm80ILi4ELi1ELb0EN4cute5tupleIJNS5_1CILi128EEENS7_ILi64EEENS7_ILi96EEEEEELi96ENS_10bfloat16_tEfNS_4arch4Sm80ELb0ELb0ELb0ELb1ELb0ELb0ELb1ELb0EEENS1_21CollectiveEpilogueFwdINS6_IJS8_SA_S9_EEENS6_IJNS7_ILi1EEESI_SI_EEESC_SE_Li128ELb1ELb1ELb0ELb0EEENS1_19SingleTileSchedulerILb1ELb0ELb1ELi128EEEEEEEEEvNT_6ParamsE --------------------------
	.section	.nv.info._ZN7cutlass13device_kernelIN5flash19enable_sm80_to_sm89INS1_16FlashAttnFwdSm80INS1_25CollectiveMainloopFwdSm80ILi4ELi1ELb0EN4cute5tupleIJNS5_1CILi128EEENS7_ILi64EEENS7_ILi96EEEEEELi96ENS_10bfloat16_tEfNS_4arch4Sm80ELb0ELb0ELb0ELb1ELb0ELb0ELb1ELb0EEENS1_21CollectiveEpilogueFwdINS6_IJS8_SA_S9_EEENS6_IJNS7_ILi1EEESI_SI_EEESC_SE_Li128ELb1ELb1ELb0ELb0EEENS1_19SingleTileSchedulerILb1ELb0ELb1ELi128EEEEEEEEEvNT_6ParamsE,"",@"SHT_CUDA_INFO"
	.sectionflags	@""
	.align	4


	//----- nvinfo : EIATTR_CUDA_API_VERSION
	.align		4
        /*0000*/ 	.byte	0x04, 0x37
        /*0002*/ 	.short	(.L_88 - .L_87)
.L_87:
        /*0004*/ 	.word	0x00000082


	//----- nvinfo : EIATTR_SW2861232_WAR
	.align		4
.L_88:
        /*0008*/ 	.byte	0x01, 0x35
	.zero		2


	//----- nvinfo : EIATTR_PARAM_CBANK
	.align		4
        /*000c*/ 	.byte	0x04, 0x0a
        /*000e*/ 	.short	(.L_90 - .L_89)
	.align		4
.L_89:
        /*0010*/ 	.word	index@(.nv.constant0._ZN7cutlass13device_kernelIN5flash19enable_sm80_to_sm89INS1_16FlashAttnFwdSm80INS1_25CollectiveMainloopFwdSm80ILi4ELi1ELb0EN4cute5tupleIJNS5_1CILi128EEENS7_ILi64EEENS7_ILi96EEEEEELi96ENS_10bfloat16_tEfNS_4arch4Sm80ELb0ELb0ELb0ELb1ELb0ELb0ELb1ELb0EEENS1_21CollectiveEpilogueFwdINS6_IJS8_SA_S9_EEENS6_IJNS7_ILi1EEESI_SI_EEESC_SE_Li128ELb1ELb1ELb0ELb0EEENS1_19SingleTileSchedulerILb1ELb0ELb1ELi128EEEEEEEEEvNT_6ParamsE)
        /*0014*/ 	.short	0x0160
        /*0016*/ 	.short	0x0418


	//----- nvinfo : EIATTR_CBANK_PARAM_SIZE
	.align		4
.L_90:
        /*0018*/ 	.byte	0x03, 0x19
        /*001a*/ 	.short	0x0418


	//----- nvinfo : EIATTR_KPARAM_INFO
	.align		4
        /*001c*/ 	.byte	0x04, 0x17
        /*001e*/ 	.short	(.L_92 - .L_91)
.L_91:
        /*0020*/ 	.word	0x00000000
        /*0024*/ 	.short	0x0000
        /*0026*/ 	.short	0x0000
        /*0028*/ 	.byte	0x00, 0xf0, 0x61, 0x10


	//----- nvinfo : EIATTR_MAXREG_COUNT
	.align		4
.L_92:
        /*002c*/ 	.byte	0x03, 0x1b
        /*002e*/ 	.short	0x00ff


	//----- nvinfo : EIATTR_NUM_BARRIERS
	.align		4
        /*0030*/ 	.byte	0x02, 0x4c
        /*0032*/ 	.byte	0x02
	.zero		1


	//----- nvinfo : EIATTR_ANNOTATIONS
	.align		4
        /*0034*/ 	.byte	0x04, 0x55
        /*0036*/ 	.short	(.L_94 - .L_93)


	//   ....[0]....
.L_93:
        /* <DEDUP_REMOVED lines=17> */


	//----- nvinfo : EIATTR_MERCURY_ISA_VERSION
	.align		4
.L_94:
        /*0130*/ 	.byte	0x03, 0x5f
        /*0132*/ 	.short	0x0000


	//----- nvinfo : EIATTR_COOP_GROUP_MASK_REGIDS
	.align		4
        /*0134*/ 	.byte	0x04, 0x29
        /*0136*/ 	.short	(.L_96 - .L_95)


	//   ....[0]....
.L_95:
        /*0138*/ 	.word	0xffffffff


	//   ....[1]....
        /*013c*/ 	.word	0xffffffff


	//   ....[2]....
        /*0140*/ 	.word	0xffffffff


	//   ....[3]....
        /*0144*/ 	.word	0xffffffff


	//   ....[4]....
        /*0148*/ 	.word	0xffffffff


	//   ....[5]....
        /*014c*/ 	.word	0xffffffff


	//   ....[6]....
        /*0150*/ 	.word	0xffffffff


	//   ....[7]....
        /*0154*/ 	.word	0xffffffff


	//   ....[8]....
        /*0158*/ 	.word	0xffffffff


	//   ....[9]....
        /*015c*/ 	.word	0xffffffff


	//   ....[10]....
        /*0160*/ 	.word	0xffffffff


	//   ....[11]....
        /*0164*/ 	.word	0xffffffff


	//   ....[12]....
        /*0168*/ 	.word	0xffffffff


	//   ....[13]....
        /*016c*/ 	.word	0xffffffff


	//   ....[14]....
        /*0170*/ 	.word	0xffffffff


	//   ....[15]....
        /*0174*/ 	.word	0xffffffff


	//   ....[16]....
        /*0178*/ 	.word	0xffffffff


	//   ....[17]....
        /*017c*/ 	.word	0xffffffff


	//   ....[18]....
        /*0180*/ 	.word	0xffffffff


	//   ....[19]....
        /*0184*/ 	.word	0xffffffff


	//   ....[20]....
        /*0188*/ 	.word	0xffffffff


	//   ....[21]....
        /*018c*/ 	.word	0xffffffff


	//   ....[22]....
        /*0190*/ 	.word	0xffffffff


	//   ....[23]....
        /*0194*/ 	.word	0xffffffff


	//   ....[24]....
        /*0198*/ 	.word	0xffffffff


	//   ....[25]....
        /*019c*/ 	.word	0xffffffff


	//   ....[26]....
        /*01a0*/ 	.word	0xffffffff


	//   ....[27]....
        /*01a4*/ 	.word	0xffffffff


	//   ....[28]....
        /*01a8*/ 	.word	0xffffffff


	//   ....[29]....
        /*01ac*/ 	.word	0xffffffff


	//   ....[30]....
        /*01b0*/ 	.word	0xffffffff


	//   ....[31]....
        /*01b4*/ 	.word	0xffffffff


	//   ....[32]....
        /*01b8*/ 	.word	0xffffffff


	//   ....[33]....
        /*01bc*/ 	.word	0xffffffff


	//   ....[34]....
        /*01c0*/ 	.word	0xffffffff


	//   ....[35]....
        /*01c4*/ 	.word	0xffffffff


	//   ....[36]....
        /*01c8*/ 	.word	0xffffffff


	//   ....[37]....
        /*01cc*/ 	.word	0xffffffff


	//   ....[38]....
        /*01d0*/ 	.word	0xffffffff


	//   ....[39]....
        /*01d4*/ 	.word	0xffffffff


	//   ....[40]....
        /*01d8*/ 	.word	0xffffffff


	//   ....[41]....
        /*01dc*/ 	.word	0xffffffff


	//   ....[42]....
        /*01e0*/ 	.word	0xffffffff


	//   ....[43]....
        /*01e4*/ 	.word	0xffffffff


	//   ....[44]....
        /*01e8*/ 	.word	0xffffffff


	//   ....[45]....
        /*01ec*/ 	.word	0xffffffff


	//   ....[46]....
        /*01f0*/ 	.word	0xffffffff


	//   ....[47]....
        /*01f4*/ 	.word	0xffffffff


	//   ....[48]....
        /*01f8*/ 	.word	0xffffffff


	//   ....[49]....
        /*01fc*/ 	.word	0xffffffff


	//   ....[50]....
        /*0200*/ 	.word	0xffffffff


	//   ....[51]....
        /*0204*/ 	.word	0xffffffff


	//   ....[52]....
        /*0208*/ 	.word	0xffffffff


	//   ....[53]....
        /*020c*/ 	.word	0xffffffff


	//   ....[54]....
        /*0210*/ 	.word	0xffffffff


	//   ....[55]....
        /*0214*/ 	.word	0xffffffff


	//   ....[56]....
        /*0218*/ 	.word	0xffffffff


	//----- nvinfo : EIATTR_COOP_GROUP_INSTR_OFFSETS
	.align		4
.L_96:
        /*021c*/ 	.byte	0x04, 0x28
        /*021e*/ 	.short	(.L_98 - .L_97)


	//   ....[0]....
.L_97:
        /*0220*/ 	.word	0x00000090


	//   ....[1]....
        /*0224*/ 	.word	0x00001460


	//   ....[2]....
        /*0228*/ 	.word	0x00001490


	//   ....[3]....
        /*022c*/ 	.word	0x00001660


	//   ....[4]....
        /*0230*/ 	.word	0x00001690


	//   ....[5]....
        /*0234*/ 	.word	0x000017d0


	//   ....[6]....
        /*0238*/ 	.word	0x00001800


	//   ....[7]....
        /*023c*/ 	.word	0x00001930


	//   ....[8]....
        /*0240*/ 	.word	0x00001970


	//   ....[9]....
        /*0244*/ 	.word	0x00002ea0


	//   ....[10]....
        /*0248*/ 	.word	0x00003000


	//   ....[11]....
        /*024c*/ 	.word	0x00003030


	//   ....[12]....
        /*0250*/ 	.word	0x00003160


	//   ....[13]....
        /*0254*/ 	.word	0x000031f0


	//   ....[14]....
        /*0258*/ 	.word	0x000032e0


	//   ....[15]....
        /*025c*/ 	.word	0x00003390


	//   ....[16]....
        /*0260*/ 	.word	0x00003540


	//   ....[17]....
        /*0264*/ 	.word	0x00005b50


	//   ....[18]....
        /*0268*/ 	.word	0x00005ba0


	//   ....[19]....
        /*026c*/ 	.word	0x00005c60


	//   ....[20]....
        /*0270*/ 	.word	0x00005cb0


	//   ....[21]....
        /*0274*/ 	.word	0x00005cf0


	//   ....[22]....
        /*0278*/ 	.word	0x00005e00


	//   ....[23]....
        /*027c*/ 	.word	0x00006060


	//   ....[24]....
        /*0280*/ 	.word	0x00006260


	//   ....[25]....
        /*0284*/ 	.word	0x00007d60


	//   ....[26]....
        /*0288*/ 	.word	0x00007d90


	//   ....[27]....
        /*028c*/ 	.word	0x00007dc0


	//   ....[28]....
        /*0290*/ 	.word	0x00007de0


	//   ....[29]....
        /*0294*/ 	.word	0x00007e10


	//   ....[30]....
        /*0298*/ 	.word	0x00007e30


	//   ....[31]....
        /*029c*/ 	.word	0x00007e50


	//   ....[32]....
        /*02a0*/ 	.word	0x00007e60


	//   ....[33]....
        /*02a4*/ 	.word	0x00009560


	//   ....[34]....
        /*02a8*/ 	.word	0x00009590


	//   ....[35]....
        /*02ac*/ 	.word	0x000095b0


	//   ....[36]....
        /*02b0*/ 	.word	0x000095d0


	//   ....[37]....
        /*02b4*/ 	.word	0x000095e0


	//   ....[38]....
        /*02b8*/ 	.word	0x000095f0


	//   ....[39]....
        /*02bc*/ 	.word	0x00009600


	//   ....[40]....
        /*02c0*/ 	.word	0x00009610


	//   ....[41]....
        /*02c4*/ 	.word	0x00009830


	//   ....[42]....
        /*02c8*/ 	.word	0x00009840


	//   ....[43]....
        /*02cc*/ 	.word	0x000099c0


	//   ....[44]....
        /*02d0*/ 	.word	0x000099f0


	//   ....[45]....
        /*02d4*/ 	.word	0x00009b40


	//   ....[46]....
        /*02d8*/ 	.word	0x00009b70


	//   ....[47]....
        /*02dc*/ 	.word	0x00009cc0


	//   ....[48]....
        /*02e0*/ 	.word	0x00009ce0


	//   ....[49]....
        /*02e4*/ 	.word	0x0000a4e0


	//   ....[50]....
        /*02e8*/ 	.word	0x0000a500


	//   ....[51]....
        /*02ec*/ 	.word	0x0000a650


	//   ....[52]....
        /*02f0*/ 	.word	0x0000a680


	//   ....[53]....
        /*02f4*/ 	.word	0x0000a7b0


	//   ....[54]....
        /*02f8*/ 	.word	0x0000a7e0


	//   ....[55]....
        /*02fc*/ 	.word	0x0000a910


	//   ....[56]....
        /*0300*/ 	.word	0x0000a930


	//----- nvinfo : EIATTR_EXIT_INSTR_OFFSETS
	.align		4
.L_98:
        /*0304*/ 	.byte	0x04, 0x1c
        /*0306*/ 	.short	(.L_100 - .L_99)


	//   ....[0]....
.L_99:
        /*0308*/ 	.word	0x00000350


	//   ....[1]....
        /*030c*/ 	.word	0x00009cf0


	//   ....[2]....
        /*0310*/ 	.word	0x00009dc0


	//   ....[3]....
        /*0314*/ 	.word	0x00009e20


	//   ....[4]....
        /*0318*/ 	.word	0x0000a940


	//   ....[5]....
        /*031c*/ 	.word	0x0000a9f0


	//   ....[6]....
        /*0320*/ 	.word	0x0000aa50


	//----- nvinfo : EIATTR_CTAIDZ_USED
	.align		4
.L_100:
        /*0324*/ 	.byte	0x01, 0x04
	.zero		2


	//----- nvinfo : EIATTR_MAX_THREADS
	.align		4
        /*0328*/ 	.byte	0x04, 0x05
        /*032a*/ 	.short	(.L_102 - .L_101)
.L_101:
        /*032c*/ 	.word	0x00000080
        /*0330*/ 	.word	0x00000001
        /*0334*/ 	.word	0x00000001


	//----- nvinfo : EIATTR_CRS_STACK_SIZE
	.align		4
.L_102:
        /*0338*/ 	.byte	0x04, 0x1e
        /*033a*/ 	.short	(.L_104 - .L_103)
.L_103:
        /*033c*/ 	.word	0x00000000
.L_104:


//--------------------- .nv.info._ZN7cutlass13device_kernelIN5flash19enable_sm80_to_sm89INS1_16FlashAttnFwdSm80INS1_25CollectiveMainloopFwdSm80ILi4ELi1ELb0EN4cute5tupleIJNS5_1CILi128EEENS7_ILi64EEENS7_ILi96EEEEEELi96ENS_10bfloat16_tEfNS_4arch4Sm80ELb0ELb0ELb0ELb1ELb0ELb1ELb1ELb0EEENS1_21CollectiveEpilogueFwdINS6_IJS8_SA_S9_EEENS6_IJNS7_ILi1EEESI_SI_EEESC_SE_Li128ELb1ELb1ELb0ELb0EEENS1_19SingleTileSchedulerILb1ELb0ELb1ELi128EEEEEEEEEvNT_6ParamsE --------------------------
	.section	.nv.info._ZN7cutlass13device_kernelIN5flash19enable_sm80_to_sm89INS1_16FlashAttnFwdSm80INS1_25CollectiveMainloopFwdSm80ILi4ELi1ELb0EN4cute5tupleIJNS5_1CILi128EEENS7_ILi64EEENS7_ILi96EEEEEELi96ENS_10bfloat16_tEfNS_4arch4Sm80ELb0ELb0ELb0ELb1ELb0ELb1ELb1ELb0EEENS1_21CollectiveEpilogueFwdINS6_IJS8_SA_S9_EEENS6_IJNS7_ILi1EEESI_SI_EEESC_SE_Li128ELb1ELb1ELb0ELb0EEENS1_19SingleTileSchedulerILb1ELb0ELb1ELi128EEEEEEEEEvNT_6ParamsE,"",@"SHT_CUDA_INFO"
	.sectionflags	@""
	.align	4


	//----- nvinfo : EIATTR_CUDA_API_VERSION
	.align		4
        /*0000*/ 	.byte	0x04, 0x37
        /*0002*/ 	.short	(.L_106 - .L_105)
.L_105:
        /*0004*/ 	.word	0x00000082


	//----- nvinfo : EIATTR_SW2861232_WAR
	.align		4
.L_106:
        /*0008*/ 	.byte	0x01, 0x35
	.zero		2


	//----- nvinfo : EIATTR_PARAM_CBANK
	.align		4
        /*000c*/ 	.byte	0x04, 0x0a
        /*000e*/ 	.short	(.L_108 - .L_107)
	.align		4
.L_107:
        /*0010*/ 	.word	index@(.nv.constant0._ZN7cutlass13device_kernelIN5flash19enable_sm80_to_sm89INS1_16FlashAttnFwdSm80INS1_25CollectiveMainloopFwdSm80ILi4ELi1ELb0EN4cute5tupleIJNS5_1CILi128EEENS7_ILi64EEENS7_ILi96EEEEEELi96ENS_10bfloat16_tEfNS_4arch4Sm80ELb0ELb0ELb0ELb1ELb0ELb1ELb1ELb0EEENS1_21CollectiveEpilogueFwdINS6_IJS8_SA_S9_EEENS6_IJNS7_ILi1EEESI_SI_EEESC_SE_Li128ELb1ELb1ELb0ELb0EEENS1_19SingleTileSchedulerILb1ELb0ELb1ELi128EEEEEEEEEvNT_6ParamsE)
        /*0014*/ 	.short	0x0160
        /*0016*/ 	.short	0x0418


	//----- nvinfo : EIATTR_CBANK_PARAM_SIZE
	.align		4
.L_108:
        /*0018*/ 	.byte	0x03, 0x19
        /*001a*/ 	.short	0x0418


	//----- nvinfo : EIATTR_KPARAM_INFO
	.align		4
        /*001c*/ 	.byte	0x04, 0x17
        /*001e*/ 	.short	(.L_110 - .L_109)
.L_109:
        /*0020*/ 	.word	0x00000000
        /*0024*/ 	.short	0x0000
        /*0026*/ 	.short	0x0000
        /*0028*/ 	.byte	0x00, 0xf0, 0x61, 0x10


	//----- nvinfo : EIATTR_MAXREG_COUNT
	.align		4
.L_110:
        /*002c*/ 	.byte	0x03, 0x1b
        /*002e*/ 	.short	0x00ff


	//----- nvinfo : EIATTR_NUM_BARRIERS
	.align		4
        /*0030*/ 	.byte	0x02, 0x4c
        /*0032*/ 	.byte	0x02
	.zero		1


	//----- nvinfo : EIATTR_ANNOTATIONS
	.align		4
        /*0034*/ 	.byte	0x04, 0x55
        /*0036*/ 	.short	(.L_112 - .L_111)


	//   ....[0]....
.L_111:
        /* <DEDUP_REMOVED lines=18> */


	//----- nvinfo : EIATTR_MERCURY_ISA_VERSION
	.align		4
.L_112:
        /*0140*/ 	.byte	0x03, 0x5f
        /*0142*/ 	.short	0x0000


	//----- nvinfo : EIATTR_COOP_GROUP_MASK_REGIDS
	.align		4
        /*0144*/ 	.byte	0x04, 0x29
        /*0146*/ 	.short	(.L_114 - .L_113)


	//   ....[0]....
.L_113:
        /*0148*/ 	.word	0xffffffff


	//   ....[1]....
        /*014c*/ 	.word	0xffffffff


	//   ....[2]....
        /*0150*/ 	.word	0xffffffff


	//   ....[3]....
        /*0154*/ 	.word	0xffffffff


	//   ....[4]....
        /*0158*/ 	.word	0xffffffff


	//   ....[5]....
        /*015c*/ 	.word	0xffffffff


	//   ....[6]....
        /*0160*/ 	.word	0xffffffff


	//   ....[7]....
        /*0164*/ 	.word	0xffffffff


	//   ....[8]....
        /*0168*/ 	.word	0xffffffff


	//   ....[9]....
        /*016c*/ 	.word	0xffffffff


	//   ....[10]....
        /*0170*/ 	.word	0xffffffff


	//   ....[11]....
        /*0174*/ 	.word	0xffffffff


	//   ....[12]....
        /*0178*/ 	.word	0xffffffff


	//   ....[13]....
        /*017c*/ 	.word	0xffffffff


	//   ....[14]....
        /*0180*/ 	.word	0xffffffff


	//   ....[15]....
        /*0184*/ 	.word	0xffffffff


	//   ....[16]....
        /*0188*/ 	.word	0xffffffff


	//   ....[17]....
        /*018c*/ 	.word	0xffffffff


	//   ....[18]....
        /*0190*/ 	.word	0xffffffff


	//   ....[19]....
        /*0194*/ 	.word	0xffffffff


	//   ....[20]....
        /*0198*/ 	.word	0xffffffff


	//   ....[21]....
        /*019c*/ 	.word	0xffffffff


	//   ....[22]....
        /*01a0*/ 	.word	0xffffffff


	//   ....[23]....
        /*01a4*/ 	.word	0xffffffff


	//   ....[24]....
        /*01a8*/ 	.word	0xffffffff


	//   ....[25]....
        /*01ac*/ 	.word	0xffffffff


	//   ....[26]....
        /*01b0*/ 	.word	0xffffffff


	//   ....[27]....
        /*01b4*/ 	.word	0xffffffff


	//   ....[28]....
        /*01b8*/ 	.word	0xffffffff


	//   ....[29]....
        /*01bc*/ 	.word	0xffffffff


	//   ....[30]....
        /*01c0*/ 	.word	0xffffffff


	//   ....[31]....
        /*01c4*/ 	.word	0xffffffff


	//   ....[32]....
        /*01c8*/ 	.word	0xffffffff


	//   ....[33]....
        /*01cc*/ 	.word	0xffffffff


	//   ....[34]....
        /*01d0*/ 	.word	0xffffffff


	//   ....[35]....
        /*01d4*/ 	.word	0xffffffff


	//   ....[36]....
        /*01d8*/ 	.word	0xffffffff


	//   ....[37]....
        /*01dc*/ 	.word	0xffffffff


	//   ....[38]....
        /*01e0*/ 	.word	0xffffffff


	//   ....[39]....
        /*01e4*/ 	.word	0xffffffff


	//   ....[40]....
        /*01e8*/ 	.word	0xffffffff


	//   ....[41]....
        /*01ec*/ 	.word	0xffffffff


	//   ....[42]....
        /*01f0*/ 	.word	0xffffffff


	//   ....[43]....
        /*01f4*/ 	.word	0xffffffff


	//   ....[44]....
        /*01f8*/ 	.word	0xffffffff


	//   ....[45]....
        /*01fc*/ 	.word	0xffffffff


	//   ....[46]....
        /*0200*/ 	.word	0xffffffff


	//   ....[47]....
        /*0204*/ 	.word	0xffffffff


	//   ....[48]....
        /*0208*/ 	.word	0xffffffff


	//   ....[49]....
        /*020c*/ 	.word	0xffffffff


	//   ....[50]....
        /*0210*/ 	.word	0xffffffff


	//   ....[51]....
        /*0214*/ 	.word	0xffffffff


	//   ....[52]....
        /*0218*/ 	.word	0xffffffff


	//   ....[53]....
        /*021c*/ 	.word	0xffffffff


	//   ....[54]....
        /*0220*/ 	.word	0xffffffff


	//   ....[55]....
        /*0224*/ 	.word	0xffffffff


	//   ....[56]....
        /*0228*/ 	.word	0xffffffff


	//----- nvinfo : EIATTR_COOP_GROUP_INSTR_OFFSETS
	.align		4
.L_114:
        /*022c*/ 	.byte	0x04, 0x28
        /*022e*/ 	.short	(.L_116 - .L_115)


	//   ....[0]....
.L_115:
        /*0230*/ 	.word	0x00000090


	//   ....[1]....
        /*0234*/ 	.word	0x00006820


	//   ....[2]....
        /*0238*/ 	.word	0x00006850


	//   ....[3]....
        /*023c*/ 	.word	0x00006b00


	//   ....[4]....
        /*0240*/ 	.word	0x00006b30


	//   ....[5]....
        /*0244*/ 	.word	0x00006c70


	//   ....[6]....
        /*0248*/ 	.word	0x00006ca0


	//   ....[7]....
        /*024c*/ 	.word	0x00006e00


	//   ....[8]....
        /*0250*/ 	.word	0x00006e30


	//   ....[9]....
        /*0254*/ 	.word	0x0000e190


	//   ....[10]....
        /*0258*/ 	.word	0x0000e2f0


	//   ....[11]....
        /*025c*/ 	.word	0x0000e320


	//   ....[12]....
        /*0260*/ 	.word	0x0000e450


	//   ....[13]....
        /*0264*/ 	.word	0x0000e4e0


	//   ....[14]....
        /*0268*/ 	.word	0x0000e5d0


	//   ....[15]....
        /*026c*/ 	.word	0x0000e680


	//   ....[16]....
        /*0270*/ 	.word	0x0000e830


	//   ....[17]....
        /*0274*/ 	.word	0x00010e00


	//   ....[18]....
        /*0278*/ 	.word	0x00010e50


	//   ....[19]....
        /*027c*/ 	.word	0x00010f10


	//   ....[20]....
        /*0280*/ 	.word	0x00010f60


	//   ....[21]....
        /*0284*/ 	.word	0x00010fa0


	//   ....[22]....
        /*0288*/ 	.word	0x000110a0


	//   ....[23]....
        /*028c*/ 	.word	0x00011310


	//   ....[24]....
        /*0290*/ 	.word	0x00011470


	//   ....[25]....
        /*0294*/ 	.word	0x00013020


	//   ....[26]....
        /*0298*/ 	.word	0x00013050


	//   ....[27]....
        /*029c*/ 	.word	0x00013080


	//   ....[28]....
        /*02a0*/ 	.word	0x000130a0


	//   ....[29]....
        /*02a4*/ 	.word	0x000130d0


	//   ....[30]....
        /*02a8*/ 	.word	0x000130f0


	//   ....[31]....
        /*02ac*/ 	.word	0x00013110


	//   ....[32]....
        /*02b0*/ 	.word	0x00013120


	//   ....[33]....
        /*02b4*/ 	.word	0x000147f0


	//   ....[34]....
        /*02b8*/ 	.word	0x00014820


	//   ....[35]....
        /*02bc*/ 	.word	0x00014850


	//   ....[36]....
        /*02c0*/ 	.word	0x00014870


	//   ....[37]....
        /*02c4*/ 	.word	0x00014880


	//   ....[38]....
        /*02c8*/ 	.word	0x00014890


	//   ....[39]....
        /*02cc*/ 	.word	0x000148a0


	//   ....[40]....
        /*02d0*/ 	.word	0x000148b0


	//   ....[41]....
        /*02d4*/ 	.word	0x00014ad0


	//   ....[42]....
        /*02d8*/ 	.word	0x00014ae0


	//   ....[43]....
        /*02dc*/ 	.word	0x00014c60


	//   ....[44]....
        /*02e0*/ 	.word	0x00014c90


	//   ....[45]....
        /*02e4*/ 	.word	0x00014de0


	//   ....[46]....
        /*02e8*/ 	.word	0x00014e10


	//   ....[47]....
        /*02ec*/ 	.word	0x00014f60


	//   ....[48]....
        /*02f0*/ 	.word	0x00014f80


	//   ....[49]....
        /*02f4*/ 	.word	0x00015740


	//   ....[50]....
        /*02f8*/ 	.word	0x00015760


	//   ....[51]....
        /*02fc*/ 	.word	0x000158b0


	//   ....[52]....
        /*0300*/ 	.word	0x000158e0


	//   ....[53]....
        /*0304*/ 	.word	0x00015a10


	//   ....[54]....
        /*0308*/ 	.word	0x00015a40


	//   ....[55]....
        /*030c*/ 	.word	0x00015b70


	//   ....[56]....
        /*0310*/ 	.word	0x00015b90


	//----- nvinfo : EIATTR_EXIT_INSTR_OFFSETS
	.align		4
.L_116:
        /*0314*/ 	.byte	0x04, 0x1c
        /*0316*/ 	.short	(.L_118 - .L_117)


	//   ....[0]....
.L_117:
        /*0318*/ 	.word	0x00000350


	//   ....[1]....
        /*031c*/ 	.word	0x00014f90


	//   ....[2]....
        /*0320*/ 	.word	0x00015060


	//   ....[3]....
        /*0324*/ 	.word	0x000150c0


	//   ....[4]....
        /*0328*/ 	.word	0x00015ba0


	//   ....[5]....
        /*032c*/ 	.word	0x00015c50


	//   ....[6]....
        /*0330*/ 	.word	0x00015cb0


	//----- nvinfo : EIATTR_CTAIDZ_USED
	.align		4
.L_118:
        /*0334*/ 	.byte	0x01, 0x04
	.zero		2


	//----- nvinfo : EIATTR_MAX_THREADS
	.align		4
        /*0338*/ 	.byte	0x04, 0x05
        /*033a*/ 	.short	(.L_120 - .L_119)
.L_119:
        /*033c*/ 	.word	0x00000080
        /*0340*/ 	.word	0x00000001
        /*0344*/ 	.word	0x00000001


	//----- nvinfo : EIATTR_CRS_STACK_SIZE
	.align		4
.L_120:
        /*0348*/ 	.byte	0x04, 0x1e
        /*034a*/ 	.short	(.L_122 - .L_121)
.L_121:
        /*034c*/ 	.word	0x00000000
.L_122:


//--------------------- .nv.info._ZN7cutlass13device_kernelIN5flash19enable_sm80_to_sm89INS1_16FlashAttnFwdSm80INS1_25CollectiveMainloopFwdSm80ILi4ELi1ELb0EN4cute5tupleIJNS5_1CILi128EEENS7_ILi48EEENS7_ILi96EEEEEELi96ENS_10bfloat16_tEfNS_4arch4Sm80ELb0ELb1ELb0ELb0ELb0ELb0ELb1ELb0EEENS1_21CollectiveEpilogueFwdINS6_IJS8_SA_S9_EEENS6_IJNS7_ILi1EEESI_SI_EEESC_SE_Li128ELb0ELb1ELb0ELb0EEENS1_19SingleTileSchedulerILb0ELb0ELb1ELi128EEEEEEEEEvNT_6ParamsE --------------------------
	.section	.nv.info._ZN7cutlass13device_kernelIN5flash19enable_sm80_to_sm89INS1_16FlashAttnFwdSm80INS1_25CollectiveMainloopFwdSm80ILi4ELi1ELb0EN4cute5tupleIJNS5_1CILi128EEENS7_ILi48EEENS7_ILi96EEEEEELi96ENS_10bfloat16_tEfNS_4arch4Sm80ELb0ELb1ELb0ELb0ELb0ELb0ELb1ELb0EEENS1_21CollectiveEpilogueFwdINS6_IJS8_SA_S9_EEENS6_IJNS7_ILi1EEESI_SI_EEESC_SE_Li128ELb0ELb1ELb0ELb0EEENS1_19SingleTileSchedulerILb0ELb0ELb1ELi128EEEEEEEEEvNT_6ParamsE,"",@"SHT_CUDA_INFO"
	.sectionflags	@""
	.align	4


	//----- nvinfo : EIATTR_CUDA_API_VERSION
	.align		4
        /*0000*/ 	.byte	0x04, 0x37
        /*0002*/ 	.short	(.L_124 - .L_123)
.L_123:
        /*0004*/ 	.word	0x00000082


	//----- nvinfo : EIATTR_SW2861232_WAR
	.align		4
.L_124:
        /*0008*/ 	.byte	0x01, 0x35
	.zero		2


	//----- nvinfo : EIATTR_PARAM_CBANK
	.align		4
        /*000c*/ 	.byte	0x04, 0x0a
        /*000e*/ 	.short	(.L_126 - .L_125)
	.align		4
.L_125:
        /*0010*/ 	.word	index@(.nv.constant0._ZN7cutlass13device_kernelIN5flash19enable_sm80_to_sm89INS1_16FlashAttnFwdSm80INS1_25CollectiveMainloopFwdSm80ILi4ELi1ELb0EN4cute5tupleIJNS5_1CILi128EEENS7_ILi48EEENS7_ILi96EEEEEELi96ENS_10bfloat16_tEfNS_4arch4Sm80ELb0ELb1ELb0ELb0ELb0ELb0ELb1ELb0EEENS1_21CollectiveEpilogueFwdINS6_IJS8_SA_S9_EEENS6_IJNS7_ILi1EEESI_SI_EEESC_SE_Li128ELb0ELb1ELb0ELb0EEENS1_19SingleTileSchedulerILb0ELb0ELb1ELi128EEEEEEEEEvNT_6ParamsE)
        /*0014*/ 	.short	0x0160
        /*0016*/ 	.short	0x0418


	//----- nvinfo : EIATTR_CBANK_PARAM_SIZE
	.align		4
.L_126:
        /*0018*/ 	.byte	0x03, 0x19
        /*001a*/ 	.short	0x0418


	//----- nvinfo : EIATTR_KPARAM_INFO
	.align		4
        /*001c*/ 	.byte	0x04, 0x17
        /*001e*/ 	.short	(.L_128 - .L_127)
.L_127:
        /*0020*/ 	.word	0x00000000
        /*0024*/ 	.short	0x0000
        /*0026*/ 	.short	0x0000
        /*0028*/ 	.byte	0x00, 0xf0, 0x61, 0x10


	//----- nvinfo : EIATTR_MAXREG_COUNT
	.align		4
.L_128:
        /*002c*/ 	.byte	0x03, 0x1b
        /*002e*/ 	.short	0x00ff


	//----- nvinfo : EIATTR_NUM_BARRIERS
	.align		4
        /*0030*/ 	.byte	0x02, 0x4c
        /*0032*/ 	.byte	0x02
	.zero		1


	//----- nvinfo : EIATTR_MERCURY_ISA_VERSION
	.align		4
        /*0034*/ 	.byte	0x03, 0x5f
        /*0036*/ 	.short	0x0000


	//----- nvinfo : EIATTR_COOP_GROUP_MASK_REGIDS
	.align		4
        /*0038*/ 	.byte	0x04, 0x29
        /*003a*/ 	.short	(.L_130 - .L_129)


	//   ....[0]....
.L_129:
        /*003c*/ 	.word	0xffffffff


	//   ....[1]....
        /*0040*/ 	.word	0xffffffff


	//   ....[2]....
        /*0044*/ 	.word	0xffffffff


	//   ....[3]....
        /*0048*/ 	.word	0xffffffff


	//   ....[4]....
        /*004c*/ 	.word	0xffffffff


	//   ....[5]....
        /*0050*/ 	.word	0xffffffff


	//   ....[6]....
        /*0054*/ 	.word	0xffffffff


	//   ....[7]....
        /*0058*/ 	.word	0xffffffff


	//   ....[8]....
        /*005c*/ 	.word	0xffffffff


	//   ....[9]....
        /*0060*/ 	.word	0xffffffff


	//   ....[10]....
        /*0064*/ 	.word	0xffffffff


	//   ....[11]....
        /*0068*/ 	.word	0xffffffff


	//   ....[12]....
        /*006c*/ 	.word	0xffffffff


	//   ....[13]....
        /*0070*/ 	.word	0xffffffff


	//   ....[14]....
        /*0074*/ 	.word	0xffffffff


	//   ....[15]....
        /*0078*/ 	.word	0xffffffff


	//   ....[16]....
        /*007c*/ 	.word	0xffffffff


	//   ....[17]....
        /*0080*/ 	.word	0xffffffff


	//   ....[18]....
        /*0084*/ 	.word	0xffffffff


	//   ....[19]....
        /*0088*/ 	.word	0xffffffff


	//   ....[20]....
        /*008c*/ 	.word	0xffffffff


	//   ....[21]....
        /*0090*/ 	.word	0xffffffff


	//   ....[22]....
        /*0094*/ 	.word	0xffffffff


	//   ....[23]....
        /*0098*/ 	.word	0xffffffff


	//   ....[24]....
        /*009c*/ 	.word	0xffffffff


	//   ....[25]....
        /*00a0*/ 	.word	0xffffffff


	//   ....[26]....
        /*00a4*/ 	.word	0xffffffff


	//   ....[27]....
        /*00a8*/ 	.word	0xffffffff


	//   ....[28]....
        /*00ac*/ 	.word	0xffffffff


	//   ....[29]....
        /*00b0*/ 	.word	0xffffffff


	//   ....[30]....
        /*00b4*/ 	.word	0xffffffff


	//   ....[31]....
        /*00b8*/ 	.word	0xffffffff


	//   ....[32]....
        /*00bc*/ 	.word	0xffffffff


	//   ....[33]....
        /*00c0*/ 	.word	0xffffffff


	//   ....[34]....
        /*00c4*/ 	.word	0xffffffff


	//   ....[35]....
        /*00c8*/ 	.word	0xffffffff


	//   ....[36]....
        /*00cc*/ 	.word	0xffffffff


	//   ....[37]....
        /*00d0*/ 	.word	0xffffffff


	//   ....[38]....
        /*00d4*/ 	.word	0xffffffff


	//   ....[39]....
        /*00d8*/ 	.word	0xffffffff


	//   ....[40]....
        /*00dc*/ 	.word	0xffffffff


	//   ....[41]....
        /*00e0*/ 	.word	0xffffffff


	//   ....[42]....
        /*00e4*/ 	.word	0xffffffff


	//   ....[43]....
        /*00e8*/ 	.word	0xffffffff


	//   ....[44]....
        /*00ec*/ 	.word	0xffffffff


	//   ....[45]....
        /*00f0*/ 	.word	0xffffffff


	//   ....[46]....
        /*00f4*/ 	.word	0xffffffff


	//   ....[47]....
        /*00f8*/ 	.word	0xffffffff


	//   ....[48]....
        /*00fc*/ 	.word	0xffffffff


	//   ....[49]....
        /*0100*/ 	.word	0xffffffff


	//   ....[50]....
        /*0104*/ 	.word	0xffffffff


	//   ....[51]....
        /*0108*/ 	.word	0xffffffff


	//   ....[52]....
        /*010c*/ 	.word	0xffffffff


	//   ....[53]....
        /*0110*/ 	.word	0xffffffff


	//   ....[54]....
        /*0114*/ 	.word	0xffffffff


	//   ....[55]....
        /*0118*/ 	.word	0xffffffff


	//   ....[56]....
        /*011c*/ 	.word	0xffffffff


	//   ....[57]....
        /*0120*/ 	.word	0xffffffff


	//   ....[58]....
        /*0124*/ 	.word	0xffffffff


	//   ....[59]....
        /*0128*/ 	.word	0xffffffff


	//   ....[60]....
        /*012c*/ 	.word	0xffffffff


	//   ....[61]....
        /*0130*/ 	.word	0xffffffff


	//   ....[62]....
        /*0134*/ 	.word	0xffffffff


	//   ....[63]....
        /*0138*/ 	.word	0xffffffff


	//   ....[64]....
        /*013c*/ 	.word	0xffffffff


	//   ....[65]....
        /*0140*/ 	.word	0xffffffff


	//   ....[66]....
        /*0144*/ 	.word	0xffffffff


	//   ....[67]....
        /*0148*/ 	.word	0xffffffff


	//   ....[68]....
        /*014c*/ 	.word	0xffffffff


	//   ....[69]....
        /*0150*/ 	.word	0xffffffff


	//   ....[70]....
        /*0154*/ 	.word	0xffffffff


	//   ....[71]....
        /*0158*/ 	.word	0xffffffff


	//   ....[72]....
        /*015c*/ 	.word	0xffffffff


	//   ....[73]....
        /*0160*/ 	.word	0xffffffff


	//   ....[74]....
        /*0164*/ 	.word	0xffffffff


	//   ....[75]....
        /*0168*/ 	.word	0xffffffff


	//   ....[76]....
        /*016c*/ 	.word	0xffffffff


	//   ....[77]....
        /*0170*/ 	.word	0xffffffff


	//   ....[78]....
        /*0174*/ 	.word	0xffffffff


	//   ....[79]....
        /*0178*/ 	.word	0xffffffff


	//   ....[80]....
        /*017c*/ 	.word	0xffffffff


	//   ....[81]....
        /*0180*/ 	.word	0xffffffff


	//   ....[82]....
        /*0184*/ 	.word	0xffffffff


	//   ....[83]....
        /*0188*/ 	.word	0xffffffff


	//----- nvinfo : EIATTR_COOP_GROUP_INSTR_OFFSETS
	.align		4
.L_130:
        /*018c*/ 	.byte	0x04, 0x28
        /*018e*/ 	.short	(.L_132 - .L_131)


	//   ....[0]....
.L_131:
        /*0190*/ 	.word	0x00000d70


	//   ....[1]....
        /*0194*/ 	.word	0x00000db0


	//   ....[2]....
        /*0198*/ 	.word	0x00000de0


	//   ....[3]....
        /*019c*/ 	.word	0x00000e00


	//   ....[4]....
        /*01a0*/ 	.word	0x00000f30


	//   ....[5]....
        /*01a4*/ 	.word	0x00000fc0


	//   ....[6]....
        /*01a8*/ 	.word	0x00001100


	//   ....[7]....
        /*01ac*/ 	.word	0x00001120


	//   ....[8]....
        /*01b0*/ 	.word	0x000026c0


	//   ....[9]....
        /*01b4*/ 	.word	0x000028e0


	//   ....[10]....
        /*01b8*/ 	.word	0x00002e10


	//   ....[11]....
        /*01bc*/ 	.word	0x000035c0


	//   ....[12]....
        /*01c0*/ 	.word	0x00003c30


	//   ....[13]....
        /*01c4*/ 	.word	0x00003d00


	//   ....[14]....
        /*01c8*/ 	.word	0x00003d40


	//   ....[15]....
        /*01cc*/ 	.word	0x00003e30


	//   ....[16]....
        /*01d0*/ 	.word	0x00004160


	//   ....[17]....
        /*01d4*/ 	.word	0x00004330


	//   ....[18]....
        /*01d8*/ 	.word	0x00004350


	//   ....[19]....
        /*01dc*/ 	.word	0x00004420


	//   ....[20]....
        /*01e0*/ 	.word	0x00005f70


	//   ....[21]....
        /*01e4*/ 	.word	0x00006170


	//   ....[22]....
        /*01e8*/ 	.word	0x00006350


	//   ....[23]....
        /*01ec*/ 	.word	0x00006ba0


	//   ....[24]....
        /*01f0*/ 	.word	0x000071d0


	//   ....[25]....
        /*01f4*/ 	.word	0x000072f0


	//   ....[26]....
        /*01f8*/ 	.word	0x000073f0


	//   ....[27]....
        /*01fc*/ 	.word	0x000074d0


	//   ....[28]....
        /*0200*/ 	.word	0x00007530


	//   ....[29]....
        /*0204*/ 	.word	0x00007630


	//   ....[30]....
        /*0208*/ 	.word	0x000077c0


	//   ....[31]....
        /*020c*/ 	.word	0x00007920


	//   ....[32]....
        /*0210*/ 	.word	0x0000a210


	//   ....[33]....
        /*0214*/ 	.word	0x0000a280


	//   ....[34]....
        /*0218*/ 	.word	0x0000a2c0


	//   ....[35]....
        /*021c*/ 	.word	0x0000a310


	//   ....[36]....
        /*0220*/ 	.word	0x0000a340


	//   ....[37]....
        /*0224*/ 	.word	0x0000a370


	//   ....[38]....
        /*0228*/ 	.word	0x0000a520


	//   ....[39]....
        /*022c*/ 	.word	0x0000a650


	//   ....[40]....
        /*0230*/ 	.word	0x0000c9d0


	//   ....[41]....
        /*0234*/ 	.word	0x0000cbc0


	//   ....[42]....
        /*0238*/ 	.word	0x0000cf00


	//   ....[43]....
        /*023c*/ 	.word	0x0000d6c0


	//   ....[44]....
        /*0240*/ 	.word	0x0000def0


	//   ....[45]....
        /*0244*/ 	.word	0x0000df80


	//   ....[46]....
        /*0248*/ 	.word	0x0000e020


	//   ....[47]....
        /*024c*/ 	.word	0x0000e050


	//   ....[48]....
        /*0250*/ 	.word	0x0000e0b0


	//   ....[49]....
        /*0254*/ 	.word	0x0000e290


	//   ....[50]....
        /*0258*/ 	.word	0x0000e3c0


	//   ....[51]....
        /*025c*/ 	.word	0x0000e4e0


	//   ....[52]....
        /*0260*/ 	.word	0x0000fa30


	//   ....[53]....
        /*0264*/ 	.word	0x0000fa60


	//   ....[54]....
        /*0268*/ 	.word	0x0000fa80


	//   ....[55]....
        /*026c*/ 	.word	0x0000fa90


	//   ....[56]....
        /*0270*/ 	.word	0x0000fac0


	//   ....[57]....
        /*0274*/ 	.word	0x0000fae0


	//   ....[58]....
        /*0278*/ 	.word	0x0000fb00


	//   ....[59]....
        /*027c*/ 	.word	0x0000fb10


	//   ....[60]....
        /*0280*/ 	.word	0x000111c0


	//   ....[61]....
        /*0284*/ 	.word	0x000111d0


	//   ....[62]....
        /*0288*/ 	.word	0x00011200


	//   ....[63]....
        /*028c*/ 	.word	0x00011210


	//   ....[64]....
        /*0290*/ 	.word	0x00011230


	//   ....[65]....
        /*0294*/ 	.word	0x00011240


	//   ....[66]....
        /*0298*/ 	.word	0x00011250


	//   ....[67]....
        /*029c*/ 	.word	0x00011260


	//   ....[68]....
        /*02a0*/ 	.word	0x00011290


	//   ....[69]....
        /*02a4*/ 	.word	0x000112b0


	//   ....[70]....
        /*02a8*/ 	.word	0x000114d0


	//   ....[71]....
        /*02ac*/ 	.word	0x00011500


	//   ....[72]....
        /*02b0*/ 	.word	0x00011650


	//   ....[73]....
        /*02b4*/ 	.word	0x00011680


	//   ....[74]....
        /*02b8*/ 	.word	0x000117d0


	//   ....[75]....
        /*02bc*/ 	.word	0x000117f0


	//   ....[76]....
        /*02c0*/ 	.word	0x00011e80


	//   ....[77]....
        /*02c4*/ 	.word	0x00011ea0


	//   ....[78]....
        /*02c8*/ 	.word	0x00011fd0


	//   ....[79]....
        /*02cc*/ 	.word	0x00012000


	//   ....[80]....
        /*02d0*/ 	.word	0x00012130


	//   ....[81]....
        /*02d4*/ 	.word	0x00012160


	//   ....[82]....
        /*02d8*/ 	.word	0x00012290


	//   ....[83]....
        /*02dc*/ 	.word	0x000122b0


	//----- nvinfo : EIATTR_EXIT_INSTR_OFFSETS
	.align		4
.L_132:
        /*02e0*/ 	.byte	0x04, 0x1c
        /*02e2*/ 	.short	(.L_134 - .L_133)


	//   ....[0]....
.L_133:
        /*02e4*/ 	.word	0x00000030


	//   ....[1]....
        /*02e8*/ 	.word	0x00011800


	//   ....[2]....
        /*02ec*/ 	.word	0x000118d0


	//   ....[3]....
        /*02f0*/ 	.word	0x00011930


	//   ....[4]....
        /*02f4*/ 	.word	0x000122c0


	//   ....[5]....
        /*02f8*/ 	.word	0x00012370


	//   ....[6]....
        /*02fc*/ 	.word	0x000123d0


	//----- nvinfo : EIATTR_CTAIDZ_USED
	.align		4
.L_134:
        /*0300*/ 	.byte	0x01, 0x04
	.zero		2


	//----- nvinfo : EIATTR_MAX_THREADS
	.align		4
        /*0304*/ 	.byte	0x04, 0x05
        /*0306*/ 	.short	(.L_136 - .L_135)
.L_135:
        /*0308*/ 	.word	0x00000080
        /*030c*/ 	.word	0x00000001
        /*0310*/ 	.word	0x00000001


	//----- nvinfo : EIATTR_CRS_STACK_SIZE
	.align		4
.L_136:
        /*0314*/ 	.byte	0x04, 0x1e
        /*0316*/ 	.short	(.L_138 - .L_137)
.L_137:
        /*0318*/ 	.word	0x00000000
.L_138:


//--------------------- .nv.info._ZN7cutlass13device_kernelIN5flash19enable_sm80_to_sm89INS1_16FlashAttnFwdSm80INS1_25CollectiveMainloopFwdSm80ILi4ELi1ELb0EN4cute5tupleIJNS5_1CILi128EEENS7_ILi48EEENS7_ILi96EEEEEELi96ENS_10bfloat16_tEfNS_4arch4Sm80ELb0ELb1ELb0ELb1ELb0ELb0ELb1ELb0EEENS1_21CollectiveEpilogueFwdINS6_IJS8_SA_S9_EEENS6_IJNS7_ILi1EEESI_SI_EEESC_SE_Li128ELb1ELb1ELb0ELb0EEENS1_19SingleTileSchedulerILb1ELb0ELb1ELi128EEEEEEEEEvNT_6ParamsE --------------------------
	.section	.nv.info._ZN7cutlass13device_kernelIN5flash19enable_sm80_to_sm89INS1_16FlashAttnFwdSm80INS1_25CollectiveMainloopFwdSm80ILi4ELi1ELb0EN4cute5tupleIJNS5_1CILi128EEENS7_ILi48EEENS7_ILi96EEEEEELi96ENS_10bfloat16_tEfNS_4arch4Sm80ELb0ELb1ELb0ELb1ELb0ELb0ELb1ELb0EEENS1_21CollectiveEpilogueFwdINS6_IJS8_SA_S9_EEENS6_IJNS7_ILi1EEESI_SI_EEESC_SE_Li128ELb1ELb1ELb0ELb0EEENS1_19SingleTileSchedulerILb1ELb0ELb1ELi128EEEEEEEEEvNT_6ParamsE,"",@"SHT_CUDA_INFO"
	.sectionflags	@""
	.align	4


	//----- nvinfo : EIATTR_CUDA_API_VERSION
	.align		4
        /*0000*/ 	.byte	0x04, 0x37
        /*0002*/ 	.short	(.L_140 - .L_139)
.L_139:
        /*0004*/ 	.word	0x00000082


	//----- nvinfo : EIATTR_SW2861232_WAR
	.align		4
.L_140:
        /*0008*/ 	.byte	0x01, 0x35
	.zero		2


	//----- nvinfo : EIATTR_PARAM_CBANK
	.align		4
        /*000c*/ 	.byte	0x04, 0x0a
        /*000e*/ 	.short	(.L_142 - .L_141)
	.align		4
.L_141:
        /*0010*/ 	.word	index@(.nv.constant0._ZN7cutlass13device_kernelIN5flash19enable_sm80_to_sm89INS1_16FlashAttnFwdSm80INS1_25CollectiveMainloopFwdSm80ILi4ELi1ELb0EN4cute5tupleIJNS5_1CILi128EEENS7_ILi48EEENS7_ILi96EEEEEELi96ENS_10bfloat16_tEfNS_4arch4Sm80ELb0ELb1ELb0ELb1ELb0ELb0ELb1ELb0EEENS1_21CollectiveEpilogueFwdINS6_IJS8_SA_S9_EEENS6_IJNS7_ILi1EEESI_SI_EEESC_SE_Li128ELb1ELb1ELb0ELb0EEENS1_19SingleTileSchedulerILb1ELb0ELb1ELi128EEEEEEEEEvNT_6ParamsE)
        /*0014*/ 	.short	0x0160
        /*0016*/ 	.short	0x0418


	//----- nvinfo : EIATTR_CBANK_PARAM_SIZE
	.align		4
.L_142:
        /*0018*/ 	.byte	0x03, 0x19
        /*001a*/ 	.short	0x0418


	//----- nvinfo : EIATTR_KPARAM_INFO
	.align		4
        /*001c*/ 	.byte	0x04, 0x17
        /*001e*/ 	.short	(.L_144 - .L_143)
.L_143:
        /*0020*/ 	.word	0x00000000
        /*0024*/ 	.short	0x0000
        /*0026*/ 	.short	0x0000
        /*0028*/ 	.byte	0x00, 0xf0, 0x61, 0x10


	//----- nvinfo : EIATTR_MAXREG_COUNT
	.align		4
.L_144:
        /*002c*/ 	.byte	0x03, 0x1b
        /*002e*/ 	.short	0x00ff


	//----- nvinfo : EIATTR_NUM_BARRIERS
	.align		4
        /*0030*/ 	.byte	0x02, 0x4c
        /*0032*/ 	.byte	0x02
	.zero		1


	//----- nvinfo : EIATTR_MERCURY_ISA_VERSION
	.align		4
        /*0034*/ 	.byte	0x03, 0x5f
        /*0036*/ 	.short	0x0000


	//----- nvinfo : EIATTR_COOP_GROUP_MASK_REGIDS
	.align		4
        /*0038*/ 	.byte	0x04, 0x29
        /*003a*/ 	.short	(.L_146 - .L_145)


	//   ....[0]....
.L_145:
        /*003c*/ 	.word	0xffffffff


	//   ....[1]....
        /*0040*/ 	.word	0xffffffff


	//   ....[2]....
        /*0044*/ 	.word	0xffffffff


	//   ....[3]....
        /*0048*/ 	.word	0xffffffff


	//   ....[4]....
        /*004c*/ 	.word	0xffffffff


	//   ....[5]....
        /*0050*/ 	.word	0xffffffff


	//   ....[6]....
        /*0054*/ 	.word	0xffffffff


	//   ....[7]....
        /*0058*/ 	.word	0xffffffff


	//   ....[8]....
        /*005c*/ 	.word	0xffffffff


	//   ....[9]....
        /*0060*/ 	.word	0xffffffff


	//   ....[10]....
        /*0064*/ 	.word	0xffffffff


	//   ....[11]....
        /*0068*/ 	.word	0xffffffff


	//   ....[12]....
        /*006c*/ 	.word	0xffffffff


	//   ....[13]....
        /*0070*/ 	.word	0xffffffff


	//   ....[14]....
        /*0074*/ 	.word	0xffffffff


	//   ....[15]....
        /*0078*/ 	.word	0xffffffff


	//   ....[16]....
        /*007c*/ 	.word	0xffffffff


	//   ....[17]....
        /*0080*/ 	.word	0xffffffff


	//   ....[18]....
        /*0084*/ 	.word	0xffffffff


	//   ....[19]....
        /*0088*/ 	.word	0xffffffff


	//   ....[20]....
        /*008c*/ 	.word	0xffffffff


	//   ....[21]....
        /*0090*/ 	.word	0xffffffff


	//   ....[22]....
        /*0094*/ 	.word	0xffffffff


	//   ....[23]....
        /*0098*/ 	.word	0xffffffff


	//   ....[24]....
        /*009c*/ 	.word	0xffffffff


	//   ....[25]....
        /*00a0*/ 	.word	0xffffffff


	//   ....[26]....
        /*00a4*/ 	.word	0xffffffff


	//   ....[27]....
        /*00a8*/ 	.word	0xffffffff


	//   ....[28]....
        /*00ac*/ 	.word	0xffffffff


	//   ....[29]....
        /*00b0*/ 	.word	0xffffffff


	//   ....[30]....
        /*00b4*/ 	.word	0xffffffff


	//   ....[31]....
        /*00b8*/ 	.word	0xffffffff


	//   ....[32]....
        /*00bc*/ 	.word	0xffffffff


	//   ....[33]....
        /*00c0*/ 	.word	0xffffffff


	//   ....[34]....
        /*00c4*/ 	.word	0xffffffff


	//   ....[35]....
        /*00c8*/ 	.word	0xffffffff


	//   ....[36]....
        /*00cc*/ 	.word	0xffffffff


	//   ....[37]....
        /*00d0*/ 	.word	0xffffffff


	//   ....[38]....
        /*00d4*/ 	.word	0xffffffff


	//   ....[39]....
        /*00d8*/ 	.word	0xffffffff


	//   ....[40]....
        /*00dc*/ 	.word	0xffffffff


	//   ....[41]....
        /*00e0*/ 	.word	0xffffffff


	//   ....[42]....
        /*00e4*/ 	.word	0xffffffff


	//   ....[43]....
        /*00e8*/ 	.word	0xffffffff


	//   ....[44]....
        /*00ec*/ 	.word	0xffffffff


	//   ....[45]....
        /*00f0*/ 	.word	0xffffffff


	//   ....[46]....
        /*00f4*/ 	.word	0xffffffff


	//   ....[47]....
        /*00f8*/ 	.word	0xffffffff


	//   ....[48]....
        /*00fc*/ 	.word	0xffffffff


	//   ....[49]....
        /*0100*/ 	.word	0xffffffff


	//   ....[50]....
        /*0104*/ 	.word	0xffffffff


	//   ....[51]....
        /*0108*/ 	.word	0xffffffff


	//   ....[52]....
        /*010c*/ 	.word	0xffffffff


	//   ....[53]....
        /*0110*/ 	.word	0xffffffff


	//   ....[54]....
        /*0114*/ 	.word	0xffffffff


	//   ....[55]....
        /*0118*/ 	.word	0xffffffff


	//   ....[56]....
        /*011c*/ 	.word	0xffffffff


	//   ....[57]....
        /*0120*/ 	.word	0xffffffff


	//   ....[58]....
        /*0124*/ 	.word	0xffffffff


	//   ....[59]....
        /*0128*/ 	.word	0xffffffff


	//   ....[60]....
        /*012c*/ 	.word	0xffffffff


	//   ....[61]....
        /*0130*/ 	.word	0xffffffff


	//   ....[62]....
        /*0134*/ 	.word	0xffffffff


	//   ....[63]....
        /*0138*/ 	.word	0xffffffff


	//   ....[64]....
        /*013c*/ 	.word	0xffffffff


	//   ....[65]....
        /*0140*/ 	.word	0xffffffff


	//   ....[66]....
        /*0144*/ 	.word	0xffffffff


	//   ....[67]....
        /*0148*/ 	.word	0xffffffff


	//   ....[68]....
        /*014c*/ 	.word	0xffffffff


	//   ....[69]....
        /*0150*/ 	.word	0xffffffff


	//   ....[70]....
        /*0154*/ 	.word	0xffffffff


	//   ....[71]....
        /*0158*/ 	.word	0xffffffff


	//   ....[72]....
        /*015c*/ 	.word	0xffffffff


	//   ....[73]....
        /*0160*/ 	.word	0xffffffff


	//   ....[74]....
        /*0164*/ 	.word	0xffffffff


	//   ....[75]....
        /*0168*/ 	.word	0xffffffff


	//   ....[76]....
        /*016c*/ 	.word	0xffffffff


	//   ....[77]....
        /*0170*/ 	.word	0xffffffff


	//   ....[78]....
        /*0174*/ 	.word	0xffffffff


	//   ....[79]....
        /*0178*/ 	.word	0xffffffff


	//   ....[80]....
        /*017c*/ 	.word	0xffffffff


	//   ....[81]....
        /*0180*/ 	.word	0xffffffff


	//   ....[82]....
        /*0184*/ 	.word	0xffffffff


	//   ....[83]....
        /*0188*/ 	.word	0xffffffff


	//   ....[84]....
        /*018c*/ 	.word	0xffffffff


	//----- nvinfo : EIATTR_COOP_GROUP_INSTR_OFFSETS
	.align		4
.L_146:
        /*0190*/ 	.byte	0x04, 0x28
        /*0192*/ 	.short	(.L_148 - .L_147)


	//   ....[0]....
.L_147:
        /*0194*/ 	.word	0x00000080


	//   ....[1]....
        /*0198*/ 	.word	0x000014c0


	//   ....[2]....
        /*019c*/ 	.word	0x000014e0


	//   ....[3]....
        /*01a0*/ 	.word	0x00001630


	//   ....[4]....
        /*01a4*/ 	.word	0x00001660


	//   ....[5]....
        /*01a8*/ 	.word	0x000017a0


	//   ....[6]....
        /*01ac*/ 	.word	0x000017d0


	//   ....[7]....
        /*01b0*/ 	.word	0x00001910


	//   ....[8]....
        /*01b4*/ 	.word	0x00001950


	//   ....[9]....
        /*01b8*/ 	.word	0x00002ce0


	//   ....[10]....
        /*01bc*/ 	.word	0x00002ef0


	//   ....[11]....
        /*01c0*/ 	.word	0x00003240


	//   ....[12]....
        /*01c4*/ 	.word	0x00003a30


	//   ....[13]....
        /*01c8*/ 	.word	0x00003ff0


	//   ....[14]....
        /*01cc*/ 	.word	0x000040f0


	//   ....[15]....
        /*01d0*/ 	.word	0x00004260


	//   ....[16]....
        /*01d4*/ 	.word	0x00004330


	//   ....[17]....
        /*01d8*/ 	.word	0x000043d0


	//   ....[18]....
        /*01dc*/ 	.word	0x00004610


	//   ....[19]....
        /*01e0*/ 	.word	0x00004670


	//   ....[20]....
        /*01e4*/ 	.word	0x00004760


	//   ....[21]....
        /*01e8*/ 	.word	0x000063c0


	//   ....[22]....
        /*01ec*/ 	.word	0x00006580


	//   ....[23]....
        /*01f0*/ 	.word	0x00006740


	//   ....[24]....
        /*01f4*/ 	.word	0x00006d60


	//   ....[25]....
        /*01f8*/ 	.word	0x00007500


	//   ....[26]....
        /*01fc*/ 	.word	0x00007660


	//   ....[27]....
        /*0200*/ 	.word	0x000076b0


	//   ....[28]....
        /*0204*/ 	.word	0x000077f0


	//   ....[29]....
        /*0208*/ 	.word	0x00007840


	//   ....[30]....
        /*020c*/ 	.word	0x000079d0


	//   ....[31]....
        /*0210*/ 	.word	0x00007b10


	//   ....[32]....
        /*0214*/ 	.word	0x00007c90


	//   ....[33]....
        /*0218*/ 	.word	0x0000a550


	//   ....[34]....
        /*021c*/ 	.word	0x0000a5c0


	//   ....[35]....
        /*0220*/ 	.word	0x0000a600


	//   ....[36]....
        /*0224*/ 	.word	0x0000a650


	//   ....[37]....
        /*0228*/ 	.word	0x0000a680


	//   ....[38]....
        /*022c*/ 	.word	0x0000a6b0


	//   ....[39]....
        /*0230*/ 	.word	0x0000a860


	//   ....[40]....
        /*0234*/ 	.word	0x0000a990


	//   ....[41]....
        /*0238*/ 	.word	0x0000cd50


	//   ....[42]....
        /*023c*/ 	.word	0x0000cf00


	//   ....[43]....
        /*0240*/ 	.word	0x0000d2d0


	//   ....[44]....
        /*0244*/ 	.word	0x0000d7f0


	//   ....[45]....
        /*0248*/ 	.word	0x0000e040


	//   ....[46]....
        /*024c*/ 	.word	0x0000e090


	//   ....[47]....
        /*0250*/ 	.word	0x0000e190


	//   ....[48]....
        /*0254*/ 	.word	0x0000e260


	//   ....[49]....
        /*0258*/ 	.word	0x0000e2c0


	//   ....[50]....
        /*025c*/ 	.word	0x0000e490


	//   ....[51]....
        /*0260*/ 	.word	0x0000e590


	//   ....[52]....
        /*0264*/ 	.word	0x0000e6b0


	//   ....[53]....
        /*0268*/ 	.word	0x0000fbf0


	//   ....[54]....
        /*026c*/ 	.word	0x0000fc20


	//   ....[55]....
        /*0270*/ 	.word	0x0000fc30


	//   ....[56]....
        /*0274*/ 	.word	0x0000fc40


	//   ....[57]....
        /*0278*/ 	.word	0x0000fc70


	//   ....[58]....
        /*027c*/ 	.word	0x0000fc90


	//   ....[59]....
        /*0280*/ 	.word	0x0000fcb0


	//   ....[60]....
        /*0284*/ 	.word	0x0000fcc0


	//   ....[61]....
        /*0288*/ 	.word	0x000113a0


	//   ....[62]....
        /*028c*/ 	.word	0x000113e0


	//   ....[63]....
        /*0290*/ 	.word	0x00011410


	//   ....[64]....
        /*0294*/ 	.word	0x00011440


	//   ....[65]....
        /*0298*/ 	.word	0x00011480


	//   ....[66]....
        /*029c*/ 	.word	0x000114c0


	//   ....[67]....
        /*02a0*/ 	.word	0x00011500


	//   ....[68]....
        /*02a4*/ 	.word	0x00011540


	//   ....[69]....
        /*02a8*/ 	.word	0x00011690


	//   ....[70]....
        /*02ac*/ 	.word	0x000116a0


	//   ....[71]....
        /*02b0*/ 	.word	0x00011820


	//   ....[72]....
        /*02b4*/ 	.word	0x00011850


	//   ....[73]....
        /*02b8*/ 	.word	0x000119a0


	//   ....[74]....
        /*02bc*/ 	.word	0x000119d0


	//   ....[75]....
        /*02c0*/ 	.word	0x00011b20


	//   ....[76]....
        /*02c4*/ 	.word	0x00011b40


	//   ....[77]....
        /*02c8*/ 	.word	0x00012350


	//   ....[78]....
        /*02cc*/ 	.word	0x00012370


	//   ....[79]....
        /*02d0*/ 	.word	0x000124a0


	//   ....[80]....
        /*02d4*/ 	.word	0x000124d0


	//   ....[81]....
        /*02d8*/ 	.word	0x00012600


	//   ....[82]....
        /*02dc*/ 	.word	0x00012630


	//   ....[83]....
        /*02e0*/ 	.word	0x00012760


	//   ....[84]....
        /*02e4*/ 	.word	0x00012780


	//----- nvinfo : EIATTR_EXIT_INSTR_OFFSETS
	.align		4
.L_148:
        /*02e8*/ 	.byte	0x04, 0x1c
        /*02ea*/ 	.short	(.L_150 - .L_149)


	//   ....[0]....
.L_149:
        /*02ec*/ 	.word	0x00000330


	//   ....[1]....
        /*02f0*/ 	.word	0x00011b50


	//   ....[2]....
        /*02f4*/ 	.word	0x00011c20


	//   ....[3]....
        /*02f8*/ 	.word	0x00011c80


	//   ....[4]....
        /*02fc*/ 	.word	0x00012790


	//   ....[5]....
        /*0300*/ 	.word	0x00012840


	//   ....[6]....
        /*0304*/ 	.word	0x000128a0


	//----- nvinfo : EIATTR_CTAIDZ_USED
	.align		4
.L_150:
        /*0308*/ 	.byte	0x01, 0x04
	.zero		2


	//----- nvinfo : EIATTR_MAX_THREADS
	.align		4
        /*030c*/ 	.byte	0x04, 0x05
        /*030e*/ 	.short	(.L_152 - .L_151)
.L_151:
        /*0310*/ 	.word	0x00000080
        /*0314*/ 	.word	0x00000001
        /*0318*/ 	.word	0x00000001


	//----- nvinfo : EIATTR_CRS_STACK_SIZE
	.align		4
.L_152:
        /*031c*/ 	.byte	0x04, 0x1e
        /*031e*/ 	.short	(.L_154 - .L_153)
.L_153:
        /*0320*/ 	.word	0x00000000
.L_154:


//--------------------- .nv.info._ZN7cutlass13device_kernelIN5flash19enable_sm80_to_sm89INS1_16FlashAttnFwdSm80INS1_25CollectiveMainloopFwdSm80ILi4ELi1ELb0EN4cute5tupleIJNS5_1CILi128EEENS7_ILi48EEENS7_ILi96EEEEEELi96ENS_10bfloat16_tEfNS_4arch4Sm80ELb0ELb1ELb0ELb1ELb0ELb1ELb1ELb0EEENS1_21CollectiveEpilogueFwdINS6_IJS8_SA_S9_EEENS6_IJNS7_ILi1EEESI_SI_EEESC_SE_Li128ELb1ELb1ELb0ELb0EEENS1_19SingleTileSchedulerILb1ELb0ELb1ELi128EEEEEEEEEvNT_6ParamsE --------------------------
	.section	.nv.info._ZN7cutlass13device_kernelIN5flash19enable_sm80_to_sm89INS1_16FlashAttnFwdSm80INS1_25CollectiveMainloopFwdSm80ILi4ELi1ELb0EN4cute5tupleIJNS5_1CILi128EEENS7_ILi48EEENS7_ILi96EEEEEELi96ENS_10bfloat16_tEfNS_4arch4Sm80ELb0ELb1ELb0ELb1ELb0ELb1ELb1ELb0EEENS1_21CollectiveEpilogueFwdINS6_IJS8_SA_S9_EEENS6_IJNS7_ILi1EEESI_SI_EEESC_SE_Li128ELb1ELb1ELb0ELb0EEENS1_19SingleTileSchedulerILb1ELb0ELb1ELi128EEEEEEEEEvNT_6ParamsE,"",@"SHT_CUDA_INFO"
	.sectionflags	@""
	.align	4


	//----- nvinfo : EIATTR_CUDA_API_VERSION
	.align		4
        /*0000*/ 	.byte	0x04, 0x37
        /*0002*/ 	.short	(.L_156 - .L_155)
.L_155:
        /*0004*/ 	.word	0x00000082


	//----- nvinfo : EIATTR_SW2861232_WAR
	.align		4
.L_156:
        /*0008*/ 	.byte	0x01, 0x35
	.zero		2


	//----- nvinfo : EIATTR_PARAM_CBANK
	.align		4
        /*000c*/ 	.byte	0x04, 0x0a
        /*000e*/ 	.short	(.L_158 - .L_157)
	.align		4
.L_157:
        /*0010*/ 	.word	index@(.nv.constant0._ZN7cutlass13device_kernelIN5flash19enable_sm80_to_sm89INS1_16FlashAttnFwdSm80INS1_25CollectiveMainloopFwdSm80ILi4ELi1ELb0EN4cute5tupleIJNS5_1CILi128EEENS7_ILi48EEENS7_ILi96EEEEEELi96ENS_10bfloat16_tEfNS_4arch4Sm80ELb0ELb1ELb0ELb1ELb0ELb1ELb1ELb0EEENS1_21CollectiveEpilogueFwdINS6_IJS8_SA_S9_EEENS6_IJNS7_ILi1EEESI_SI_EEESC_SE_Li128ELb1ELb1ELb0ELb0EEENS1_19SingleTileSchedulerILb1ELb0ELb1ELi128EEEEEEEEEvNT_6ParamsE)
        /*0014*/ 	.short	0x0160
        /*0016*/ 	.short	0x0418


	//----- nvinfo : EIATTR_CBANK_PARAM_SIZE
	.align		4
.L_158:
        /*0018*/ 	.byte	0x03, 0x19
        /*001a*/ 	.short	0x0418


	//----- nvinfo : EIATTR_KPARAM_INFO
	.align		4
        /*001c*/ 	.byte	0x04, 0x17
        /*001e*/ 	.short	(.L_160 - .L_159)
.L_159:
        /*0020*/ 	.word	0x00000000
        /*0024*/ 	.short	0x0000
        /*0026*/ 	.short	0x0000
        /*0028*/ 	.byte	0x00, 0xf0, 0x61, 0x10


	//----- nvinfo : EIATTR_MAXREG_COUNT
	.align		4
.L_160:
        /*002c*/ 	.byte	0x03, 0x1b
        /*002e*/ 	.short	0x00ff


	//----- nvinfo : EIATTR_NUM_BARRIERS
	.align		4
        /*0030*/ 	.byte	0x02, 0x4c
        /*0032*/ 	.byte	0x02
	.zero		1


	//----- nvinfo : EIATTR_MERCURY_ISA_VERSION
	.align		4
        /*0034*/ 	.byte	0x03, 0x5f
        /*0036*/ 	.short	0x0000


	//----- nvinfo : EIATTR_COOP_GROUP_MASK_REGIDS
	.align		4
        /*0038*/ 	.byte	0x04, 0x29
        /*003a*/ 	.short	(.L_162 - .L_161)


	//   ....[0]....
.L_161:
        /*003c*/ 	.word	0xffffffff


	//   ....[1]....
        /*0040*/ 	.word	0xffffffff


	//   ....[2]....
        /*0044*/ 	.word	0xffffffff


	//   ....[3]....
        /*0048*/ 	.word	0xffffffff


	//   ....[4]....
        /*004c*/ 	.word	0xffffffff


	//   ....[5]....
        /*0050*/ 	.word	0xffffffff


	//   ....[6]....
        /*0054*/ 	.word	0xffffffff


	//   ....[7]....
        /*0058*/ 	.word	0xffffffff


	//   ....[8]....
        /*005c*/ 	.word	0xffffffff


	//   ....[9]....
        /*0060*/ 	.word	0xffffffff


	//   ....[10]....
        /*0064*/ 	.word	0xffffffff


	//   ....[11]....
        /*0068*/ 	.word	0xffffffff


	//   ....[12]....
        /*006c*/ 	.word	0xffffffff


	//   ....[13]....
        /*0070*/ 	.word	0xffffffff


	//   ....[14]....
        /*0074*/ 	.word	0xffffffff


	//   ....[15]....
        /*0078*/ 	.word	0xffffffff


	//   ....[16]....
        /*007c*/ 	.word	0xffffffff


	//   ....[17]....
        /*0080*/ 	.word	0xffffffff


	//   ....[18]....
        /*0084*/ 	.word	0xffffffff


	//   ....[19]....
        /*0088*/ 	.word	0xffffffff


	//   ....[20]....
        /*008c*/ 	.word	0xffffffff


	//   ....[21]....
        /*0090*/ 	.word	0xffffffff


	//   ....[22]....
        /*0094*/ 	.word	0xffffffff


	//   ....[23]....
        /*0098*/ 	.word	0xffffffff


	//   ....[24]....
        /*009c*/ 	.word	0xffffffff


	//   ....[25]....
        /*00a0*/ 	.word	0xffffffff


	//   ....[26]....
        /*00a4*/ 	.word	0xffffffff


	//   ....[27]....
        /*00a8*/ 	.word	0xffffffff


	//   ....[28]....
        /*00ac*/ 	.word	0xffffffff


	//   ....[29]....
        /*00b0*/ 	.word	0xffffffff


	//   ....[30]....
        /*00b4*/ 	.word	0xffffffff


	//   ....[31]....
        /*00b8*/ 	.word	0xffffffff


	//   ....[32]....
        /*00bc*/ 	.word	0xffffffff


	//   ....[33]....
        /*00c0*/ 	.word	0xffffffff


	//   ....[34]....
        /*00c4*/ 	.word	0xffffffff


	//   ....[35]....
        /*00c8*/ 	.word	0xffffffff


	//   ....[36]....
        /*00cc*/ 	.word	0xffffffff


	//   ....[37]....
        /*00d0*/ 	.word	0xffffffff


	//   ....[38]....
        /*00d4*/ 	.word	0xffffffff


	//   ....[39]....
        /*00d8*/ 	.word	0xffffffff


	//   ....[40]....
        /*00dc*/ 	.word	0xffffffff


	//   ....[41]....
        /*00e0*/ 	.word	0xffffffff


	//   ....[42]....
        /*00e4*/ 	.word	0xffffffff


	//   ....[43]....
        /*00e8*/ 	.word	0xffffffff


	//   ....[44]....
        /*00ec*/ 	.word	0xffffffff


	//   ....[45]....
        /*00f0*/ 	.word	0xffffffff


	//   ....[46]....
        /*00f4*/ 	.word	0xffffffff


	//   ....[47]....
        /*00f8*/ 	.word	0xffffffff


	//   ....[48]....
        /*00fc*/ 	.word	0xffffffff


	//   ....[49]....
        /*0100*/ 	.word	0xffffffff


	//   ....[50]....
        /*0104*/ 	.word	0xffffffff


	//   ....[51]....
        /*0108*/ 	.word	0xffffffff


	//   ....[52]....
        /*010c*/ 	.word	0xffffffff


	//   ....[53]....
        /*0110*/ 	.word	0xffffffff


	//   ....[54]....
        /*0114*/ 	.word	0xffffffff


	//   ....[55]....
        /*0118*/ 	.word	0xffffffff


	//   ....[56]....
        /*011c*/ 	.word	0xffffffff


	//   ....[57]....
        /*0120*/ 	.word	0xffffffff


	//   ....[58]....
        /*0124*/ 	.word	0xffffffff


	//   ....[59]....
        /*0128*/ 	.word	0xffffffff


	//   ....[60]....
        /*012c*/ 	.word	0xffffffff


	//   ....[61]....
        /*0130*/ 	.word	0xffffffff


	//   ....[62]....
        /*0134*/ 	.word	0xffffffff


	//   ....[63]....
        /*0138*/ 	.word	0xffffffff


	//   ....[64]....
        /*013c*/ 	.word	0xffffffff


	//   ....[65]....
        /*0140*/ 	.word	0xffffffff


	//   ....[66]....
        /*0144*/ 	.word	0xffffffff


	//   ....[67]....
        /*0148*/ 	.word	0xffffffff


	//   ....[68]....
        /*014c*/ 	.word	0xffffffff


	//   ....[69]....
        /*0150*/ 	.word	0xffffffff


	//   ....[70]....
        /*0154*/ 	.word	0xffffffff


	//   ....[71]....
        /*0158*/ 	.word	0xffffffff


	//   ....[72]....
        /*015c*/ 	.word	0xffffffff


	//   ....[73]....
        /*0160*/ 	.word	0xffffffff


	//   ....[74]....
        /*0164*/ 	.word	0xffffffff


	//   ....[75]....
        /*0168*/ 	.word	0xffffffff


	//   ....[76]....
        /*016c*/ 	.word	0xffffffff


	//   ....[77]....
        /*0170*/ 	.word	0xffffffff


	//   ....[78]....
        /*0174*/ 	.word	0xffffffff


	//   ....[79]....
        /*0178*/ 	.word	0xffffffff


	//   ....[80]....
        /*017c*/ 	.word	0xffffffff


	//   ....[81]....
        /*0180*/ 	.word	0xffffffff


	//   ....[82]....
        /*0184*/ 	.word	0xffffffff


	//   ....[83]....
        /*0188*/ 	.word	0xffffffff


	//   ....[84]....
        /*018c*/ 	.word	0xffffffff


	//   ....[85]....
        /*0190*/ 	.word	0xffffffff


	//   ....[86]....
        /*0194*/ 	.word	0xffffffff


	//   ....[87]....
        /*0198*/ 	.word	0xffffffff


	//   ....[88]....
        /*019c*/ 	.word	0xffffffff


	//   ....[89]....
        /*01a0*/ 	.word	0xffffffff


	//   ....[90]....
        /*01a4*/ 	.word	0xffffffff


	//   ....[91]....
        /*01a8*/ 	.word	0xffffffff


	//   ....[92]....
        /*01ac*/ 	.word	0xffffffff


	//   ....[93]....
        /*01b0*/ 	.word	0xffffffff


	//   ....[94]....
        /*01b4*/ 	.word	0xffffffff


	//   ....[95]....
        /*01b8*/ 	.word	0xffffffff


	//   ....[96]....
        /*01bc*/ 	.word	0xffffffff


	//   ....[97]....
        /*01c0*/ 	.word	0xffffffff


	//   ....[98]....
        /*01c4*/ 	.word	0xffffffff


	//   ....[99]....
        /*01c8*/ 	.word	0xffffffff


	//   ....[100]....
        /*01cc*/ 	.word	0xffffffff


	//----- nvinfo : EIATTR_COOP_GROUP_INSTR_OFFSETS
	.align		4
.L_162:
        /*01d0*/ 	.byte	0x04, 0x28
        /*01d2*/ 	.short	(.L_164 - .L_163)


	//   ....[0]....
.L_163:
        /*01d4*/ 	.word	0x00000080


	//   ....[1]....
        /*01d8*/ 	.word	0x00006d20


	//   ....[2]....
        /*01dc*/ 	.word	0x00006de0


	//   ....[3]....
        /*01e0*/ 	.word	0x00006fc0


	//   ....[4]....
        /*01e4*/ 	.word	0x00006ff0


	//   ....[5]....
        /*01e8*/ 	.word	0x00007130


	//   ....[6]....
        /*01ec*/ 	.word	0x00007160


	//   ....[7]....
        /*01f0*/ 	.word	0x00007290


	//   ....[8]....
        /*01f4*/ 	.word	0x000072d0


	//   ....[9]....
        /*01f8*/ 	.word	0x00007a20


	//   ....[10]....
        /*01fc*/ 	.word	0x00007a60


	//   ....[11]....
        /*0200*/ 	.word	0x00007a80


	//   ....[12]....
        /*0204*/ 	.word	0x00007a90


	//   ....[13]....
        /*0208*/ 	.word	0x00007ec0


	//   ....[14]....
        /*020c*/ 	.word	0x00007f00


	//   ....[15]....
        /*0210*/ 	.word	0x00007f40


	//   ....[16]....
        /*0214*/ 	.word	0x00007fb0


	//   ....[17]....
        /*0218*/ 	.word	0x0000b280


	//   ....[18]....
        /*021c*/ 	.word	0x0000b2b0


	//   ....[19]....
        /*0220*/ 	.word	0x0000b2e0


	//   ....[20]....
        /*0224*/ 	.word	0x0000b2f0


	//   ....[21]....
        /*0228*/ 	.word	0x0000b570


	//   ....[22]....
        /*022c*/ 	.word	0x0000b5b0


	//   ....[23]....
        /*0230*/ 	.word	0x0000b7d0


	//   ....[24]....
        /*0234*/ 	.word	0x0000b820


	//   ....[25]....
        /*0238*/ 	.word	0x0000fd60


	//   ....[26]....
        /*023c*/ 	.word	0x0000ff10


	//   ....[27]....
        /*0240*/ 	.word	0x000103f0


	//   ....[28]....
        /*0244*/ 	.word	0x000105b0


	//   ....[29]....
        /*0248*/ 	.word	0x000110e0


	//   ....[30]....
        /*024c*/ 	.word	0x000111d0


	//   ....[31]....
        /*0250*/ 	.word	0x000111f0


	//   ....[32]....
        /*0254*/ 	.word	0x00011390


	//   ....[33]....
        /*0258*/ 	.word	0x00011410


	//   ....[34]....
        /*025c*/ 	.word	0x00011500


	//   ....[35]....
        /*0260*/ 	.word	0x00011700


	//   ....[36]....
        /*0264*/ 	.word	0x00011890


	//   ....[37]....
        /*0268*/ 	.word	0x000133e0


	//   ....[38]....
        /*026c*/ 	.word	0x000135a0


	//   ....[39]....
        /*0270*/ 	.word	0x00013760


	//   ....[40]....
        /*0274*/ 	.word	0x00013e10


	//   ....[41]....
        /*0278*/ 	.word	0x000145d0


	//   ....[42]....
        /*027c*/ 	.word	0x00014700


	//   ....[43]....
        /*0280*/ 	.word	0x00014750


	//   ....[44]....
        /*0284*/ 	.word	0x00014860


	//   ....[45]....
        /*0288*/ 	.word	0x000148c0


	//   ....[46]....
        /*028c*/ 	.word	0x00014a10


	//   ....[47]....
        /*0290*/ 	.word	0x00014bf0


	//   ....[48]....
        /*0294*/ 	.word	0x00014d40


	//   ....[49]....
        /*0298*/ 	.word	0x000175d0


	//   ....[50]....
        /*029c*/ 	.word	0x00017650


	//   ....[51]....
        /*02a0*/ 	.word	0x00017670


	//   ....[52]....
        /*02a4*/ 	.word	0x000176c0


	//   ....[53]....
        /*02a8*/ 	.word	0x000176f0


	//   ....[54]....
        /*02ac*/ 	.word	0x00017720


	//   ....[55]....
        /*02b0*/ 	.word	0x000178a0


	//   ....[56]....
        /*02b4*/ 	.word	0x000179d0


	//   ....[57]....
        /*02b8*/ 	.word	0x00019dc0


	//   ....[58]....
        /*02bc*/ 	.word	0x00019f70


	//   ....[59]....
        /*02c0*/ 	.word	0x0001a3b0


	//   ....[60]....
        /*02c4*/ 	.word	0x0001a890


	//   ....[61]....
        /*02c8*/ 	.word	0x0001afc0


	//   ....[62]....
        /*02cc*/ 	.word	0x0001b100


	//   ....[63]....
        /*02d0*/ 	.word	0x0001b180


	//   ....[64]....
        /*02d4*/ 	.word	0x0001b2f0


	//   ....[65]....
        /*02d8*/ 	.word	0x0001b360


	//   ....[66]....
        /*02dc*/ 	.word	0x0001b480


	//   ....[67]....
        /*02e0*/ 	.word	0x0001b620


	//   ....[68]....
        /*02e4*/ 	.word	0x0001b760


	//   ....[69]....
        /*02e8*/ 	.word	0x0001cc60


	//   ....[70]....
        /*02ec*/ 	.word	0x0001cc90


	//   ....[71]....
        /*02f0*/ 	.word	0x0001ccc0


	//   ....[72]....
        /*02f4*/ 	.word	0x0001cce0


	//   ....[73]....
        /*02f8*/ 	.word	0x0001cd10


	//   ....[74]....
        /*02fc*/ 	.word	0x0001cd30


	//   ....[75]....
        /*0300*/ 	.word	0x0001cd50


	//   ....[76]....
        /*0304*/ 	.word	0x0001cd60


	//   ....[77]....
        /*0308*/ 	.word	0x0001e3d0


	//   ....[78]....
        /*030c*/ 	.word	0x0001e410


	//   ....[79]....
        /*0310*/ 	.word	0x0001e450


	//   ....[80]....
        /*0314*/ 	.word	0x0001e4a0


	//   ....[81]....
        /*0318*/ 	.word	0x0001e4d0


	//   ....[82]....
        /*031c*/ 	.word	0x0001e510


	//   ....[83]....
        /*0320*/ 	.word	0x0001e530


	//   ....[84]....
        /*0324*/ 	.word	0x0001e550


	//   ....[85]....
        /*0328*/ 	.word	0x0001e700


	//   ....[86]....
        /*032c*/ 	.word	0x0001e710


	//   ....[87]....
        /*0330*/ 	.word	0x0001e890


	//   ....[88]....
        /*0334*/ 	.word	0x0001e8c0


	//   ....[89]....
        /*0338*/ 	.word	0x0001ea10


	//   ....[90]....
        /*033c*/ 	.word	0x0001ea40


	//   ....[91]....
        /*0340*/ 	.word	0x0001eb90


	//   ....[92]....
        /*0344*/ 	.word	0x0001ebb0


	//   ....[93]....
        /*0348*/ 	.word	0x0001f3c0


	//   ....[94]....
        /*034c*/ 	.word	0x0001f3d0


	//   ....[95]....
        /*0350*/ 	.word	0x0001f500


	//   ....[96]....
        /*0354*/ 	.word	0x0001f530


	//   ....[97]....
        /*0358*/ 	.word	0x0001f660


	//   ....[98]....
        /*035c*/ 	.word	0x0001f690


	//   ....[99]....
        /*0360*/ 	.word	0x0001f7c0


	//   ....[100]....
        /*0364*/ 	.word	0x0001f7e0


	//----- nvinfo : EIATTR_EXIT_INSTR_OFFSETS
	.align		4
.L_164:
        /*0368*/ 	.byte	0x04, 0x1c
        /*036a*/ 	.short	(.L_166 - .L_165)


	//   ....[0]....
.L_165:
        /*036c*/ 	.word	0x00000330


	//   ....[1]....
        /*0370*/ 	.word	0x0001ebc0


	//   ....[2]....
        /*0374*/ 	.word	0x0001ec90


	//   ....[3]....
        /*0378*/ 	.word	0x0001ecf0


	//   ....[4]....
        /*037c*/ 	.word	0x0001f7f0


	//   ....[5]....
        /*0380*/ 	.word	0x0001f8a0


	//   ....[6]....
        /*0384*/ 	.word	0x0001f900


	//----- nvinfo : EIATTR_CTAIDZ_USED
	.align		4
.L_166:
        /*0388*/ 	.byte	0x01, 0x04
	.zero		2


	//----- nvinfo : EIATTR_MAX_THREADS
	.align		4
        /*038c*/ 	.byte	0x04, 0x05
        /*038e*/ 	.short	(.L_168 - .L_167)
.L_167:
        /*0390*/ 	.word	0x00000080
        /*0394*/ 	.word	0x00000001
        /*0398*/ 	.word	0x00000001


	//----- nvinfo : EIATTR_CRS_STACK_SIZE
	.align		4
.L_168:
        /*039c*/ 	.byte	0x04, 0x1e
        /*039e*/ 	.short	(.L_170 - .L_169)
.L_169:
        /*03a0*/ 	.word	0x00000000
.L_170:


//--------------------- .nv.info._ZN7cutlass13device_kernelIN5flash19enable_sm80_to_sm89INS1_16FlashAttnFwdSm80INS1_25CollectiveMainloopFwdSm80ILi4ELi1ELb0EN4cute5tupleIJNS5_1CILi128EEENS7_ILi64EEENS7_ILi96EEEEEELi96ENS_10bfloat16_tEfNS_4arch4Sm80ELb1ELb0ELb0ELb0ELb0ELb0ELb1ELb0EEENS1_21CollectiveEpilogueFwdINS6_IJS8_SA_S9_EEENS6_IJNS7_ILi1EEESI_SI_EEESC_SE_Li128ELb0ELb1ELb0ELb0EEENS1_30DynamicPersistentTileSchedulerILi128ELi128ELb0ELb1ELb0EEEEEEEEEvNT_6ParamsE --------------------------
	.section	.nv.info._ZN7cutlass13device_kernelIN5flash19enable_sm80_to_sm89INS1_16FlashAttnFwdSm80INS1_25CollectiveMainloopFwdSm80ILi4ELi1ELb0EN4cute5tupleIJNS5_1CILi128EEENS7_ILi64EEENS7_ILi96EEEEEELi96ENS_10bfloat16_tEfNS_4arch4Sm80ELb1ELb0ELb0ELb0ELb0ELb0ELb1ELb0EEENS1_21CollectiveEpilogueFwdINS6_IJS8_SA_S9_EEENS6_IJNS7_ILi1EEESI_SI_EEESC_SE_Li128ELb0ELb1ELb0ELb0EEENS1_30DynamicPersistentTileSchedulerILi128ELi128ELb0ELb1ELb0EEEEEEEEEvNT_6ParamsE,"",@"SHT_CUDA_INFO"
	.sectionflags	@""
	.align	4


	//----- nvinfo : EIATTR_CUDA_API_VERSION
	.align		4
        /*0000*/ 	.byte	0x04, 0x37
        /*0002*/ 	.short	(.L_172 - .L_171)
.L_171:
        /*0004*/ 	.word	0x00000082


	//----- nvinfo : EIATTR_SW2861232_WAR
	.align		4
.L_172:
        /*0008*/ 	.byte	0x01, 0x35
	.zero		2


	//----- nvinfo : EIATTR_PARAM_CBANK
	.align		4
        /*000c*/ 	.byte	0x04, 0x0a
        /*000e*/ 	.short	(.L_174 - .L_173)
	.align		4
.L_173:
        /*0010*/ 	.word	index@(.nv.constant0._ZN7cutlass13device_kernelIN5flash19enable_sm80_to_sm89INS1_16FlashAttnFwdSm80INS1_25CollectiveMainloopFwdSm80ILi4ELi1ELb0EN4cute5tupleIJNS5_1CILi128EEENS7_ILi64EEENS7_ILi96EEEEEELi96ENS_10bfloat16_tEfNS_4arch4Sm80ELb1ELb0ELb0ELb0ELb0ELb0ELb1ELb0EEENS1_21CollectiveEpilogueFwdINS6_IJS8_SA_S9_EEENS6_IJNS7_ILi1EEESI_SI_EEESC_SE_Li128ELb0ELb1ELb0ELb0EEENS1_30DynamicPersistentTileSchedulerILi128ELi128ELb0ELb1ELb0EEEEEEEEEvNT_6ParamsE)
        /*0014*/ 	.short	0x0160
        /*0016*/ 	.short	0x0428


	//----- nvinfo : EIATTR_CBANK_PARAM_SIZE
	.align		4
.L_174:
        /*0018*/ 	.byte	0x03, 0x19
        /*001a*/ 	.short	0x0428


	//----- nvinfo : EIATTR_KPARAM_INFO
	.align		4
        /*001c*/ 	.byte	0x04, 0x17
        /*001e*/ 	.short	(.L_176 - .L_175)
.L_175:
        /*0020*/ 	.word	0x00000000
        /*0024*/ 	.short	0x0000
        /*0026*/ 	.short	0x0000
        /*0028*/ 	.byte	0x00, 0xf0, 0xa1, 0x10


	//----- nvinfo : EIATTR_MAXREG_COUNT
	.align		4
.L_176:
        /*002c*/ 	.byte	0x03, 0x1b
        /*002e*/ 	.short	0x00ff


	//----- nvinfo : EIATTR_NUM_BARRIERS
	.align		4
        /*0030*/ 	.byte	0x02, 0x4c
        /*0032*/ 	.byte	0x06
	.zero		1


	//----- nvinfo : EIATTR_ANNOTATIONS
	.align		4
        /*0034*/ 	.byte	0x04, 0x55
        /*0036*/ 	.short	(.L_178 - .L_177)


	//   ....[0]....
.L_177:
        /* <DEDUP_REMOVED lines=76> */
        /*04ec*/ 	.byte	0x00, 0xf7, 0x00, 0x00, 0x01, 0x00, 0x00, 0x00, 0x50, 0xf7, 0x00, 0x00


	//----- nvinfo : EIATTR_MERCURY_ISA_VERSION
	.align		4
.L_178:
        /*04f8*/ 	.byte	0x03, 0x5f
        /*04fa*/ 	.short	0x0000


	//----- nvinfo : EIATTR_INT_WARP_WIDE_INSTR_OFFSETS
	.align		4
        /*04fc*/ 	.byte	0x04, 0x31
        /*04fe*/ 	.short	(.L_180 - .L_179)


	//   ....[0]....
.L_179:
        /*0500*/ 	.word	0x0000d1a0


	//   ....[1]....
        /*0504*/ 	.word	0x0000d220


	//----- nvinfo : EIATTR_COOP_GROUP_MASK_REGIDS
	.align		4
.L_180:
        /*0508*/ 	.byte	0x04, 0x29
        /*050a*/ 	.short	(.L_182 - .L_181)


	//   ....[0]....
.L_181:
        /*050c*/ 	.word	0xffffffff


	//   ....[1]....
        /*0510*/ 	.word	0xffffffff


	//   ....[2]....
        /*0514*/ 	.word	0xffffffff


	//   ....[3]....
        /*0518*/ 	.word	0xffffffff


	//   ....[4]....
        /*051c*/ 	.word	0xffffffff


	//   ....[5]....
        /*0520*/ 	.word	0xffffffff


	//   ....[6]....
        /*0524*/ 	.word	0xffffffff


	//   ....[7]....
        /*0528*/ 	.word	0xffffffff


	//   ....[8]....
        /*052c*/ 	.word	0xffffffff


	//   ....[9]....
        /*0530*/ 	.word	0xffffffff


	//   ....[10]....
        /*0534*/ 	.word	0xffffffff


	//   ....[11]....
        /*0538*/ 	.word	0xffffffff


	//   ....[12]....
        /*053c*/ 	.word	0xffffffff


	//   ....[13]....
        /*0540*/ 	.word	0xffffffff


	//   ....[14]....
        /*0544*/ 	.word	0xffffffff


	//   ....[15]....
        /*0548*/ 	.word	0xffffffff


	//   ....[16]....
        /*054c*/ 	.word	0xffffffff


	//   ....[17]....
        /*0550*/ 	.word	0xffffffff


	//   ....[18]....
        /*0554*/ 	.word	0xffffffff


	//   ....[19]....
        /*0558*/ 	.word	0xffffffff


	//   ....[20]....
        /*055c*/ 	.word	0xffffffff


	//   ....[21]....
        /*0560*/ 	.word	0xffffffff


	//   ....[22]....
        /*0564*/ 	.word	0xffffffff


	//   ....[23]....
        /*0568*/ 	.word	0xffffffff


	//   ....[24]....
        /*056c*/ 	.word	0xffffffff


	//   ....[25]....
        /*0570*/ 	.word	0xffffffff


	//   ....[26]....
        /*0574*/ 	.word	0xffffffff


	//   ....[27]....
        /*0578*/ 	.word	0xffffffff


	//   ....[28]....
        /*057c*/ 	.word	0xffffffff


	//   ....[29]....
        /*0580*/ 	.word	0xffffffff


	//   ....[30]....
        /*0584*/ 	.word	0xffffffff


	//   ....[31]....
        /*0588*/ 	.word	0xffffffff


	//   ....[32]....
        /*058c*/ 	.word	0xffffffff


	//   ....[33]....
        /*0590*/ 	.word	0xffffffff


	//   ....[34]....
        /*0594*/ 	.word	0xffffffff


	//   ....[35]....
        /*0598*/ 	.word	0xffffffff


	//   ....[36]....
        /*059c*/ 	.word	0xffffffff


	//   ....[37]....
        /*05a0*/ 	.word	0xffffffff


	//   ....[38]....
        /*05a4*/ 	.word	0xffffffff


	//   ....[39]....
        /*05a8*/ 	.word	0xffffffff


	//   ....[40]....
        /*05ac*/ 	.word	0xffffffff


	//   ....[41]....
        /*05b0*/ 	.word	0xffffffff


	//   ....[42]....
        /*05b4*/ 	.word	0xffffffff


	//   ....[43]....
        /*05b8*/ 	.word	0xffffffff


	//   ....[44]....
        /*05bc*/ 	.word	0xffffffff


	//   ....[45]....
        /*05c0*/ 	.word	0xffffffff


	//   ....[46]....
        /*05c4*/ 	.word	0xffffffff


	//   ....[47]....
        /*05c8*/ 	.word	0xffffffff


	//   ....[48]....
        /*05cc*/ 	.word	0xffffffff


	//   ....[49]....
        /*05d0*/ 	.word	0xffffffff


	//   ....[50]....
        /*05d4*/ 	.word	0xffffffff


	//   ....[51]....
        /*05d8*/ 	.word	0xffffffff


	//   ....[52]....
        /*05dc*/ 	.word	0xffffffff


	//   ....[53]....
        /*05e0*/ 	.word	0xffffffff


	//   ....[54]....
        /*05e4*/ 	.word	0xffffffff


	//   ....[55]....
        /*05e8*/ 	.word	0xffffffff


	//   ....[56]....
        /*05ec*/ 	.word	0xffffffff


	//   ....[57]....
        /*05f0*/ 	.word	0xffffffff


	//   ....[58]....
        /*05f4*/ 	.word	0xffffffff


	//   ....[59]....
        /*05f8*/ 	.word	0xffffffff


	//   ....[60]....
        /*05fc*/ 	.word	0xffffffff


	//   ....[61]....
        /*0600*/ 	.word	0xffffffff


	//   ....[62]....
        /*0604*/ 	.word	0xffffffff


	//   ....[63]....
        /*0608*/ 	.word	0xffffffff


	//   ....[64]....
        /*060c*/ 	.word	0xffffffff


	//   ....[65]....
        /*0610*/ 	.word	0xffffffff


	//   ....[66]....
        /*0614*/ 	.word	0xffffffff


	//   ....[67]....
        /*0618*/ 	.word	0xffffffff


	//   ....[68]....
        /*061c*/ 	.word	0xffffffff


	//   ....[69]....
        /*0620*/ 	.word	0xffffffff


	//   ....[70]....
        /*0624*/ 	.word	0xffffffff


	//   ....[71]....
        /*0628*/ 	.word	0xffffffff


	//   ....[72]....
        /*062c*/ 	.word	0xffffffff


	//   ....[73]....
        /*0630*/ 	.word	0xffffffff


	//   ....[74]....
        /*0634*/ 	.word	0xffffffff


	//   ....[75]....
        /*0638*/ 	.word	0xffffffff


	//   ....[76]....
        /*063c*/ 	.word	0xffffffff


	//   ....[77]....
        /*0640*/ 	.word	0xffffffff


	//   ....[78]....
        /*0644*/ 	.word	0xffffffff


	//   ....[79]....
        /*0648*/ 	.word	0xffffffff


	//   ....[80]....
        /*064c*/ 	.word	0xffffffff


	//   ....[81]....
        /*0650*/ 	.word	0xffffffff


	//   ....[82]....
        /*0654*/ 	.word	0xffffffff


	//   ....[83]....
        /*0658*/ 	.word	0xffffffff


	//   ....[84]....
        /*065c*/ 	.word	0xffffffff


	//   ....[85]....
        /*0660*/ 	.word	0xffffffff


	//   ....[86]....
        /*0664*/ 	.word	0xffffffff


	//   ....[87]....
        /*0668*/ 	.word	0xffffffff


	//   ....[88]....
        /*066c*/ 	.word	0xffffffff


	//   ....[89]....
        /*0670*/ 	.word	0xffffffff


	//   ....[90]....
        /*0674*/ 	.word	0xffffffff


	//   ....[91]....
        /*0678*/ 	.word	0xffffffff


	//   ....[92]....
        /*067c*/ 	.word	0xffffffff


	//   ....[93]....
        /*0680*/ 	.word	0xffffffff


	//   ....[94]....
        /*0684*/ 	.word	0xffffffff


	//   ....[95]....
        /*0688*/ 	.word	0xffffffff


	//   ....[96]....
        /*068c*/ 	.word	0xffffffff


	//   ....[97]....
        /*0690*/ 	.word	0xffffffff


	//   ....[98]....
        /*0694*/ 	.word	0xffffffff


	//   ....[99]....
        /*0698*/ 	.word	0xffffffff


	//----- nvinfo : EIATTR_COOP_GROUP_INSTR_OFFSETS
	.align		4
.L_182:
        /*069c*/ 	.byte	0x04, 0x28
        /*069e*/ 	.short	(.L_184 - .L_183)


	//   ....[0]....
.L_183:
        /*06a0*/ 	.word	0x00000050


	//   ....[1]....
        /*06a4*/ 	.word	0x000017f0


	//   ....[2]....
        /*06a8*/ 	.word	0x00001810


	//   ....[3]....
        /*06ac*/ 	.word	0x000019e0


	//   ....[4]....
        /*06b0*/ 	.word	0x000019f0


	//   ....[5]....
        /*06b4*/ 	.word	0x00001bb0


	//   ....[6]....
        /*06b8*/ 	.word	0x00001bd0


	//   ....[7]....
        /*06bc*/ 	.word	0x00001d90


	//   ....[8]....
        /*06c0*/ 	.word	0x00001da0


	//   ....[9]....
        /*06c4*/ 	.word	0x00002f20


	//   ....[10]....
        /*06c8*/ 	.word	0x00002f30


	//   ....[11]....
        /*06cc*/ 	.word	0x00003060


	//   ....[12]....
        /*06d0*/ 	.word	0x00003480


	//   ....[13]....
        /*06d4*/ 	.word	0x00003530


	//   ....[14]....
        /*06d8*/ 	.word	0x00003670


	//   ....[15]....
        /*06dc*/ 	.word	0x00003690


	//   ....[16]....
        /*06e0*/ 	.word	0x00003790


	//   ....[17]....
        /*06e4*/ 	.word	0x00003da0


	//   ....[18]....
        /*06e8*/ 	.word	0x00003e90


	//   ....[19]....
        /*06ec*/ 	.word	0x00003ea0


	//   ....[20]....
        /*06f0*/ 	.word	0x00003f10


	//   ....[21]....
        /*06f4*/ 	.word	0x00006150


	//   ....[22]....
        /*06f8*/ 	.word	0x000061a0


	//   ....[23]....
        /*06fc*/ 	.word	0x00006200


	//   ....[24]....
        /*0700*/ 	.word	0x00006240


	//   ....[25]....
        /*0704*/ 	.word	0x00006ab0


	//   ....[26]....
        /*0708*/ 	.word	0x00006bc0


	//   ....[27]....
        /*070c*/ 	.word	0x00006f50


	//   ....[28]....
        /*0710*/ 	.word	0x00007090


	//   ....[29]....
        /*0714*/ 	.word	0x000070e0


	//   ....[30]....
        /*0718*/ 	.word	0x00007200


	//   ....[31]....
        /*071c*/ 	.word	0x00007260


	//   ....[32]....
        /*0720*/ 	.word	0x00007320


	//   ....[33]....
        /*0724*/ 	.word	0x0000a530


	//   ....[34]....
        /*0728*/ 	.word	0x0000a590


	//   ....[35]....
        /*072c*/ 	.word	0x0000a5e0


	//   ....[36]....
        /*0730*/ 	.word	0x0000a620


	//   ....[37]....
        /*0734*/ 	.word	0x0000a640


	//   ....[38]....
        /*0738*/ 	.word	0x0000a670


	//   ....[39]....
        /*073c*/ 	.word	0x0000ac60


	//   ....[40]....
        /*0740*/ 	.word	0x0000ad90


	//   ....[41]....
        /*0744*/ 	.word	0x0000c7a0


	//   ....[42]....
        /*0748*/ 	.word	0x0000c810


	//   ....[43]....
        /*074c*/ 	.word	0x0000c820


	//   ....[44]....
        /*0750*/ 	.word	0x0000c830


	//   ....[45]....
        /*0754*/ 	.word	0x0000c860


	//   ....[46]....
        /*0758*/ 	.word	0x0000c880


	//   ....[47]....
        /*075c*/ 	.word	0x0000c890


	//   ....[48]....
        /*0760*/ 	.word	0x0000c8a0


	//   ....[49]....
        /*0764*/ 	.word	0x0000d9b0


	//   ....[50]....
        /*0768*/ 	.word	0x0000dda0


	//   ....[51]....
        /*076c*/ 	.word	0x0000ddd0


	//   ....[52]....
        /*0770*/ 	.word	0x0000de00


	//   ....[53]....
        /*0774*/ 	.word	0x0000de20


	//   ....[54]....
        /*0778*/ 	.word	0x0000de30


	//   ....[55]....
        /*077c*/ 	.word	0x0000de40


	//   ....[56]....
        /*0780*/ 	.word	0x0000de50


	//   ....[57]....
        /*0784*/ 	.word	0x0000de60


	//   ....[58]....
        /*0788*/ 	.word	0x0000e0e0


	//   ....[59]....
        /*078c*/ 	.word	0x0000e0f0


	//   ....[60]....
        /*0790*/ 	.word	0x0000e220


	//   ....[61]....
        /*0794*/ 	.word	0x0000e250


	//   ....[62]....
        /*0798*/ 	.word	0x0000e350


	//   ....[63]....
        /*079c*/ 	.word	0x0000e380


	//   ....[64]....
        /*07a0*/ 	.word	0x0000e470


	//   ....[65]....
        /*07a4*/ 	.word	0x0000e480


	//   ....[66]....
        /*07a8*/ 	.word	0x0000ea50


	//   ....[67]....
        /*07ac*/ 	.word	0x0000ea70


	//   ....[68]....
        /*07b0*/ 	.word	0x0000ec00


	//   ....[69]....
        /*07b4*/ 	.word	0x0000ec10


	//   ....[70]....
        /*07b8*/ 	.word	0x0000ed90


	//   ....[71]....
        /*07bc*/ 	.word	0x0000edb0


	//   ....[72]....
        /*07c0*/ 	.word	0x0000ef30


	//   ....[73]....
        /*07c4*/ 	.word	0x0000ef40


	//   ....[74]....
        /*07c8*/ 	.word	0x0000f130


	//   ....[75]....
        /*07cc*/ 	.word	0x0000f220


	//   ....[76]....
        /*07d0*/ 	.word	0x0000f290


	//   ....[77]....
        /*07d4*/ 	.word	0x0000f2f0


	//   ....[78]....
        /*07d8*/ 	.word	0x0000f350


	//   ....[79]....
        /*07dc*/ 	.word	0x0000f3b0


	//   ....[80]....
        /*07e0*/ 	.word	0x0000f420


	//   ....[81]....
        /*07e4*/ 	.word	0x0000f480


	//   ....[82]....
        /*07e8*/ 	.word	0x0000f4e0


	//   ....[83]....
        /*07ec*/ 	.word	0x0000f530


	//   ....[84]....
        /*07f0*/ 	.word	0x0000f590


	//   ....[85]....
        /*07f4*/ 	.word	0x0000f5e0


	//   ....[86]....
        /*07f8*/ 	.word	0x0000f640


	//   ....[87]....
        /*07fc*/ 	.word	0x0000f690


	//   ....[88]....
        /*0800*/ 	.word	0x0000f6f0


	//   ....[89]....
        /*0804*/ 	.word	0x0000f740


	//   ....[90]....
        /*0808*/ 	.word	0x0000f7a0


	//   ....[91]....
        /*080c*/ 	.word	0x0000f800


	//   ....[92]....
        /*0810*/ 	.word	0x0000f870


	//   ....[93]....
        /*0814*/ 	.word	0x0000f8d0


	//   ....[94]....
        /*0818*/ 	.word	0x0000f930


	//   ....[95]....
        /*081c*/ 	.word	0x0000f990


	//   ....[96]....
        /*0820*/ 	.word	0x0000fa00


	//   ....[97]....
        /*0824*/ 	.word	0x0000fa60


	//   ....[98]....
        /*0828*/ 	.word	0x0000fac0


	//   ....[99]....
        /*082c*/ 	.word	0x0000fb20


	//----- nvinfo : EIATTR_EXIT_INSTR_OFFSETS
	.align		4
.L_184:
        /*0830*/ 	.byte	0x04, 0x1c
        /*0832*/ 	.short	(.L_186 - .L_185)


	//   ....[0]....
.L_185:
        /*0834*/ 	.word	0x000000a0


	//   ....[1]....
        /*0838*/ 	.word	0x0000f1d0


	//----- nvinfo : EIATTR_MAX_THREADS
	.align		4
.L_186:
        /*083c*/ 	.byte	0x04, 0x05
        /*083e*/ 	.short	(.L_188 - .L_187)
.L_187:
        /*0840*/ 	.word	0x00000080
        /*0844*/ 	.word	0x00000001
        /*0848*/ 	.word	0x00000001


	//----- nvinfo : EIATTR_CRS_STACK_SIZE
	.align		4
.L_188:
        /*084c*/ 	.byte	0x04, 0x1e
        /*084e*/ 	.short	(.L_190 - .L_189)
.L_189:
        /*0850*/ 	.word	0x00000000
.L_190:


//--------------------- .nv.info._ZN7cutlass13device_kernelIN5flash19enable_sm80_to_sm89INS1_16FlashAttnFwdSm80INS1_25CollectiveMainloopFwdSm80ILi4ELi1ELb0EN4cute5tupleIJNS5_1CILi128EEENS7_ILi64EEENS7_ILi96EEEEEELi96ENS_10bfloat16_tEfNS_4arch4Sm80ELb1ELb0ELb0ELb1ELb0ELb0ELb1ELb0EEENS1_21CollectiveEpilogueFwdINS6_IJS8_SA_S9_EEENS6_IJNS7_ILi1EEESI_SI_EEESC_SE_Li128ELb1ELb1ELb0ELb0EEENS1_19SingleTileSchedulerILb1ELb0ELb1ELi128EEEEEEEEEvNT_6ParamsE --------------------------
	.section	.nv.info._ZN7cutlass13device_kernelIN5flash19enable_sm80_to_sm89INS1_16FlashAttnFwdSm80INS1_25CollectiveMainloopFwdSm80ILi4ELi1ELb0EN4cute5tupleIJNS5_1CILi128EEENS7_ILi64EEENS7_ILi96EEEEEELi96ENS_10bfloat16_tEfNS_4arch4Sm80ELb1ELb0ELb0ELb1ELb0ELb0ELb1ELb0EEENS1_21CollectiveEpilogueFwdINS6_IJS8_SA_S9_EEENS6_IJNS7_ILi1EEESI_SI_EEESC_SE_Li128ELb1ELb1ELb0ELb0EEENS1_19SingleTileSchedulerILb1ELb0ELb1ELi128EEEEEEEEEvNT_6ParamsE,"",@"SHT_CUDA_INFO"
	.sectionflags	@""
	.align	4


	//----- nvinfo : EIATTR_CUDA_API_VERSION
	.align		4
        /*0000*/ 	.byte	0x04, 0x37
        /*0002*/ 	.short	(.L_192 - .L_191)
.L_191:
        /*0004*/ 	.word	0x00000082


	//----- nvinfo : EIATTR_SW2861232_WAR
	.align		4
.L_192:
        /*0008*/ 	.byte	0x01, 0x35
	.zero		2


	//----- nvinfo : EIATTR_PARAM_CBANK
	.align		4
        /*000c*/ 	.byte	0x04, 0x0a
        /*000e*/ 	.short	(.L_194 - .L_193)
	.align		4
.L_193:
        /*0010*/ 	.word	index@(.nv.constant0._ZN7cutlass13device_kernelIN5flash19enable_sm80_to_sm89INS1_16FlashAttnFwdSm80INS1_25CollectiveMainloopFwdSm80ILi4ELi1ELb0EN4cute5tupleIJNS5_1CILi128EEENS7_ILi64EEENS7_ILi96EEEEEELi96ENS_10bfloat16_tEfNS_4arch4Sm80ELb1ELb0ELb0ELb1ELb0ELb0ELb1ELb0EEENS1_21CollectiveEpilogueFwdINS6_IJS8_SA_S9_EEENS6_IJNS7_ILi1EEESI_SI_EEESC_SE_Li128ELb1ELb1ELb0ELb0EEENS1_19SingleTileSchedulerILb1ELb0ELb1ELi128EEEEEEEEEvNT_6ParamsE)
        /*0014*/ 	.short	0x0160
        /*0016*/ 	.short	0x0418


	//----- nvinfo : EIATTR_CBANK_PARAM_SIZE
	.align		4
.L_194:
        /*0018*/ 	.byte	0x03, 0x19
        /*001a*/ 	.short	0x0418


	//----- nvinfo : EIATTR_KPARAM_INFO
	.align		4
        /*001c*/ 	.byte	0x04, 0x17
        /*001e*/ 	.short	(.L_196 - .L_195)
.L_195:
        /*0020*/ 	.word	0x00000000
        /*0024*/ 	.short	0x0000
        /*0026*/ 	.short	0x0000
        /*0028*/ 	.byte	0x00, 0xf0, 0x61, 0x10


	//----- nvinfo : EIATTR_MAXREG_COUNT
	.align		4
.L_196:
        /*002c*/ 	.byte	0x03, 0x1b
        /*002e*/ 	.short	0x00ff


	//----- nvinfo : EIATTR_NUM_BARRIERS
	.align		4
        /*0030*/ 	.byte	0x02, 0x4c
        /*0032*/ 	.byte	0x02
	.zero		1


	//----- nvinfo : EIATTR_ANNOTATIONS
	.align		4
        /*0034*/ 	.byte	0x04, 0x55
        /*0036*/ 	.short	(.L_198 - .L_197)


	//   ....[0]....
.L_197:
        /* <DEDUP_REMOVED lines=44> */


	//----- nvinfo : EIATTR_MERCURY_ISA_VERSION
	.align		4
.L_198:
        /*02e0*/ 	.byte	0x03, 0x5f
        /*02e2*/ 	.short	0x0000


	//----- nvinfo : EIATTR_COOP_GROUP_MASK_REGIDS
	.align		4
        /*02e4*/ 	.byte	0x04, 0x29
        /*02e6*/ 	.short	(.L_200 - .L_199)


	//   ....[0]....
.L_199:
        /*02e8*/ 	.word	0xffffffff


	//   ....[1]....
        /*02ec*/ 	.word	0xffffffff


	//   ....[2]....
        /*02f0*/ 	.word	0xffffffff


	//   ....[3]....
        /*02f4*/ 	.word	0xffffffff


	//   ....[4]....
        /*02f8*/ 	.word	0xffffffff


	//   ....[5]....
        /*02fc*/ 	.word	0xffffffff


	//   ....[6]....
        /*0300*/ 	.word	0xffffffff


	//   ....[7]....
        /*0304*/ 	.word	0xffffffff


	//   ....[8]....
        /*0308*/ 	.word	0xffffffff


	//   ....[9]....
        /*030c*/ 	.word	0xffffffff


	//   ....[10]....
        /*0310*/ 	.word	0xffffffff


	//   ....[11]....
        /*0314*/ 	.word	0xffffffff


	//   ....[12]....
        /*0318*/ 	.word	0xffffffff


	//   ....[13]....
        /*031c*/ 	.word	0xffffffff


	//   ....[14]....
        /*0320*/ 	.word	0xffffffff


	//   ....[15]....
        /*0324*/ 	.word	0xffffffff


	//   ....[16]....
        /*0328*/ 	.word	0xffffffff


	//   ....[17]....
        /*032c*/ 	.word	0xffffffff


	//   ....[18]....
        /*0330*/ 	.word	0xffffffff


	//   ....[19]....
        /*0334*/ 	.word	0xffffffff


	//   ....[20]....
        /*0338*/ 	.word	0xffffffff


	//   ....[21]....
        /*033c*/ 	.word	0xffffffff


	//   ....[22]....
        /*0340*/ 	.word	0xffffffff


	//   ....[23]....
        /*0344*/ 	.word	0xffffffff


	//   ....[24]....
        /*0348*/ 	.word	0xffffffff


	//   ....[25]....
        /*034c*/ 	.word	0xffffffff


	//   ....[26]....
        /*0350*/ 	.word	0xffffffff


	//   ....[27]....
        /*0354*/ 	.word	0xffffffff


	//   ....[28]....
        /*0358*/ 	.word	0xffffffff


	//   ....[29]....
        /*035c*/ 	.word	0xffffffff


	//   ....[30]....
        /*0360*/ 	.word	0xffffffff


	//   ....[31]....
        /*0364*/ 	.word	0xffffffff


	//   ....[32]....
        /*0368*/ 	.word	0xffffffff


	//   ....[33]....
        /*036c*/ 	.word	0xffffffff


	//   ....[34]....
        /*0370*/ 	.word	0xffffffff


	//   ....[35]....
        /*0374*/ 	.word	0xffffffff


	//   ....[36]....
        /*0378*/ 	.word	0xffffffff


	//   ....[37]....
        /*037c*/ 	.word	0xffffffff


	//   ....[38]....
        /*0380*/ 	.word	0xffffffff


	//   ....[39]....
        /*0384*/ 	.word	0xffffffff


	//   ....[40]....
        /*0388*/ 	.word	0xffffffff


	//   ....[41]....
        /*038c*/ 	.word	0xffffffff


	//   ....[42]....
        /*0390*/ 	.word	0xffffffff


	//   ....[43]....
        /*0394*/ 	.word	0xffffffff


	//   ....[44]....
        /*0398*/ 	.word	0xffffffff


	//   ....[45]....
        /*039c*/ 	.word	0xffffffff


	//   ....[46]....
        /*03a0*/ 	.word	0xffffffff


	//   ....[47]....
        /*03a4*/ 	.word	0xffffffff


	//   ....[48]....
        /*03a8*/ 	.word	0xffffffff


	//   ....[49]....
        /*03ac*/ 	.word	0xffffffff


	//   ....[50]....
        /*03b0*/ 	.word	0xffffffff


	//   ....[51]....
        /*03b4*/ 	.word	0xffffffff


	//   ....[52]....
        /*03b8*/ 	.word	0xffffffff


	//   ....[53]....
        /*03bc*/ 	.word	0xffffffff


	//   ....[54]....
        /*03c0*/ 	.word	0xffffffff


	//   ....[55]....
        /*03c4*/ 	.word	0xffffffff


	//   ....[56]....
        /*03c8*/ 	.word	0xffffffff


	//   ....[57]....
        /*03cc*/ 	.word	0xffffffff


	//   ....[58]....
        /*03d0*/ 	.word	0xffffffff


	//   ....[59]....
        /*03d4*/ 	.word	0xffffffff


	//   ....[60]....
        /*03d8*/ 	.word	0xffffffff


	//   ....[61]....
        /*03dc*/ 	.word	0xffffffff


	//   ....[62]....
        /*03e0*/ 	.word	0xffffffff


	//   ....[63]....
        /*03e4*/ 	.word	0xffffffff


	//   ....[64]....
        /*03e8*/ 	.word	0xffffffff


	//   ....[65]....
        /*03ec*/ 	.word	0xffffffff


	//   ....[66]....
        /*03f0*/ 	.word	0xffffffff


	//   ....[67]....
        /*03f4*/ 	.word	0xffffffff


	//   ....[68]....
        /*03f8*/ 	.word	0xffffffff


	//   ....[69]....
        /*03fc*/ 	.word	0xffffffff


	//   ....[70]....
        /*0400*/ 	.word	0xffffffff


	//   ....[71]....
        /*0404*/ 	.word	0xffffffff


	//   ....[72]....
        /*0408*/ 	.word	0xffffffff


	//----- nvinfo : EIATTR_COOP_GROUP_INSTR_OFFSETS
	.align		4
.L_200:
        /*040c*/ 	.byte	0x04, 0x28
        /*040e*/ 	.short	(.L_202 - .L_201)


	//   ....[0]....
.L_201:
        /*0410*/ 	.word	0x00000090


	//   ....[1]....
        /*0414*/ 	.word	0x000012a0


	//   ....[2]....
        /*0418*/ 	.word	0x00001390


	//   ....[3]....
        /*041c*/ 	.word	0x000014e0


	//   ....[4]....
        /*0420*/ 	.word	0x00001510


	//   ....[5]....
        /*0424*/ 	.word	0x00001660


	//   ....[6]....
        /*0428*/ 	.word	0x00001690


	//   ....[7]....
        /*042c*/ 	.word	0x000017d0


	//   ....[8]....
        /*0430*/ 	.word	0x00001810


	//   ....[9]....
        /*0434*/ 	.word	0x000029f0


	//   ....[10]....
        /*0438*/ 	.word	0x00002a00


	//   ....[11]....
        /*043c*/ 	.word	0x00002ba0


	//   ....[12]....
        /*0440*/ 	.word	0x00002c10


	//   ....[13]....
        /*0444*/ 	.word	0x000033b0


	//   ....[14]....
        /*0448*/ 	.word	0x00003570


	//   ....[15]....
        /*044c*/ 	.word	0x000035a0


	//   ....[16]....
        /*0450*/ 	.word	0x000037d0


	//   ....[17]....
        /*0454*/ 	.word	0x00003800


	//   ....[18]....
        /*0458*/ 	.word	0x000039a0


	//   ....[19]....
        /*045c*/ 	.word	0x000039c0


	//   ....[20]....
        /*0460*/ 	.word	0x00003bc0


	//   ....[21]....
        /*0464*/ 	.word	0x00005d00


	//   ....[22]....
        /*0468*/ 	.word	0x00005f60


	//   ....[23]....
        /*046c*/ 	.word	0x00005f80


	//   ....[24]....
        /*0470*/ 	.word	0x00005fa0


	//   ....[25]....
        /*0474*/ 	.word	0x00006a20


	//   ....[26]....
        /*0478*/ 	.word	0x00006ba0


	//   ....[27]....
        /*047c*/ 	.word	0x00006f10


	//   ....[28]....
        /*0480*/ 	.word	0x00007050


	//   ....[29]....
        /*0484*/ 	.word	0x000070d0


	//   ....[30]....
        /*0488*/ 	.word	0x00007210


	//   ....[31]....
        /*048c*/ 	.word	0x00007250


	//   ....[32]....
        /*0490*/ 	.word	0x00007350


	//   ....[33]....
        /*0494*/ 	.word	0x0000a6e0


	//   ....[34]....
        /*0498*/ 	.word	0x0000a750


	//   ....[35]....
        /*049c*/ 	.word	0x0000a800


	//   ....[36]....
        /*04a0*/ 	.word	0x0000a860


	//   ....[37]....
        /*04a4*/ 	.word	0x0000a890


	//   ....[38]....
        /*04a8*/ 	.word	0x0000a990


	//   ....[39]....
        /*04ac*/ 	.word	0x0000ac80


	//   ....[40]....
        /*04b0*/ 	.word	0x0000adc0


	//   ....[41]....
        /*04b4*/ 	.word	0x0000c9e0


	//   ....[42]....
        /*04b8*/ 	.word	0x0000c9f0


	//   ....[43]....
        /*04bc*/ 	.word	0x0000ca00


	//   ....[44]....
        /*04c0*/ 	.word	0x0000ca20


	//   ....[45]....
        /*04c4*/ 	.word	0x0000ca40


	//   ....[46]....
        /*04c8*/ 	.word	0x0000ca60


	//   ....[47]....
        /*04cc*/ 	.word	0x0000ca70


	//   ....[48]....
        /*04d0*/ 	.word	0x0000caa0


	//   ....[49]....
        /*04d4*/ 	.word	0x0000e170


	//   ....[50]....
        /*04d8*/ 	.word	0x0000e1b0


	//   ....[51]....
        /*04dc*/ 	.word	0x0000e1e0


	//   ....[52]....
        /*04e0*/ 	.word	0x0000e200


	//   ....[53]....
        /*04e4*/ 	.word	0x0000e210


	//   ....[54]....
        /*04e8*/ 	.word	0x0000e220


	//   ....[55]....
        /*04ec*/ 	.word	0x0000e230


	//   ....[56]....
        /*04f0*/ 	.word	0x0000e240


	//   ....[57]....
        /*04f4*/ 	.word	0x0000e450


	//   ....[58]....
        /*04f8*/ 	.word	0x0000e460


	//   ....[59]....
        /*04fc*/ 	.word	0x0000e5e0


	//   ....[60]....
        /*0500*/ 	.word	0x0000e610


	//   ....[61]....
        /*0504*/ 	.word	0x0000e760


	//   ....[62]....
        /*0508*/ 	.word	0x0000e790


	//   ....[63]....
        /*050c*/ 	.word	0x0000e8e0


	//   ....[64]....
        /*0510*/ 	.word	0x0000e900


	//   ....[65]....
        /*0514*/ 	.word	0x0000f100


	//   ....[66]....
        /*0518*/ 	.word	0x0000f120


	//   ....[67]....
        /*051c*/ 	.word	0x0000f270


	//   ....[68]....
        /*0520*/ 	.word	0x0000f2a0


	//   ....[69]....
        /*0524*/ 	.word	0x0000f3d0


	//   ....[70]....
        /*0528*/ 	.word	0x0000f400


	//   ....[71]....
        /*052c*/ 	.word	0x0000f530


	//   ....[72]....
        /*0530*/ 	.word	0x0000f550


	//----- nvinfo : EIATTR_EXIT_INSTR_OFFSETS
	.align		4
.L_202:
        /*0534*/ 	.byte	0x04, 0x1c
        /*0536*/ 	.short	(.L_204 - .L_203)


	//   ....[0]....
.L_203:
        /*0538*/ 	.word	0x00000370


	//   ....[1]....
        /*053c*/ 	.word	0x0000e910


	//   ....[2]....
        /*0540*/ 	.word	0x0000e9e0


	//   ....[3]....
        /*0544*/ 	.word	0x0000ea40


	//   ....[4]....
        /*0548*/ 	.word	0x0000f560


	//   ....[5]....
        /*054c*/ 	.word	0x0000f610


	//   ....[6]....
        /*0550*/ 	.word	0x0000f670


	//----- nvinfo : EIATTR_CTAIDZ_USED
	.align		4
.L_204:
        /*0554*/ 	.byte	0x01, 0x04
	.zero		2


	//----- nvinfo : EIATTR_MAX_THREADS
	.align		4
        /*0558*/ 	.byte	0x04, 0x05
        /*055a*/ 	.short	(.L_206 - .L_205)
.L_205:
        /*055c*/ 	.word	0x00000080
        /*0560*/ 	.word	0x00000001
        /*0564*/ 	.word	0x00000001


	//----- nvinfo : EIATTR_CRS_STACK_SIZE
	.align		4
.L_206:
        /*0568*/ 	.byte	0x04, 0x1e
        /*056a*/ 	.short	(.L_208 - .L_207)
.L_207:
        /*056c*/ 	.word	0x00000000
.L_208:


//--------------------- .nv.info._ZN7cutlass13device_kernelIN5flash19enable_sm80_to_sm89INS1_16FlashAttnFwdSm80INS1_25CollectiveMainloopFwdSm80ILi4ELi1ELb0EN4cute5tupleIJNS5_1CILi128EEENS7_ILi64EEENS7_ILi96EEEEEELi96ENS_10bfloat16_tEfNS_4arch4Sm80ELb1ELb0ELb0ELb1ELb0ELb1ELb1ELb0EEENS1_21CollectiveEpilogueFwdINS6_IJS8_SA_S9_EEENS6_IJNS7_ILi1EEESI_SI_EEESC_SE_Li128ELb1ELb1ELb0ELb0EEENS1_19SingleTileSchedulerILb1ELb0ELb1ELi128EEEEEEEEEvNT_6ParamsE --------------------------
	.section	.nv.info._ZN7cutlass13device_kernelIN5flash19enable_sm80_to_sm89INS1_16FlashAttnFwdSm80INS1_25CollectiveMainloopFwdSm80ILi4ELi1ELb0EN4cute5tupleIJNS5_1CILi128EEENS7_ILi64EEENS7_ILi96EEEEEELi96ENS_10bfloat16_tEfNS_4arch4Sm80ELb1ELb0ELb0ELb1ELb0ELb1ELb1ELb0EEENS1_21CollectiveEpilogueFwdINS6_IJS8_SA_S9_EEENS6_IJNS7_ILi1EEESI_SI_EEESC_SE_Li128ELb1ELb1ELb0ELb0EEENS1_19SingleTileSchedulerILb1ELb0ELb1ELi128EEEEEEEEEvNT_6ParamsE,"",@"SHT_CUDA_INFO"
	.sectionflags	@""
	.align	4


	//----- nvinfo : EIATTR_CUDA_API_VERSION
	.align		4
        /*0000*/ 	.byte	0x04, 0x37
        /*0002*/ 	.short	(.L_210 - .L_209)
.L_209:
        /*0004*/ 	.word	0x00000082


	//----- nvinfo : EIATTR_SW2861232_WAR
	.align		4
.L_210:
        /*0008*/ 	.byte	0x01, 0x35
	.zero		2


	//----- nvinfo : EIATTR_PARAM_CBANK
	.align		4
        /*000c*/ 	.byte	0x04, 0x0a
        /*000e*/ 	.short	(.L_212 - .L_211)
	.align		4
.L_211:
        /*0010*/ 	.word	index@(.nv.constant0._ZN7cutlass13device_kernelIN5flash19enable_sm80_to_sm89INS1_16FlashAttnFwdSm80INS1_25CollectiveMainloopFwdSm80ILi4ELi1ELb0EN4cute5tupleIJNS5_1CILi128EEENS7_ILi64EEENS7_ILi96EEEEEELi96ENS_10bfloat16_tEfNS_4arch4Sm80ELb1ELb0ELb0ELb1ELb0ELb1ELb1ELb0EEENS1_21CollectiveEpilogueFwdINS6_IJS8_SA_S9_EEENS6_IJNS7_ILi1EEESI_SI_EEESC_SE_Li128ELb1ELb1ELb0ELb0EEENS1_19SingleTileSchedulerILb1ELb0ELb1ELi128EEEEEEEEEvNT_6ParamsE)
        /*0014*/ 	.short	0x0160
        /*0016*/ 	.short	0x0418


	//----- nvinfo : EIATTR_CBANK_PARAM_SIZE
	.align		4
.L_212:
        /*0018*/ 	.byte	0x03, 0x19
        /*001a*/ 	.short	0x0418


	//----- nvinfo : EIATTR_KPARAM_INFO
	.align		4
        /*001c*/ 	.byte	0x04, 0x17
        /*001e*/ 	.short	(.L_214 - .L_213)
.L_213:
        /*0020*/ 	.word	0x00000000
        /*0024*/ 	.short	0x0000
        /*0026*/ 	.short	0x0000
        /*0028*/ 	.byte	0x00, 0xf0, 0x61, 0x10


	//----- nvinfo : EIATTR_MAXREG_COUNT
	.align		4
.L_214:
        /*002c*/ 	.byte	0x03, 0x1b
        /*002e*/ 	.short	0x00ff


	//----- nvinfo : EIATTR_NUM_BARRIERS
	.align		4
        /*0030*/ 	.byte	0x02, 0x4c
        /*0032*/ 	.byte	0x02
	.zero		1


	//----- nvinfo : EIATTR_ANNOTATIONS
	.align		4
        /*0034*/ 	.byte	0x04, 0x55
        /*0036*/ 	.short	(.L_216 - .L_215)


	//   ....[0]....
.L_215:
        /* <DEDUP_REMOVED lines=48> */


	//----- nvinfo : EIATTR_MERCURY_ISA_VERSION
	.align		4
.L_216:
        /*0320*/ 	.byte	0x03, 0x5f
        /*0322*/ 	.short	0x0000


	//----- nvinfo : EIATTR_COOP_GROUP_MASK_REGIDS
	.align		4
        /*0324*/ 	.byte	0x04, 0x29
        /*0326*/ 	.short	(.L_218 - .L_217)


	//   ....[0]....
.L_217:
        /*0328*/ 	.word	0xffffffff


	//   ....[1]....
        /*032c*/ 	.word	0xffffffff


	//   ....[2]....
        /*0330*/ 	.word	0xffffffff


	//   ....[3]....
        /*0334*/ 	.word	0xffffffff


	//   ....[4]....
        /*0338*/ 	.word	0xffffffff


	//   ....[5]....
        /*033c*/ 	.word	0xffffffff


	//   ....[6]....
        /*0340*/ 	.word	0xffffffff


	//   ....[7]....
        /*0344*/ 	.word	0xffffffff


	//   ....[8]....
        /*0348*/ 	.word	0xffffffff


	//   ....[9]....
        /*034c*/ 	.word	0xffffffff


	//   ....[10]....
        /*0350*/ 	.word	0xffffffff


	//   ....[11]....
        /*0354*/ 	.word	0xffffffff


	//   ....[12]....
        /*0358*/ 	.word	0xffffffff


	//   ....[13]....
        /*035c*/ 	.word	0xffffffff


	//   ....[14]....
        /*0360*/ 	.word	0xffffffff


	//   ....[15]....
        /*0364*/ 	.word	0xffffffff


	//   ....[16]....
        /*0368*/ 	.word	0xffffffff


	//   ....[17]....
        /*036c*/ 	.word	0xffffffff


	//   ....[18]....
        /*0370*/ 	.word	0xffffffff


	//   ....[19]....
        /*0374*/ 	.word	0xffffffff


	//   ....[20]....
        /*0378*/ 	.word	0xffffffff


	//   ....[21]....
        /*037c*/ 	.word	0xffffffff


	//   ....[22]....
        /*0380*/ 	.word	0xffffffff


	//   ....[23]....
        /*0384*/ 	.word	0xffffffff


	//   ....[24]....
        /*0388*/ 	.word	0xffffffff


	//   ....[25]....
        /*038c*/ 	.word	0xffffffff


	//   ....[26]....
        /*0390*/ 	.word	0xffffffff


	//   ....[27]....
        /*0394*/ 	.word	0xffffffff


	//   ....[28]....
        /*0398*/ 	.word	0xffffffff


	//   ....[29]....
        /*039c*/ 	.word	0xffffffff


	//   ....[30]....
        /*03a0*/ 	.word	0xffffffff


	//   ....[31]....
        /*03a4*/ 	.word	0xffffffff


	//   ....[32]....
        /*03a8*/ 	.word	0xffffffff


	//   ....[33]....
        /*03ac*/ 	.word	0xffffffff


	//   ....[34]....
        /*03b0*/ 	.word	0xffffffff


	//   ....[35]....
        /*03b4*/ 	.word	0xffffffff


	//   ....[36]....
        /*03b8*/ 	.word	0xffffffff


	//   ....[37]....
        /*03bc*/ 	.word	0xffffffff


	//   ....[38]....
        /*03c0*/ 	.word	0xffffffff


	//   ....[39]....
        /*03c4*/ 	.word	0xffffffff


	//   ....[40]....
        /*03c8*/ 	.word	0xffffffff


	//   ....[41]....
        /*03cc*/ 	.word	0xffffffff


	//   ....[42]....
        /*03d0*/ 	.word	0xffffffff


	//   ....[43]....
        /*03d4*/ 	.word	0xffffffff


	//   ....[44]....
        /*03d8*/ 	.word	0xffffffff


	//   ....[45]....
        /*03dc*/ 	.word	0xffffffff


	//   ....[46]....
        /*03e0*/ 	.word	0xffffffff


	//   ....[47]....
        /*03e4*/ 	.word	0xffffffff


	//   ....[48]....
        /*03e8*/ 	.word	0xffffffff


	//   ....[49]....
        /*03ec*/ 	.word	0xffffffff


	//   ....[50]....
        /*03f0*/ 	.word	0xffffffff


	//   ....[51]....
        /*03f4*/ 	.word	0xffffffff


	//   ....[52]....
        /*03f8*/ 	.word	0xffffffff


	//   ....[53]....
        /*03fc*/ 	.word	0xffffffff


	//   ....[54]....
        /*0400*/ 	.word	0xffffffff


	//   ....[55]....
        /*0404*/ 	.word	0xffffffff


	//   ....[56]....
        /*0408*/ 	.word	0xffffffff


	//   ....[57]....
        /*040c*/ 	.word	0xffffffff


	//   ....[58]....
        /*0410*/ 	.word	0xffffffff


	//   ....[59]....
        /*0414*/ 	.word	0xffffffff


	//   ....[60]....
        /*0418*/ 	.word	0xffffffff


	//   ....[61]....
        /*041c*/ 	.word	0xffffffff


	//   ....[62]....
        /*0420*/ 	.word	0xffffffff


	//   ....[63]....
        /*0424*/ 	.word	0xffffffff


	//   ....[64]....
        /*0428*/ 	.word	0xffffffff


	//   ....[65]....
        /*042c*/ 	.word	0xffffffff


	//   ....[66]....
        /*0430*/ 	.word	0xffffffff


	//   ....[67]....
        /*0434*/ 	.word	0xffffffff


	//   ....[68]....
        /*0438*/ 	.word	0xffffffff


	//   ....[69]....
        /*043c*/ 	.word	0xffffffff


	//   ....[70]....
        /*0440*/ 	.word	0xffffffff


	//   ....[71]....
        /*0444*/ 	.word	0xffffffff


	//   ....[72]....
        /*0448*/ 	.word	0xffffffff


	//   ....[73]....
        /*044c*/ 	.word	0xffffffff


	//   ....[74]....
        /*0450*/ 	.word	0xffffffff


	//   ....[75]....
        /*0454*/ 	.word	0xffffffff


	//   ....[76]....
        /*0458*/ 	.word	0xffffffff


	//   ....[77]....
        /*045c*/ 	.word	0xffffffff


	//   ....[78]....
        /*0460*/ 	.word	0xffffffff


	//   ....[79]....
        /*0464*/ 	.word	0xffffffff


	//   ....[80]....
        /*0468*/ 	.word	0xffffffff


	//   ....[81]....
        /*046c*/ 	.word	0xffffffff


	//   ....[82]....
        /*0470*/ 	.word	0xffffffff


	//   ....[83]....
        /*0474*/ 	.word	0xffffffff


	//   ....[84]....
        /*0478*/ 	.word	0xffffffff


	//   ....[85]....
        /*047c*/ 	.word	0xffffffff


	//   ....[86]....
        /*0480*/ 	.word	0xffffffff


	//   ....[87]....
        /*0484*/ 	.word	0xffffffff


	//   ....[88]....
        /*0488*/ 	.word	0xffffffff


	//----- nvinfo : EIATTR_COOP_GROUP_INSTR_OFFSETS
	.align		4
.L_218:
        /*048c*/ 	.byte	0x04, 0x28
        /*048e*/ 	.short	(.L_220 - .L_219)


	//   ....[0]....
.L_219:
        /*0490*/ 	.word	0x00000090


	//   ....[1]....
        /*0494*/ 	.word	0x00006730


	//   ....[2]....
        /*0498*/ 	.word	0x00006740


	//   ....[3]....
        /*049c*/ 	.word	0x00006870


	//   ....[4]....
        /*04a0*/ 	.word	0x000068a0


	//   ....[5]....
        /*04a4*/ 	.word	0x000069e0


	//   ....[6]....
        /*04a8*/ 	.word	0x00006a10


	//   ....[7]....
        /*04ac*/ 	.word	0x00006b70


	//   ....[8]....
        /*04b0*/ 	.word	0x00006b90


	//   ....[9]....
        /*04b4*/ 	.word	0x00007300


	//   ....[10]....
        /*04b8*/ 	.word	0x00007320


	//   ....[11]....
        /*04bc*/ 	.word	0x00007330


	//   ....[12]....
        /*04c0*/ 	.word	0x00007340


	//   ....[13]....
        /*04c4*/ 	.word	0x00007770


	//   ....[14]....
        /*04c8*/ 	.word	0x000077b0


	//   ....[15]....
        /*04cc*/ 	.word	0x000079d0


	//   ....[16]....
        /*04d0*/ 	.word	0x00007a50


	//   ....[17]....
        /*04d4*/ 	.word	0x0000ab40


	//   ....[18]....
        /*04d8*/ 	.word	0x0000ab60


	//   ....[19]....
        /*04dc*/ 	.word	0x0000ab70


	//   ....[20]....
        /*04e0*/ 	.word	0x0000ab80


	//   ....[21]....
        /*04e4*/ 	.word	0x0000ae00


	//   ....[22]....
        /*04e8*/ 	.word	0x0000ae40


	//   ....[23]....
        /*04ec*/ 	.word	0x0000b060


	//   ....[24]....
        /*04f0*/ 	.word	0x0000b0e0


	//   ....[25]....
        /*04f4*/ 	.word	0x0000f3e0


	//   ....[26]....
        /*04f8*/ 	.word	0x0000f3f0


	//   ....[27]....
        /*04fc*/ 	.word	0x0000f590


	//   ....[28]....
        /*0500*/ 	.word	0x0000f600


	//   ....[29]....
        /*0504*/ 	.word	0x0000fda0


	//   ....[30]....
        /*0508*/ 	.word	0x0000ff70


	//   ....[31]....
        /*050c*/ 	.word	0x0000ffa0


	//   ....[32]....
        /*0510*/ 	.word	0x000101c0


	//   ....[33]....
        /*0514*/ 	.word	0x000101f0


	//   ....[34]....
        /*0518*/ 	.word	0x00010390


	//   ....[35]....
        /*051c*/ 	.word	0x000103b0


	//   ....[36]....
        /*0520*/ 	.word	0x000105b0


	//   ....[37]....
        /*0524*/ 	.word	0x00012740


	//   ....[38]....
        /*0528*/ 	.word	0x000129a0


	//   ....[39]....
        /*052c*/ 	.word	0x000129c0


	//   ....[40]....
        /*0530*/ 	.word	0x000129e0


	//   ....[41]....
        /*0534*/ 	.word	0x00013480


	//   ....[42]....
        /*0538*/ 	.word	0x00013590


	//   ....[43]....
        /*053c*/ 	.word	0x000139a0


	//   ....[44]....
        /*0540*/ 	.word	0x00013aa0


	//   ....[45]....
        /*0544*/ 	.word	0x00013bf0


	//   ....[46]....
        /*0548*/ 	.word	0x00013c20


	//   ....[47]....
        /*054c*/ 	.word	0x00013c80


	//   ....[48]....
        /*0550*/ 	.word	0x00013cd0


	//   ....[49]....
        /*0554*/ 	.word	0x000171c0


	//   ....[50]....
        /*0558*/ 	.word	0x00017220


	//   ....[51]....
        /*055c*/ 	.word	0x000172d0


	//   ....[52]....
        /*0560*/ 	.word	0x00017330


	//   ....[53]....
        /*0564*/ 	.word	0x00017360


	//   ....[54]....
        /*0568*/ 	.word	0x00017450


	//   ....[55]....
        /*056c*/ 	.word	0x00017740


	//   ....[56]....
        /*0570*/ 	.word	0x00017870


	//   ....[57]....
        /*0574*/ 	.word	0x000194b0


	//   ....[58]....
        /*0578*/ 	.word	0x000194c0


	//   ....[59]....
        /*057c*/ 	.word	0x000194d0


	//   ....[60]....
        /*0580*/ 	.word	0x000194f0


	//   ....[61]....
        /*0584*/ 	.word	0x00019510


	//   ....[62]....
        /*0588*/ 	.word	0x00019530


	//   ....[63]....
        /*058c*/ 	.word	0x00019540


	//   ....[64]....
        /*0590*/ 	.word	0x00019570


	//   ....[65]....
        /*0594*/ 	.word	0x0001ac30


	//   ....[66]....
        /*0598*/ 	.word	0x0001ac60


	//   ....[67]....
        /*059c*/ 	.word	0x0001ac90


	//   ....[68]....
        /*05a0*/ 	.word	0x0001acb0


	//   ....[69]....
        /*05a4*/ 	.word	0x0001acc0


	//   ....[70]....
        /*05a8*/ 	.word	0x0001acd0


	//   ....[71]....
        /*05ac*/ 	.word	0x0001ace0


	//   ....[72]....
        /*05b0*/ 	.word	0x0001acf0


	//   ....[73]....
        /*05b4*/ 	.word	0x0001af10


	//   ....[74]....
        /*05b8*/ 	.word	0x0001af20


	//   ....[75]....
        /*05bc*/ 	.word	0x0001b0a0


	//   ....[76]....
        /*05c0*/ 	.word	0x0001b0d0


	//   ....[77]....
        /*05c4*/ 	.word	0x0001b220


	//   ....[78]....
        /*05c8*/ 	.word	0x0001b250


	//   ....[79]....
        /*05cc*/ 	.word	0x0001b3a0


	//   ....[80]....
        /*05d0*/ 	.word	0x0001b3c0


	//   ....[81]....
        /*05d4*/ 	.word	0x0001bb80


	//   ....[82]....
        /*05d8*/ 	.word	0x0001bba0


	//   ....[83]....
        /*05dc*/ 	.word	0x0001bcf0


	//   ....[84]....
        /*05e0*/ 	.word	0x0001bd20


	//   ....[85]....
        /*05e4*/ 	.word	0x0001be50


	//   ....[86]....
        /*05e8*/ 	.word	0x0001be80


	//   ....[87]....
        /*05ec*/ 	.word	0x0001bfb0


	//   ....[88]....
        /*05f0*/ 	.word	0x0001bfd0


	//----- nvinfo : EIATTR_EXIT_INSTR_OFFSETS
	.align		4
.L_220:
        /*05f4*/ 	.byte	0x04, 0x1c
        /*05f6*/ 	.short	(.L_222 - .L_221)


	//   ....[0]....
.L_221:
        /*05f8*/ 	.word	0x00000370


	//   ....[1]....
        /*05fc*/ 	.word	0x0001b3d0


	//   ....[2]....
        /*0600*/ 	.word	0x0001b4a0


	//   ....[3]....
        /*0604*/ 	.word	0x0001b500


	//   ....[4]....
        /*0608*/ 	.word	0x0001bfe0


	//   ....[5]....
        /*060c*/ 	.word	0x0001c090


	//   ....[6]....
        /*0610*/ 	.word	0x0001c0f0


	//----- nvinfo : EIATTR_CTAIDZ_USED
	.align		4
.L_222:
        /*0614*/ 	.byte	0x01, 0x04
	.zero		2


	//----- nvinfo : EIATTR_MAX_THREADS
	.align		4
        /*0618*/ 	.byte	0x04, 0x05
        /*061a*/ 	.short	(.L_224 - .L_223)
.L_223:
        /*061c*/ 	.word	0x00000080
        /*0620*/ 	.word	0x00000001
        /*0624*/ 	.word	0x00000001


	//----- nvinfo : EIATTR_CRS_STACK_SIZE
	.align		4
.L_224:
        /*0628*/ 	.byte	0x04, 0x1e
        /*062a*/ 	.short	(.L_226 - .L_225)
.L_225:
        /*062c*/ 	.word	0x00000000
.L_226:


//--------------------- .nv.callgraph             --------------------------
	.section	.nv.callgraph,"",@"SHT_CUDA_CALLGRAPH"
	.align	4
	.sectionentsize	8
	.align		4
        /*0000*/ 	.word	0x00000000
	.align		4
        /*0004*/ 	.word	0xffffffff
	.align		4
        /*0008*/ 	.word	0x00000000
	.align		4
        /*000c*/ 	.word	0xfffffffe
	.align		4
        /*0010*/ 	.word	0x00000000
	.align		4
        /*0014*/ 	.word	0xfffffffd
	.align		4
        /*0018*/ 	.word	0x00000000
	.align		4
        /*001c*/ 	.word	0xfffffffc


//--------------------- .nv.rel.action            --------------------------
	.section	.nv.rel.action,"",@"SHT_CUDA_RELOCINFO"
	.align	8
	.sectionentsize	8
        /*0000*/ 	.byte	0x73, 0x00, 0x00, 0x00, 0x00, 0x00, 0x00, 0x00, 0x00, 0x00, 0x00, 0x11, 0x25, 0x00, 0x05, 0x36


//--------------------- .nv.constant4             --------------------------
	.section	.nv.constant4,"a",@progbits
	.align	8
	.align		8
.nv.constant4:
        /*0000*/ 	.dword	_ZN65_INTERNAL_5e04f295_29_flash_fwd_hdim96_bf16_sm80_cu_ea41c527_44934cuda3std3__45__cpo5beginE
	.align		8
        /*0008*/ 	.dword	_ZN65_INTERNAL_5e04f295_29_flash_fwd_hdim96_bf16_sm80_cu_ea41c527_44934cuda3std3__45__cpo3endE
	.align		8
        /*0010*/ 	.dword	_ZN65_INTERNAL_5e04f295_29_flash_fwd_hdim96_bf16_sm80_cu_ea41c527_44934cuda3std3__45__cpo6cbeginE
	.align		8
        /*0018*/ 	.dword	_ZN65_INTERNAL_5e04f295_29_flash_fwd_hdim96_bf16_sm80_cu_ea41c527_44934cuda3std3__45__cpo4cendE
	.align		8
        /*0020*/ 	.dword	_ZN65_INTERNAL_5e04f295_29_flash_fwd_hdim96_bf16_sm80_cu_ea41c527_44934cuda3std3__467_GLOBAL__N__5e04f295_29_flash_fwd_hdim96_bf16_sm80_cu_ea41c527_44936ignoreE
	.align		8
        /*0028*/ 	.dword	_ZN65_INTERNAL_5e04f295_29_flash_fwd_hdim96_bf16_sm80_cu_ea41c527_44934cuda3std3__419piecewise_constructE
	.align		8
        /*0030*/ 	.dword	_ZN65_INTERNAL_5e04f295_29_flash_fwd_hdim96_bf16_sm80_cu_ea41c527_44934cuda3std3__48in_placeE
	.align		8
        /*0038*/ 	.dword	_ZN65_INTERNAL_5e04f295_29_flash_fwd_hdim96_bf16_sm80_cu_ea41c527_44934cuda3std6ranges3__45__cpo4swapE
	.align		8
        /*0040*/ 	.dword	_ZN65_INTERNAL_5e04f295_29_flash_fwd_hdim96_bf16_sm80_cu_ea41c527_44934cuda3std6ranges3__45__cpo9iter_moveE
	.align		8
        /*0048*/ 	.dword	_ZN65_INTERNAL_5e04f295_29_flash_fwd_hdim96_bf16_sm80_cu_ea41c527_44934cute7productE
	.align		8
        /*0050*/ 	.dword	_ZN65_INTERNAL_5e04f295_29_flash_fwd_hdim96_bf16_sm80_cu_ea41c527_44934cute1_E


//--------------------- .nv.constant0._ZN7cutlass13device_kernelIN5flash19enable_sm80_to_sm89INS1_16FlashAttnFwdSm80INS1_25CollectiveMainloopFwdSm80ILi4ELi1ELb0EN4cute5tupleIJNS5_1CILi128EEENS7_ILi64EEENS7_ILi96EEEEEELi96ENS_10bfloat16_tEfNS_4arch4Sm80ELb0ELb0ELb0ELb0ELb0ELb0ELb1ELb0EEENS1_21CollectiveEpilogueFwdINS6_IJS8_SA_S9_EEENS6_IJNS7_ILi1EEESI_SI_EEESC_SE_Li128ELb0ELb1ELb0ELb0EEENS1_19SingleTileSchedulerILb0ELb0ELb1ELi128EEEEEEEEEvNT_6ParamsE --------------------------
	.section	.nv.constant0._ZN7cutlass13device_kernelIN5flash19enable_sm80_to_sm89INS1_16FlashAttnFwdSm80INS1_25CollectiveMainloopFwdSm80ILi4ELi1ELb0EN4cute5tupleIJNS5_1CILi128EEENS7_ILi64EEENS7_ILi96EEEEEELi96ENS_10bfloat16_tEfNS_4arch4Sm80ELb0ELb0ELb0ELb0ELb0ELb0ELb1ELb0EEENS1_21CollectiveEpilogueFwdINS6_IJS8_SA_S9_EEENS6_IJNS7_ILi1EEESI_SI_EEESC_SE_Li128ELb0ELb1ELb0ELb0EEENS1_19SingleTileSchedulerILb0ELb0ELb1ELi128EEEEEEEEEvNT_6ParamsE,"a",@progbits
	.sectionflags	@""
	.align	4
.nv.constant0._ZN7cutlass13device_kernelIN5flash19enable_sm80_to_sm89INS1_16FlashAttnFwdSm80INS1_25CollectiveMainloopFwdSm80ILi4ELi1ELb0EN4cute5tupleIJNS5_1CILi128EEENS7_ILi64EEENS7_ILi96EEEEEELi96ENS_10bfloat16_tEfNS_4arch4Sm80ELb0ELb0ELb0ELb0ELb0ELb0ELb1ELb0EEENS1_21CollectiveEpilogueFwdINS6_IJS8_SA_S9_EEENS6_IJNS7_ILi1EEESI_SI_EEESC_SE_Li128ELb0ELb1ELb0ELb0EEENS1_19SingleTileSchedulerILb0ELb0ELb1ELi128EEEEEEEEEvNT_6ParamsE:
	.zero		1400


//--------------------- .nv.constant0._ZN7cutlass13device_kernelIN5flash19enable_sm80_to_sm89INS1_16FlashAttnFwdSm80INS1_25CollectiveMainloopFwdSm80ILi4ELi1ELb0EN4cute5tupleIJNS5_1CILi128EEENS7_ILi64EEENS7_ILi96EEEEEELi96ENS_10bfloat16_tEfNS_4arch4Sm80ELb0ELb0ELb0ELb1ELb0ELb0ELb1ELb0EEENS1_21CollectiveEpilogueFwdINS6_IJS8_SA_S9_EEENS6_IJNS7_ILi1EEESI_SI_EEESC_SE_Li128ELb1ELb1ELb0ELb0EEENS1_19SingleTileSchedulerILb1ELb0ELb1ELi128EEEEEEEEEvNT_6ParamsE --------------------------
	.section	.nv.constant0._ZN7cutlass13device_kernelIN5flash19enable_sm80_to_sm89INS1_16FlashAttnFwdSm80INS1_25CollectiveMainloopFwdSm80ILi4ELi1ELb0EN4cute5tupleIJNS5_1CILi128EEENS7_ILi64EEENS7_ILi96EEEEEELi96ENS_10bfloat16_tEfNS_4arch4Sm80ELb0ELb0ELb0ELb1ELb0ELb0ELb1ELb0EEENS1_21CollectiveEpilogueFwdINS6_IJS8_SA_S9_EEENS6_IJNS7_ILi1EEESI_SI_EEESC_SE_Li128ELb1ELb1ELb0ELb0EEENS1_19SingleTileSchedulerILb1ELb0ELb1ELi128EEEEEEEEEvNT_6ParamsE,"a",@progbits
	.sectionflags	@""
	.align	4
.nv.constant0._ZN7cutlass13device_kernelIN5flash19enable_sm80_to_sm89INS1_16FlashAttnFwdSm80INS1_25CollectiveMainloopFwdSm80ILi4ELi1ELb0EN4cute5tupleIJNS5_1CILi128EEENS7_ILi64EEENS7_ILi96EEEEEELi96ENS_10bfloat16_tEfNS_4arch4Sm80ELb0ELb0ELb0ELb1ELb0ELb0ELb1ELb0EEENS1_21CollectiveEpilogueFwdINS6_IJS8_SA_S9_EEENS6_IJNS7_ILi1EEESI_SI_EEESC_SE_Li128ELb1ELb1ELb0ELb0EEENS1_19SingleTileSchedulerILb1ELb0ELb1ELi128EEEEEEEEEvNT_6ParamsE:
	.zero		1400


//--------------------- .nv.constant0._ZN7cutlass13device_kernelIN5flash19enable_sm80_to_sm89INS1_16FlashAttnFwdSm80INS1_25CollectiveMainloopFwdSm80ILi4ELi1ELb0EN4cute5tupleIJNS5_1CILi128EEENS7_ILi64EEENS7_ILi96EEEEEELi96ENS_10bfloat16_tEfNS_4arch4Sm80ELb0ELb0ELb0ELb1ELb0ELb1ELb1ELb0EEENS1_21CollectiveEpilogueFwdINS6_IJS8_SA_S9_EEENS6_IJNS7_ILi1EEESI_SI_EEESC_SE_Li128ELb1ELb1ELb0ELb0EEENS1_19SingleTileSchedulerILb1ELb0ELb1ELi128EEEEEEEEEvNT_6ParamsE --------------------------
	.section	.nv.constant0._ZN7cutlass13device_kernelIN5flash19enable_sm80_to_sm89INS1_16FlashAttnFwdSm80INS1_25CollectiveMainloopFwdSm80ILi4ELi1ELb0EN4cute5tupleIJNS5_1CILi128EEENS7_ILi64EEENS7_ILi96EEEEEELi96ENS_10bfloat16_tEfNS_4arch4Sm80ELb0ELb0ELb0ELb1ELb0ELb1ELb1ELb0EEENS1_21CollectiveEpilogueFwdINS6_IJS8_SA_S9_EEENS6_IJNS7_ILi1EEESI_SI_EEESC_SE_Li128ELb1ELb1ELb0ELb0EEENS1_19SingleTileSchedulerILb1ELb0ELb1ELi128EEEEEEEEEvNT_6ParamsE,"a",@progbits
	.sectionflags	@""
	.align	4
.nv.constant0._ZN7cutlass13device_kernelIN5flash19enable_sm80_to_sm89INS1_16FlashAttnFwdSm80INS1_25CollectiveMainloopFwdSm80ILi4ELi1ELb0EN4cute5tupleIJNS5_1CILi128EEENS7_ILi64EEENS7_ILi96EEEEEELi96ENS_10bfloat16_tEfNS_4arch4Sm80ELb0ELb0ELb0ELb1ELb0ELb1ELb1ELb0EEENS1_21CollectiveEpilogueFwdINS6_IJS8_SA_S9_EEENS6_IJNS7_ILi1EEESI_SI_EEESC_SE_Li128ELb1ELb1ELb0ELb0EEENS1_19SingleTileSchedulerILb1ELb0ELb1ELi128EEEEEEEEEvNT_6ParamsE:
	.zero		1400


//--------------------- .nv.constant0._ZN7cutlass13device_kernelIN5flash19enable_sm80_to_sm89INS1_16FlashAttnFwdSm80INS1_25CollectiveMainloopFwdSm80ILi4ELi1ELb0EN4cute5tupleIJNS5_1CILi128EEENS7_ILi48EEENS7_ILi96EEEEEELi96ENS_10bfloat16_tEfNS_4arch4Sm80ELb0ELb1ELb0ELb0ELb0ELb0ELb1ELb0EEENS1_21CollectiveEpilogueFwdINS6_IJS8_SA_S9_EEENS6_IJNS7_ILi1EEESI_SI_EEESC_SE_Li128ELb0ELb1ELb0ELb0EEENS1_19SingleTileSchedulerILb0ELb0ELb1ELi128EEEEEEEEEvNT_6ParamsE --------------------------
	.section	.nv.constant0._ZN7cutlass13device_kernelIN5flash19enable_sm80_to_sm89INS1_16FlashAttnFwdSm80INS1_25CollectiveMainloopFwdSm80ILi4ELi1ELb0EN4cute5tupleIJNS5_1CILi128EEENS7_ILi48EEENS7_ILi96EEEEEELi96ENS_10bfloat16_tEfNS_4arch4Sm80ELb0ELb1ELb0ELb0ELb0ELb0ELb1ELb0EEENS1_21CollectiveEpilogueFwdINS6_IJS8_SA_S9_EEENS6_IJNS7_ILi1EEESI_SI_EEESC_SE_Li128ELb0ELb1ELb0ELb0EEENS1_19SingleTileSchedulerILb0ELb0ELb1ELi128EEEEEEEEEvNT_6ParamsE,"a",@progbits
	.sectionflags	@""
	.align	4
.nv.constant0._ZN7cutlass13device_kernelIN5flash19enable_sm80_to_sm89INS1_16FlashAttnFwdSm80INS1_25CollectiveMainloopFwdSm80ILi4ELi1ELb0EN4cute5tupleIJNS5_1CILi128EEENS7_ILi48EEENS7_ILi96EEEEEELi96ENS_10bfloat16_tEfNS_4arch4Sm80ELb0ELb1ELb0ELb0ELb0ELb0ELb1ELb0EEENS1_21CollectiveEpilogueFwdINS6_IJS8_SA_S9_EEENS6_IJNS7_ILi1EEESI_SI_EEESC_SE_Li128ELb0ELb1ELb0ELb0EEENS1_19SingleTileSchedulerILb0ELb0ELb1ELi128EEEEEEEEEvNT_6ParamsE:
	.zero		1400


//--------------------- .nv.constant0._ZN7cutlass13device_kernelIN5flash19enable_sm80_to_sm89INS1_16FlashAttnFwdSm80INS1_25CollectiveMainloopFwdSm80ILi4ELi1ELb0EN4cute5tupleIJNS5_1CILi128EEENS7_ILi48EEENS7_ILi96EEEEEELi96ENS_10bfloat16_tEfNS_4arch4Sm80ELb0ELb1ELb0ELb1ELb0ELb0ELb1ELb0EEENS1_21CollectiveEpilogueFwdINS6_IJS8_SA_S9_EEENS6_IJNS7_ILi1EEESI_SI_EEESC_SE_Li128ELb1ELb1ELb0ELb0EEENS1_19SingleTileSchedulerILb1ELb0ELb1ELi128EEEEEEEEEvNT_6ParamsE --------------------------
	.section	.nv.constant0._ZN7cutlass13device_kernelIN5flash19enable_sm80_to_sm89INS1_16FlashAttnFwdSm80INS1_25CollectiveMainloopFwdSm80ILi4ELi1ELb0EN4cute5tupleIJNS5_1CILi128EEENS7_ILi48EEENS7_ILi96EEEEEELi96ENS_10bfloat16_tEfNS_4arch4Sm80ELb0ELb1ELb0ELb1ELb0ELb0ELb1ELb0EEENS1_21CollectiveEpilogueFwdINS6_IJS8_SA_S9_EEENS6_IJNS7_ILi1EEESI_SI_EEESC_SE_Li128ELb1ELb1ELb0ELb0EEENS1_19SingleTileSchedulerILb1ELb0ELb1ELi128EEEEEEEEEvNT_6ParamsE,"a",@progbits
	.sectionflags	@""
	.align	4
.nv.constant0._ZN7cutlass13device_kernelIN5flash19enable_sm80_to_sm89INS1_16FlashAttnFwdSm80INS1_25CollectiveMainloopFwdSm80ILi4ELi1ELb0EN4cute5tupleIJNS5_1CILi128EEENS7_ILi48EEENS7_ILi96EEEEEELi96ENS_10bfloat16_tEfNS_4arch4Sm80ELb0ELb1ELb0ELb1ELb0ELb0ELb1ELb0EEENS1_21CollectiveEpilogueFwdINS6_IJS8_SA_S9_EEENS6_IJNS7_ILi1EEESI_SI_EEESC_SE_Li128ELb1ELb1ELb0ELb0EEENS1_19SingleTileSchedulerILb1ELb0ELb1ELi128EEEEEEEEEvNT_6ParamsE:
	.zero		1400


//--------------------- .nv.constant0._ZN7cutlass13device_kernelIN5flash19enable_sm80_to_sm89INS1_16FlashAttnFwdSm80INS1_25CollectiveMainloopFwdSm80ILi4ELi1ELb0EN4cute5tupleIJNS5_1CILi128EEENS7_ILi48EEENS7_ILi96EEEEEELi96ENS_10bfloat16_tEfNS_4arch4Sm80ELb0ELb1ELb0ELb1ELb0ELb1ELb1ELb0EEENS1_21CollectiveEpilogueFwdINS6_IJS8_SA_S9_EEENS6_IJNS7_ILi1EEESI_SI_EEESC_SE_Li128ELb1ELb1ELb0ELb0EEENS1_19SingleTileSchedulerILb1ELb0ELb1ELi128EEEEEEEEEvNT_6ParamsE --------------------------
	.section	.nv.constant0._ZN7cutlass13device_kernelIN5flash19enable_sm80_to_sm89INS1_16FlashAttnFwdSm80INS1_25CollectiveMainloopFwdSm80ILi4ELi1ELb0EN4cute5tupleIJNS5_1CILi128EEENS7_ILi48EEENS7_ILi96EEEEEELi96ENS_10bfloat16_tEfNS_4arch4Sm80ELb0ELb1ELb0ELb1ELb0ELb1ELb1ELb0EEENS1_21CollectiveEpilogueFwdINS6_IJS8_SA_S9_EEENS6_IJNS7_ILi1EEESI_SI_EEESC_SE_Li128ELb1ELb1ELb0ELb0EEENS1_19SingleTileSchedulerILb1ELb0ELb1ELi128EEEEEEEEEvNT_6ParamsE,"a",@progbits
	.sectionflags	@""
	.align	4
.nv.constant0._ZN7cutlass13device_kernelIN5flash19enable_sm80_to_sm89INS1_16FlashAttnFwdSm80INS1_25CollectiveMainloopFwdSm80ILi4ELi1ELb0EN4cute5tupleIJNS5_1CILi128EEENS7_ILi48EEENS7_ILi96EEEEEELi96ENS_10bfloat16_tEfNS_4arch4Sm80ELb0ELb1ELb0ELb1ELb0ELb1ELb1ELb0EEENS1_21CollectiveEpilogueFwdINS6_IJS8_SA_S9_EEENS6_IJNS7_ILi1EEESI_SI_EEESC_SE_Li128ELb1ELb1ELb0ELb0EEENS1_19SingleTileSchedulerILb1ELb0ELb1ELi128EEEEEEEEEvNT_6ParamsE:
	.zero		1400


//--------------------- .nv.constant0._ZN7cutlass13device_kernelIN5flash19enable_sm80_to_sm89INS1_16FlashAttnFwdSm80INS1_25CollectiveMainloopFwdSm80ILi4ELi1ELb0EN4cute5tupleIJNS5_1CILi128EEENS7_ILi64EEENS7_ILi96EEEEEELi96ENS_10bfloat16_tEfNS_4arch4Sm80ELb1ELb0ELb0ELb0ELb0ELb0ELb1ELb0EEENS1_21CollectiveEpilogueFwdINS6_IJS8_SA_S9_EEENS6_IJNS7_ILi1EEESI_SI_EEESC_SE_Li128ELb0ELb1ELb0ELb0EEENS1_30DynamicPersistentTileSchedulerILi128ELi128ELb0ELb1ELb0EEEEEEEEEvNT_6ParamsE --------------------------
	.section	.nv.constant0._ZN7cutlass13device_kernelIN5flash19enable_sm80_to_sm89INS1_16FlashAttnFwdSm80INS1_25CollectiveMainloopFwdSm80ILi4ELi1ELb0EN4cute5tupleIJNS5_1CILi128EEENS7_ILi64EEENS7_ILi96EEEEEELi96ENS_10bfloat16_tEfNS_4arch4Sm80ELb1ELb0ELb0ELb0ELb0ELb0ELb1ELb0EEENS1_21CollectiveEpilogueFwdINS6_IJS8_SA_S9_EEENS6_IJNS7_ILi1EEESI_SI_EEESC_SE_Li128ELb0ELb1ELb0ELb0EEENS1_30DynamicPersistentTileSchedulerILi128ELi128ELb0ELb1ELb0EEEEEEEEEvNT_6ParamsE,"a",@progbits
	.sectionflags	@""
	.align	4
.nv.constant0._ZN7cutlass13device_kernelIN5flash19enable_sm80_to_sm89INS1_16FlashAttnFwdSm80INS1_25CollectiveMainloopFwdSm80ILi4ELi1ELb0EN4cute5tupleIJNS5_1CILi128EEENS7_ILi64EEENS7_ILi96EEEEEELi96ENS_10bfloat16_tEfNS_4arch4Sm80ELb1ELb0ELb0ELb0ELb0ELb0ELb1ELb0EEENS1_21CollectiveEpilogueFwdINS6_IJS8_SA_S9_EEENS6_IJNS7_ILi1EEESI_SI_EEESC_SE_Li128ELb0ELb1ELb0ELb0EEENS1_30DynamicPersistentTileSchedulerILi128ELi128ELb0ELb1ELb0EEEEEEEEEvNT_6ParamsE:
	.zero		1416


//--------------------- .nv.constant0._ZN7cutlass13device_kernelIN5flash19enable_sm80_to_sm89INS1_16FlashAttnFwdSm80INS1_25CollectiveMainloopFwdSm80ILi4ELi1ELb0EN4cute5tupleIJNS5_1CILi128EEENS7_ILi64EEENS7_ILi96EEEEEELi96ENS_10bfloat16_tEfNS_4arch4Sm80ELb1ELb0ELb0ELb1ELb0ELb0ELb1ELb0EEENS1_21CollectiveEpilogueFwdINS6_IJS8_SA_S9_EEENS6_IJNS7_ILi1EEESI_SI_EEESC_SE_Li128ELb1ELb1ELb0ELb0EEENS1_19SingleTileSchedulerILb1ELb0ELb1ELi128EEEEEEEEEvNT_6ParamsE --------------------------
	.section	.nv.constant0._ZN7cutlass13device_kernelIN5flash19enable_sm80_to_sm89INS1_16FlashAttnFwdSm80INS1_25CollectiveMainloopFwdSm80ILi4ELi1ELb0EN4cute5tupleIJNS5_1CILi128EEENS7_ILi64EEENS7_ILi96EEEEEELi96ENS_10bfloat16_tEfNS_4arch4Sm80ELb1ELb0ELb0ELb1ELb0ELb0ELb1ELb0EEENS1_21CollectiveEpilogueFwdINS6_IJS8_SA_S9_EEENS6_IJNS7_ILi1EEESI_SI_EEESC_SE_Li128ELb1ELb1ELb0ELb0EEENS1_19SingleTileSchedulerILb1ELb0ELb1ELi128EEEEEEEEEvNT_6ParamsE,"a",@progbits
	.sectionflags	@""
	.align	4
.nv.constant0._ZN7cutlass13device_kernelIN5flash19enable_sm80_to_sm89INS1_16FlashAttnFwdSm80INS1_25CollectiveMainloopFwdSm80ILi4ELi1ELb0EN4cute5tupleIJNS5_1CILi128EEENS7_ILi64EEENS7_ILi96EEEEEELi96ENS_10bfloat16_tEfNS_4arch4Sm80ELb1ELb0ELb0ELb1ELb0ELb0ELb1ELb0EEENS1_21CollectiveEpilogueFwdINS6_IJS8_SA_S9_EEENS6_IJNS7_ILi1EEESI_SI_EEESC_SE_Li128ELb1ELb1ELb0ELb0EEENS1_19SingleTileSchedulerILb1ELb0ELb1ELi128EEEEEEEEEvNT_6ParamsE:
	.zero		1400


//--------------------- .nv.constant0._ZN7cutlass13device_kernelIN5flash19enable_sm80_to_sm89INS1_16FlashAttnFwdSm80INS1_25CollectiveMainloopFwdSm80ILi4ELi1ELb0EN4cute5tupleIJNS5_1CILi128EEENS7_ILi64EEENS7_ILi96EEEEEELi96ENS_10bfloat16_tEfNS_4arch4Sm80ELb1ELb0ELb0ELb1ELb0ELb1ELb1ELb0EEENS1_21CollectiveEpilogueFwdINS6_IJS8_SA_S9_EEENS6_IJNS7_ILi1EEESI_SI_EEESC_SE_Li128ELb1ELb1ELb0ELb0EEENS1_19SingleTileSchedulerILb1ELb0ELb1ELi128EEEEEEEEEvNT_6ParamsE --------------------------
	.section	.nv.constant0._ZN7cutlass13device_kernelIN5flash19enable_sm80_to_sm89INS1_16FlashAttnFwdSm80INS1_25CollectiveMainloopFwdSm80ILi4ELi1ELb0EN4cute5tupleIJNS5_1CILi128EEENS7_ILi64EEENS7_ILi96EEEEEELi96ENS_10bfloat16_tEfNS_4arch4Sm80ELb1ELb0ELb0ELb1ELb0ELb1ELb1ELb0EEENS1_21CollectiveEpilogueFwdINS6_IJS8_SA_S9_EEENS6_IJNS7_ILi1EEESI_SI_EEESC_SE_Li128ELb1ELb1ELb0ELb0EEENS1_19SingleTileSchedulerILb1ELb0ELb1ELi128EEEEEEEEEvNT_6ParamsE,"a",@progbits
	.sectionflags	@""
	.align	4
.nv.constant0._ZN7cutlass13device_kernelIN5flash19enable_sm80_to_sm89INS1_16FlashAttnFwdSm80INS1_25CollectiveMainloopFwdSm80ILi4ELi1ELb0EN4cute5tupleIJNS5_1CILi128EEENS7_ILi64EEENS7_ILi96EEEEEELi96ENS_10bfloat16_tEfNS_4arch4Sm80ELb1ELb0ELb0ELb1ELb0ELb1ELb1ELb0EEENS1_21CollectiveEpilogueFwdINS6_IJS8_SA_S9_EEENS6_IJNS7_ILi1EEESI_SI_EEESC_SE_Li128ELb1ELb1ELb0ELb0EEENS1_19SingleTileSchedulerILb1ELb0ELb1ELi128EEEEEEEEEvNT_6ParamsE:
	.zero		1400


//--------------------- .text._ZN7cutlass13device_kernelIN5flash19enable_sm80_to_sm89INS1_16FlashAttnFwdSm80INS1_25CollectiveMainloopFwdSm80ILi4ELi1ELb0EN4cute5tupleIJNS5_1CILi128EEENS7_ILi64EEENS7_ILi96EEEEEELi96ENS_10bfloat16_tEfNS_4arch4Sm80ELb0ELb0ELb0ELb0ELb0ELb0ELb1ELb0EEENS1_21CollectiveEpilogueFwdINS6_IJS8_SA_S9_EEENS6_IJNS7_ILi1EEESI_SI_EEESC_SE_Li128ELb0ELb1ELb0ELb0EEENS1_19SingleTileSchedulerILb0ELb0ELb1ELi128EEEEEEEEEvNT_6ParamsE --------------------------
	.section	.text._ZN7cutlass13device_kernelIN5flash19enable_sm80_to_sm89INS1_16FlashAttnFwdSm80INS1_25CollectiveMainloopFwdSm80ILi4ELi1ELb0EN4cute5tupleIJNS5_1CILi128EEENS7_ILi64EEENS7_ILi96EEEEEELi96ENS_10bfloat16_tEfNS_4arch4Sm80ELb0ELb0ELb0ELb0ELb0ELb0ELb1ELb0EEENS1_21CollectiveEpilogueFwdINS6_IJS8_SA_S9_EEENS6_IJNS7_ILi1EEESI_SI_EEESC_SE_Li128ELb0ELb1ELb0ELb0EEENS1_19SingleTileSchedulerILb0ELb0ELb1ELi128EEEEEEEEEvNT_6ParamsE,"ax",@progbits
	.sectioninfo	@"SHI_REGISTERS=255"
	.align	128
.text._ZN7cutlass13device_kernelIN5flash19enable_sm80_to_sm89INS1_16FlashAttnFwdSm80INS1_25CollectiveMainloopFwdSm80ILi4ELi1ELb0EN4cute5tupleIJNS5_1CILi128EEENS7_ILi64EEENS7_ILi96EEEEEELi96ENS_10bfloat16_tEfNS_4arch4Sm80ELb0ELb0ELb0ELb0ELb0ELb0ELb1ELb0EEENS1_21CollectiveEpilogueFwdINS6_IJS8_SA_S9_EEENS6_IJNS7_ILi1EEESI_SI_EEESC_SE_Li128ELb0ELb1ELb0ELb0EEENS1_19SingleTileSchedulerILb0ELb0ELb1ELi128EEEEEEEEEvNT_6ParamsE:
        .type           _ZN7cutlass13device_kernelIN5flash19enable_sm80_to_sm89INS1_16FlashAttnFwdSm80INS1_25CollectiveMainloopFwdSm80ILi4ELi1ELb0EN4cute5tupleIJNS5_1CILi128EEENS7_ILi64EEENS7_ILi96EEEEEELi96ENS_10bfloat16_tEfNS_4arch4Sm80ELb0ELb0ELb0ELb0ELb0ELb0ELb1ELb0EEENS1_21CollectiveEpilogueFwdINS6_IJS8_SA_S9_EEENS6_IJNS7_ILi1EEESI_SI_EEESC_SE_Li128ELb0ELb1ELb0ELb0EEENS1_19SingleTileSchedulerILb0ELb0ELb1ELi128EEEEEEEEEvNT_6ParamsE,@function
        .size           _ZN7cutlass13device_kernelIN5flash19enable_sm80_to_sm89INS1_16FlashAttnFwdSm80INS1_25CollectiveMainloopFwdSm80ILi4ELi1ELb0EN4cute5tupleIJNS5_1CILi128EEENS7_ILi64EEENS7_ILi96EEEEEELi96ENS_10bfloat16_tEfNS_4arch4Sm80ELb0ELb0ELb0ELb0ELb0ELb0ELb1ELb0EEENS1_21CollectiveEpilogueFwdINS6_IJS8_SA_S9_EEENS6_IJNS7_ILi1EEESI_SI_EEESC_SE_Li128ELb0ELb1ELb0ELb0EEENS1_19SingleTileSchedulerILb0ELb0ELb1ELi128EEEEEEEEEvNT_6ParamsE,(.L_x_754 - _ZN7cutlass13device_kernelIN5flash19enable_sm80_to_sm89INS1_16FlashAttnFwdSm80INS1_25CollectiveMainloopFwdSm80ILi4ELi1ELb0EN4cute5tupleIJNS5_1CILi128EEENS7_ILi64EEENS7_ILi96EEEEEELi96ENS_10bfloat16_tEfNS_4arch4Sm80ELb0ELb0ELb0ELb0ELb0ELb0ELb1ELb0EEENS1_21CollectiveEpilogueFwdINS6_IJS8_SA_S9_EEENS6_IJNS7_ILi1EEESI_SI_EEESC_SE_Li128ELb0ELb1ELb0ELb0EEENS1_19SingleTileSchedulerILb0ELb0ELb1ELi128EEEEEEEEEvNT_6ParamsE)
        .other          _ZN7cutlass13device_kernelIN5flash19enable_sm80_to_sm89INS1_16FlashAttnFwdSm80INS1_25CollectiveMainloopFwdSm80ILi4ELi1ELb0EN4cute5tupleIJNS5_1CILi128EEENS7_ILi64EEENS7_ILi96EEEEEELi96ENS_10bfloat16_tEfNS_4arch4Sm80ELb0ELb0ELb0ELb0ELb0ELb0ELb1ELb0EEENS1_21CollectiveEpilogueFwdINS6_IJS8_SA_S9_EEENS6_IJNS7_ILi1EEESI_SI_EEESC_SE_Li128ELb0ELb1ELb0ELb0EEENS1_19SingleTileSchedulerILb0ELb0ELb1ELi128EEEEEEEEEvNT_6ParamsE,@"STO_CUDA_ENTRY STV_DEFAULT"
_ZN7cutlass13device_kernelIN5flash19enable_sm80_to_sm89INS1_16FlashAttnFwdSm80INS1_25CollectiveMainloopFwdSm80ILi4ELi1ELb0EN4cute5tupleIJNS5_1CILi128EEENS7_ILi64EEENS7_ILi96EEEEEELi96ENS_10bfloat16_tEfNS_4arch4Sm80ELb0ELb0ELb0ELb0ELb0ELb0ELb1ELb0EEENS1_21CollectiveEpilogueFwdINS6_IJS8_SA_S9_EEENS6_IJNS7_ILi1EEESI_SI_EEESC_SE_Li128ELb0ELb1ELb0ELb0EEENS1_19SingleTileSchedulerILb0ELb0ELb1ELi128EEEEEEEEEvNT_6ParamsE:
[----:B------:R-:W-:-:S03]  /*0000*/  MOV R1, c[0x0][0x28] ;  /* 0x00000a0000017a02 */ /* 0x000fc60000000f00 */
[----:B------:R-:W1:Y:S01]  /*0010*/  S2UR UR8, SR_CTAID.Z ;  /* 0x00000000000879c3 */ /* 0x000e620000002700 */
[----:B------:R-:W-:Y:S02]  /*0020*/  IADD3 R1, R1, -0x30, RZ ;  /* 0xffffffd001017810 */ /* 0x000fe40007ffe0ff */
[----:B-1----:R-:W-:-:S13]  /*0030*/  ISETP.LE.AND P0, PT, RZ, UR8, PT ;  /* 0x00000008ff007c0c */ /* 0x002fda000bf03270 */
[----:B------:R-:W-:Y:S05]  /*0040*/  @!P0 EXIT ;  /* 0x000000000000894d */ /* 0x000fea0003800000 */
[----:B------:R-:W-:Y:S02]  /*0050*/  ULDC.64 UR4, c[0x0][0x340] ;  /* 0x0000d00000047ab9 */ /* 0x000fe40000000a00 */
[----:B------:R-:W-:Y:S02]  /*0060*/  UISETP.NE.U32.AND UP0, UPT, URZ, UR4, UPT ;  /* 0x000000043f00728c */ /* 0x000fe4000bf05070 */
[----:B------:R-:W-:Y:S02]  /*0070*/  ULDC.64 UR6, c[0x0][0x340] ;  /* 0x0000d00000067ab9 */ /* 0x000fe40000000a00 */
[----:B------:R-:W-:Y:S02]  /*0080*/  UISETP.NE.AND.EX UP0, UPT, URZ, UR5, UPT, UP0 ;  /* 0x000000053f00728c */ /* 0x000fe4000bf05300 */
[----:B------:R-:W-:-:S04]  /*0090*/  ULDC.64 UR16, c[0x0][0x118] ;  /* 0x0000460000107ab9 */ /* 0x000fc80000000a00 */
[----:B------:R-:W-:-:S05]  /*00a0*/  PLOP3.LUT P0, PT, PT, PT, UP0, 0x80, 0x0 ;  /* 0x000000000000781c */ /* 0x000fca0003f0f008 */
[----:B------:R-:W-:Y:S02]  /*00b0*/  @UP0 UMOV UR4, 0x4 ;  /* 0x0000000400040882 */ /* 0x000fe40000000000 */
[----:B------:R-:W-:-:S06]  /*00c0*/  @UP0 UIMAD.WIDE UR4, UR8, UR4, UR6 ;  /* 0x00000004080402a5 */ /* 0x000fcc000f8e0206 */
[----:B------:R-:W-:Y:S02]  /*00d0*/  IMAD.U32 R2, RZ, RZ, UR4 ;  /* 0x00000004ff027e24 */ /* 0x000fe4000f8e00ff */
[----:B------:R-:W-:Y:S01]  /*00e0*/  IMAD.U32 R3, RZ, RZ, UR5 ;  /* 0x00000005ff037e24 */ /* 0x000fe2000f8e00ff */
[----:B------:R-:W1:Y:S01]  /*00f0*/  S2R R25, SR_TID.X ;  /* 0x0000000000197919 */ /* 0x000e620000002100 */
[----:B------:R-:W2:Y:S03]  /*0100*/  S2UR UR23, SR_CTAID.Y ;  /* 0x00000000001779c3 */ /* 0x000ea60000002600 */
[----:B------:R-:W3:Y:S01]  /*0110*/  S2R R9, SR_CTAID.X ;  /* 0x0000000000097919 */ /* 0x000ee20000002500 */
[----:B------:R-:W-:Y:S01]  /*0120*/  IMAD.MOV.U32 R12, RZ, RZ, c[0x0][0x2c4] ;  /* 0x0000b100ff0c7624 */ /* 0x000fe200078e00ff */
[----:B------:R-:W-:Y:S02]  /*0130*/  ULDC.64 UR4, c[0x0][0x1b8] ;  /* 0x00006e0000047ab9 */ /* 0x000fe40000000a00 */
[----:B------:R4:W5:Y:S01]  /*0140*/  @P0 LDG.E R16, [R2.64] ;  /* 0x0000001002100981 */ /* 0x000962000c1e1900 */
[----:B------:R-:W-:Y:S01]  /*0150*/  USHF.R.S32.HI UR7, URZ, 0x1f, UR8 ;  /* 0x0000001f3f077899 */ /* 0x000fe20008011408 */
[C---:B------:R-:W-:Y:S01]  /*0160*/  ISETP.NE.AND P1, PT, R12.reuse, 0x1, PT ;  /* 0x000000010c00780c */ /* 0x040fe20003f25270 */
[----:B------:R-:W-:Y:S01]  /*0170*/  IMAD R12, R12, c[0x0][0x168], RZ ;  /* 0x00005a000c0c7a24 */ /* 0x000fe200078e02ff */
[----:B-1----:R-:W-:Y:S01]  /*0180*/  SHF.R.S32.HI R19, RZ, 0x1f, R25 ;  /* 0x0000001fff137819 */ /* 0x002fe20000011419 */
[----:B--2---:R-:W-:-:S02]  /*0190*/  USHF.R.S32.HI UR26, URZ, 0x1f, UR23 ;  /* 0x0000001f3f1a7899 */ /* 0x004fc40008011417 */
[----:B------:R-:W-:Y:S01]  /*01a0*/  UIMAD.WIDE.U32 UR10, UR23, UR4, URZ ;  /* 0x00000004170a72a5 */ /* 0x000fe2000f8e003f */
[CC--:B------:R-:W-:Y:S01]  /*01b0*/  LEA.HI R8, R19.reuse, R25.reuse, RZ, 0x2 ;  /* 0x0000001913087211 */ /* 0x0c0fe200078f10ff */
[----:B------:R-:W-:Y:S01]  /*01c0*/  UIMAD UR6, UR26, UR4, URZ ;  /* 0x000000041a0672a4 */ /* 0x000fe2000f8e023f */
[-C--:B------:R-:W-:Y:S02]  /*01d0*/  LEA.HI R21, R19, R25.reuse, RZ, 0x3 ;  /* 0x0000001913157211 */ /* 0x080fe400078f18ff */
[----:B------:R-:W-:Y:S01]  /*01e0*/  LOP3.LUT R0, R8, 0xfffffffc, RZ, 0xc0, !PT ;  /* 0xfffffffc08007812 */ /* 0x000fe200078ec0ff */
[----:B------:R-:W-:Y:S01]  /*01f0*/  UIMAD UR6, UR23, UR5, UR6 ;  /* 0x00000005170672a4 */ /* 0x000fe2000f8e0206 */
[----:B------:R-:W-:Y:S02]  /*0200*/  SHF.R.S32.HI R18, RZ, 0x2, R8 ;  /* 0x00000002ff127819 */ /* 0x000fe40000011408 */
[----:B------:R-:W-:Y:S01]  /*0210*/  ULDC.64 UR4, c[0x0][0x1c0] ;  /* 0x0000700000047ab9 */ /* 0x000fe20000000a00 */
[----:B------:R-:W-:Y:S01]  /*0220*/  IMAD.IADD R7, R25, 0x1, -R0 ;  /* 0x0000000119077824 */ /* 0x000fe200078e0a00 */
[----:B------:R-:W-:Y:S01]  /*0230*/  UIADD3 UR11, UR11, UR6, URZ ;  /* 0x000000060b0b7290 */ /* 0x000fe2000fffe03f */
[--C-:B---3--:R-:W-:Y:S01]  /*0240*/  IMAD R20, R9, 0x80, R18.reuse ;  /* 0x0000008009147824 */ /* 0x108fe200078e0212 */
[----:B------:R-:W-:Y:S01]  /*0250*/  UIMAD UR6, UR7, UR4, URZ ;  /* 0x00000004070672a4 */ /* 0x000fe2000f8e023f */
[C---:B------:R-:W-:Y:S01]  /*0260*/  IMAD R0, R7.reuse, 0x20, R18 ;  /* 0x0000002007007824 */ /* 0x040fe200078e0212 */
[----:B------:R-:W-:Y:S01]  /*0270*/  UIMAD.WIDE.U32 UR10, UR8, UR4, UR10 ;  /* 0x00000004080a72a5 */ /* 0x000fe2000f8e000a */
[----:B------:R-:W-:Y:S01]  /*0280*/  IMAD.SHL.U32 R229, R7, 0x8, RZ ;  /* 0x0000000807e57824 */ /* 0x000fe200078e00ff */
[----:B------:R-:W-:Y:S01]  /*0290*/  UIMAD UR5, UR8, UR5, UR6 ;  /* 0x00000005080572a4 */ /* 0x000fe2000f8e0206 */
[----:B------:R-:W-:Y:S01]  /*02a0*/  IMAD R6, R9, 0x80, R0 ;  /* 0x0000008009067824 */ /* 0x000fe200078e0200 */
[-C--:B------:R-:W-:Y:S01]  /*02b0*/  LEA.HI R26, R19, R25.reuse, RZ, 0x5 ;  /* 0x00000019131a7211 */ /* 0x080fe200078f28ff */
[----:B------:R-:W-:Y:S01]  /*02c0*/  ULDC UR6, c[0x0][0x1d0] ;  /* 0x0000740000067ab9 */ /* 0x000fe20000000800 */
[----:B----4-:R-:W-:Y:S01]  /*02d0*/  IMAD.U32 R3, RZ, RZ, UR11 ;  /* 0x0000000bff037e24 */ /* 0x010fe2000f8e00ff */
[----:B------:R-:W-:Y:S01]  /*02e0*/  UIADD3 UR5, UR11, UR5, URZ ;  /* 0x000000050b057290 */ /* 0x000fe2000fffe03f */
[----:B------:R-:W-:Y:S01]  /*02f0*/  @P1 IMAD.HI.U32 R0, R6, c[0x0][0x2c8], RZ ;  /* 0x0000b20006001a27 */ /* 0x000fe200078e00ff */
[----:B------:R1:W-:Y:S01]  /*0300*/  STL [R1+0x28], R6 ;  /* 0x0000280601007387 */ /* 0x0003e20000100800 */
[----:B------:R-:W-:Y:S01]  /*0310*/  UIADD3 UR4, UR6, 0x3f, URZ ;  /* 0x0000003f06047890 */ /* 0x000fe2000fffe03f */
[----:B------:R-:W-:Y:S01]  /*0320*/  SHF.R.S32.HI R22, RZ, 0x5, R26 ;  /* 0x00000005ff167819 */ /* 0x000fe2000001141a */
[----:B------:R-:W-:Y:S01]  /*0330*/  IMAD.MOV.U32 R4, RZ, RZ, R6 ;  /* 0x000000ffff047224 */ /* 0x000fe200078e0006 */
[----:B------:R-:W-:Y:S01]  /*0340*/  @P1 SHF.R.U32.HI R4, RZ, c[0x0][0x2cc], R0 ;  /* 0x0000b300ff041a19 */ /* 0x000fe20000011600 */
[----:B------:R-:W-:Y:S01]  /*0350*/  IMAD.U32 R2, RZ, RZ, UR10 ;  /* 0x0000000aff027e24 */ /* 0x000fe2000f8e00ff */
[----:B------:R-:W-:Y:S01]  /*0360*/  USHF.R.S32.HI UR21, URZ, 0x1f, UR4 ;  /* 0x0000001f3f157899 */ /* 0x000fe20008011404 */
[----:B------:R-:W-:Y:S01]  /*0370*/  IMAD.U32 R3, RZ, RZ, UR5 ;  /* 0x00000005ff037e24 */ /* 0x000fe2000f8e00ff */
[--C-:B------:R-:W-:Y:S01]  /*0380*/  SHF.R.S32.HI R0, RZ, 0x1f, R4.reuse ;  /* 0x0000001fff007819 */ /* 0x100fe20000011404 */
[----:B------:R-:W-:Y:S01]  /*0390*/  IMAD.MOV R5, RZ, RZ, -R4 ;  /* 0x000000ffff057224 */ /* 0x000fe200078e0a04 */
[C---:B------:R-:W-:Y:S01]  /*03a0*/  IADD3 R28, R229.reuse, 0x20, RZ ;  /* 0x00000020e51c7810 */ /* 0x040fe20007ffe0ff */
[----:B------:R-:W-:Y:S01]  /*03b0*/  IMAD.WIDE.U32 R2, R4, c[0x0][0x1b0], R2 ;  /* 0x00006c0004027a25 */ /* 0x000fe200078e0002 */
[C---:B------:R-:W-:Y:S01]  /*03c0*/  IADD3 R23, R229.reuse, 0x40, RZ ;  /* 0x00000040e5177810 */ /* 0x040fe20007ffe0ff */
[----:B------:R-:W-:Y:S01]  /*03d0*/  ULEA.HI UR21, UR21, UR4, URZ, 0x6 ;  /* 0x0000000415157291 */ /* 0x000fe2000f8f303f */
[----:B------:R-:W-:Y:S01]  /*03e0*/  SHF.R.S32.HI R27, RZ, 0x1f, R229 ;  /* 0x0000001fff1b7819 */ /* 0x000fe200000114e5 */
[----:B------:R-:W-:Y:S01]  /*03f0*/  IMAD R0, R0, c[0x0][0x1b0], RZ ;  /* 0x00006c0000007a24 */ /* 0x000fe200078e02ff */
[----:B------:R-:W-:Y:S01]  /*0400*/  ISETP.GE.AND P6, PT, R229, c[0x0][0x198], PT ;  /* 0x00006600e5007a0c */ /* 0x000fe20003fc6270 */
[----:B------:R-:W-:Y:S01]  /*0410*/  IMAD R5, R5, c[0x0][0x2c4], R6 ;  /* 0x0000b10005057a24 */ /* 0x000fe200078e0206 */
[----:B------:R-:W-:Y:S01]  /*0420*/  ULEA.HI.SX32 UR22, UR21, 0xffffffff, 0x1a ;  /* 0xffffffff15167891 */ /* 0x000fe2000f8fd23f */
[----:B------:R-:W-:Y:S01]  /*0430*/  IMAD R0, R4, c[0x0][0x1b4], R0 ;  /* 0x00006d0004007a24 */ /* 0x000fe200078e0200 */
[----:B------:R-:W-:Y:S01]  /*0440*/  ISETP.GE.AND P5, PT, R28, c[0x0][0x198], PT ;  /* 0x000066001c007a0c */ /* 0x000fe20003fa6270 */
[----:B------:R-:W-:Y:S01]  /*0450*/  ULDC.64 UR4, c[0x0][0x1e8] ;  /* 0x00007a0000047ab9 */ /* 0x000fe20000000a00 */
[----:B------:R-:W-:Y:S01]  /*0460*/  SHF.R.S32.HI R4, RZ, 0x1f, R5 ;  /* 0x0000001fff047819 */ /* 0x000fe20000011405 */
[----:B------:R-:W-:Y:S01]  /*0470*/  IMAD.IADD R3, R3, 0x1, R0 ;  /* 0x0000000103037824 */ /* 0x000fe200078e0200 */
[----:B------:R-:W-:Y:S01]  /*0480*/  IADD3 R9, -R18, c[0x0][0x1d0], RZ ;  /* 0x0000740012097a10 */ /* 0x000fe20007ffe1ff */
[----:B------:R-:W-:Y:S01]  /*0490*/  IMAD.U32 R15, RZ, RZ, UR22 ;  /* 0x00000016ff0f7e24 */ /* 0x000fe2000f8e00ff */
[----:B-1----:R-:W-:Y:S01]  /*04a0*/  SHF.R.S32.HI R6, RZ, 0x3, R21 ;  /* 0x00000003ff067819 */ /* 0x002fe20000011415 */
[----:B------:R-:W-:Y:S01]  /*04b0*/  IMAD R0, R4, c[0x0][0x1a8], RZ ;  /* 0x00006a0004007a24 */ /* 0x000fe200078e02ff */
[----:B------:R-:W-:Y:S01]  /*04c0*/  SHF.R.S32.HI R24, RZ, 0x1f, R18 ;  /* 0x0000001fff187819 */ /* 0x000fe20000011412 */
[----:B------:R-:W-:Y:S01]  /*04d0*/  IMAD.WIDE.U32 R2, R5, c[0x0][0x1a8], R2 ;  /* 0x00006a0005027a25 */ /* 0x000fe200078e0002 */
[----:B------:R-:W-:Y:S01]  /*04e0*/  UIMAD UR9, UR26, UR4, URZ ;  /* 0x000000041a0972a4 */ /* 0x000fe2000f8e023f */
[----:B------:R-:W-:Y:S01]  /*04f0*/  LEA.HI R19, R19, R25, RZ, 0x4 ;  /* 0x0000001913137211 */ /* 0x000fe200078f20ff */
[----:B------:R-:W-:Y:S01]  /*0500*/  UIMAD.WIDE.U32 UR14, UR23, UR4, URZ ;  /* 0x00000004170e72a5 */ /* 0x000fe2000f8e003f */
[----:B------:R-:W-:Y:S01]  /*0510*/  IMAD.SHL.U32 R4, R6, 0x40, RZ ;  /* 0x0000004006047824 */ /* 0x000fe200078e00ff */
[----:B------:R-:W-:Y:S01]  /*0520*/  LEA R14, P1, R2, c[0x0][0x160], 0x1 ;  /* 0x00005800020e7a11 */ /* 0x000fe200078208ff */
[----:B------:R-:W-:Y:S01]  /*0530*/  IMAD R6, R5, c[0x0][0x1ac], R0 ;  /* 0x00006b0005067a24 */ /* 0x000fe200078e0200 */
[----:B------:R-:W-:Y:S01]  /*0540*/  UIMAD UR9, UR23, UR5, UR9 ;  /* 0x00000005170972a4 */ /* 0x000fe2000f8e0209 */
[----:B------:R-:W-:Y:S01]  /*0550*/  IMAD R15, R15, -0x40, R9 ;  /* 0xffffffc00f0f7824 */ /* 0x000fe200078e0209 */
[----:B------:R-:W-:Y:S01]  /*0560*/  LOP3.LUT R0, R4, 0xc0, RZ, 0xc0, !PT ;  /* 0x000000c004007812 */ /* 0x000fe200078ec0ff */
[----:B------:R-:W-:Y:S01]  /*0570*/  IMAD.WIDE.U32 R30, R18, c[0x0][0x1e0], RZ ;  /* 0x00007800121e7a25 */ /* 0x000fe200078e00ff */
[----:B------:R-:W-:Y:S01]  /*0580*/  UIADD3 UR9, UR15, UR9, URZ ;  /* 0x000000090f097290 */ /* 0x000fe2000fffe03f */
[----:B------:R-:W-:Y:S01]  /*0590*/  STL [R1+0x20], R20 ;  /* 0x0000201401007387 */ /* 0x000fe20000100800 */
[----:B------:R-:W-:Y:S01]  /*05a0*/  SHF.R.U32.HI R5, RZ, 0x3, R0 ;  /* 0x00000003ff057819 */ /* 0x000fe20000011600 */
[----:B------:R-:W-:Y:S01]  /*05b0*/  ULDC.64 UR4, c[0x0][0x1f0] ;  /* 0x00007c0000047ab9 */ /* 0x000fe20000000a00 */
[----:B------:R-:W-:Y:S01]  /*05c0*/  LOP3.LUT R4, R0, 0x18, R229, 0xf8, !PT ;  /* 0x0000001800047812 */ /* 0x000fe200078ef8e5 */
[----:B------:R-:W-:Y:S01]  /*05d0*/  IMAD.IADD R0, R3, 0x1, R6 ;  /* 0x0000000103007824 */ /* 0x000fe200078e0206 */
[----:B------:R-:W-:Y:S01]  /*05e0*/  IADD3 R6, R20, 0x20, RZ ;  /* 0x0000002014067810 */ /* 0x000fe20007ffe0ff */
[----:B------:R-:W-:Y:S01]  /*05f0*/  USHF.R.S32.HI UR20, URZ, 0x1f, UR22 ;  /* 0x0000001f3f147899 */ /* 0x000fe20008011416 */
[----:B------:R-:W-:Y:S01]  /*0600*/  LOP3.LUT R3, R4, R5, RZ, 0x3c, !PT ;  /* 0x0000000504037212 */ /* 0x000fe200078e3cff */
[----:B------:R-:W-:Y:S01]  /*0610*/  IMAD.WIDE.U32 R44, R18, c[0x0][0x208], RZ ;  /* 0x00008200122c7a25 */ /* 0x000fe200078e00ff */
[----:B------:R-:W-:Y:S01]  /*0620*/  LEA.HI.X R13, R2, c[0x0][0x164], R0, 0x1, P1 ;  /* 0x00005900020d7a11 */ /* 0x000fe200008f0c00 */
[----:B------:R-:W1:Y:S01]  /*0630*/  SHFL.IDX PT, R4, R14, RZ, 0x1c1f ;  /* 0x001c1fff0e047589 */ /* 0x000e6200000e0000 */
[----:B------:R-:W-:-:S02]  /*0640*/  LEA.HI R0, R8, R18, RZ, 0x1 ;  /* 0x0000001208007211 */ /* 0x000fc400078f08ff */
[-C--:B------:R-:W-:Y:S01]  /*0650*/  ISETP.GE.AND P1, PT, R20, R12.reuse, PT ;  /* 0x0000000c1400720c */ /* 0x080fe20003f26270 */
[----:B------:R-:W2:Y:S01]  /*0660*/  SHFL.IDX PT, R5, R13, RZ, 0x1c1f ;  /* 0x001c1fff0d057589 */ /* 0x000ea200000e0000 */
[----:B------:R-:W-:Y:S02]  /*0670*/  LOP3.LUT R0, R0, 0x7fffffe, RZ, 0xc0, !PT ;  /* 0x07fffffe00007812 */ /* 0x000fe400078ec0ff */
[----:B------:R-:W-:Y:S02]  /*0680*/  IADD3 R2, R20, 0x40, RZ ;  /* 0x0000004014027810 */ /* 0x000fe40007ffe0ff */
[-C--:B------:R-:W-:Y:S01]  /*0690*/  ISETP.GE.AND P3, PT, R6, R12.reuse, PT ;  /* 0x0000000c0600720c */ /* 0x080fe20003f66270 */
[----:B------:R-:W-:Y:S01]  /*06a0*/  IMAD.IADD R0, R18, 0x1, -R0 ;  /* 0x0000000112007824 */ /* 0x000fe200078e0a00 */
[----:B------:R-:W-:Y:S02]  /*06b0*/  ISETP.GE.AND P2, PT, R2, R12, PT ;  /* 0x0000000c0200720c */ /* 0x000fe40003f46270 */
[----:B------:R-:W3:Y:S01]  /*06c0*/  SHFL.IDX PT, R2, R14, 0x1, 0x1c1f ;  /* 0x003c1f000e027f89 */ /* 0x000ee200000e0000 */
[----:B------:R-:W-:-:S02]  /*06d0*/  IMAD R0, R22, 0x8, R0 ;  /* 0x0000000816007824 */ /* 0x000fc400078e0200 */
[----:B------:R-:W-:Y:S02]  /*06e0*/  @!P1 SHF.R.S32.HI R7, RZ, 0x1f, R28 ;  /* 0x0000001fff079819 */ /* 0x000fe4000001141c */
[----:B------:R-:W-:Y:S01]  /*06f0*/  IMAD.U32 R149, R0, 0x20, R3 ;  /* 0x0000002000957824 */ /* 0x000fe200078e0003 */
[----:B------:R-:W-:Y:S01]  /*0700*/  @!P1 SHF.R.S32.HI R0, RZ, 0x1f, R23 ;  /* 0x0000001fff009819 */ /* 0x000fe20000011417 */
[----:B------:R-:W4:Y:S01]  /*0710*/  SHFL.IDX PT, R3, R13, 0x1, 0x1c1f ;  /* 0x003c1f000d037f89 */ /* 0x000f2200000e0000 */
[----:B------:R-:W-:Y:S02]  /*0720*/  @!P1 LEA.HI R8, R7, R28, RZ, 0x3 ;  /* 0x0000001c07089211 */ /* 0x000fe400078f18ff */
[----:B------:R-:W-:Y:S01]  /*0730*/  @!P1 LEA.HI R0, R0, R23, RZ, 0x3 ;  /* 0x0000001700009211 */ /* 0x000fe200078f18ff */
[----:B------:R-:W-:Y:S01]  /*0740*/  STL [R1+0x24], R149 ;  /* 0x0000249501007387 */ /* 0x000fe20000100800 */
[C---:B-1----:R-:W-:Y:S02]  /*0750*/  @!P1 LEA R6, P4, R229.reuse, R4, 0x1 ;  /* 0x00000004e5069211 */ /* 0x042fe400078808ff */
[----:B------:R-:W-:Y:S01]  /*0760*/  @!P1 LOP3.LUT R8, R8, 0xfffffff8, RZ, 0xc0, !PT ;  /* 0xfffffff808089812 */ /* 0x000fe200078ec0ff */
[----:B------:R-:W-:Y:S01]  /*0770*/  STL.64 [R1+0x18], R30 ;  /* 0x0000181e01007387 */ /* 0x000fe20000100a00 */
[----:B--2---:R-:W-:-:S02]  /*0780*/  @!P1 LEA.HI.X R7, R229, R5, R27, 0x1, P4 ;  /* 0x00000005e5079211 */ /* 0x004fc400020f0c1b */
[----:B------:R-:W-:Y:S01]  /*0790*/  ISETP.GE.AND P4, PT, R23, c[0x0][0x198], PT ;  /* 0x0000660017007a0c */ /* 0x000fe20003f86270 */
[----:B------:R-:W-:Y:S01]  /*07a0*/  @!P1 IMAD.WIDE R8, R8, 0x2, R4 ;  /* 0x0000000208089825 */ /* 0x000fe200078e0204 */
[----:B------:R-:W-:Y:S02]  /*07b0*/  @!P1 LOP3.LUT R10, R0, 0xfffffff8, RZ, 0xc0, !PT ;  /* 0xfffffff8000a9812 */ /* 0x000fe400078ec0ff */
[----:B------:R-:W-:Y:S01]  /*07c0*/  @!P3 SHF.R.S32.HI R11, RZ, 0x1f, R23 ;  /* 0x0000001fff0bb819 */ /* 0x000fe20000011417 */
[----:B------:R-:W-:Y:S02]  /*07d0*/  @!P1 IMAD.SHL.U32 R0, R149, 0x2, RZ ;  /* 0x0000000295009824 */ /* 0x000fe400078e00ff */
[----:B------:R-:W-:Y:S01]  /*07e0*/  @!P1 IMAD.WIDE R4, R10, 0x2, R4 ;  /* 0x000000020a049825 */ /* 0x000fe200078e0204 */
[----:B------:R-:W-:Y:S02]  /*07f0*/  @!P3 SHF.R.S32.HI R10, RZ, 0x1f, R28 ;  /* 0x0000001fff0ab819 */ /* 0x000fe4000001141c */
[----:B------:R1:W-:Y:S04]  /*0800*/  @!P1 LDGSTS.E.BYPASS.LTC128B.128 [R0+0x6100], [R6.64], !P6 ;  /* 0x0610000006009fae */ /* 0x0003e8000f101d50 */
[----:B------:R2:W-:Y:S04]  /*0810*/  @!P1 LDGSTS.E.BYPASS.LTC128B.128 [R0+0x8100], [R8.64], !P5 ;  /* 0x0810000008009fae */ /* 0x0005e8000e901d50 */
[----:B------:R3:W-:Y:S01]  /*0820*/  @!P1 LDGSTS.E.BYPASS.LTC128B.128 [R0+0xa100], [R4.64], !P4 ;  /* 0x0a10000004009fae */ /* 0x0007e2000e101d50 */
[----:B-1----:R-:W-:-:S02]  /*0830*/  @!P3 LEA.HI R6, R10, R28, RZ, 0x3 ;  /* 0x0000001c0a06b211 */ /* 0x002fc400078f18ff */
[----:B--2---:R-:W-:Y:S02]  /*0840*/  @!P3 LEA.HI R8, R11, R23, RZ, 0x3 ;  /* 0x000000170b08b211 */ /* 0x004fe400078f18ff */
[----:B------:R-:W-:Y:S02]  /*0850*/  @!P3 LOP3.LUT R6, R6, 0xfffffff8, RZ, 0xc0, !PT ;  /* 0xfffffff80606b812 */ /* 0x000fe400078ec0ff */
[----:B---3--:R-:W-:Y:S01]  /*0860*/  @!P3 LEA R4, P1, R229, R2, 0x1 ;  /* 0x00000002e504b211 */ /* 0x008fe200078208ff */
[----:B------:R-:W-:Y:S01]  /*0870*/  @!P3 IMAD.SHL.U32 R0, R149, 0x2, RZ ;  /* 0x000000029500b824 */ /* 0x000fe200078e00ff */
[----:B------:R-:W-:Y:S01]  /*0880*/  @!P3 LOP3.LUT R8, R8, 0xfffffff8, RZ, 0xc0, !PT ;  /* 0xfffffff80808b812 */ /* 0x000fe200078ec0ff */
[----:B----4-:R-:W-:Y:S01]  /*0890*/  @!P3 IMAD.WIDE R6, R6, 0x2, R2 ;  /* 0x000000020606b825 */ /* 0x010fe200078e0202 */
[----:B------:R-:W-:-:S03]  /*08a0*/  @!P3 LEA.HI.X R5, R229, R3, R27, 0x1, P1 ;  /* 0x00000003e505b211 */ /* 0x000fc600008f0c1b */
[----:B------:R-:W-:Y:S01]  /*08b0*/  @!P3 IMAD.WIDE R2, R8, 0x2, R2 ;  /* 0x000000020802b825 */ /* 0x000fe200078e0202 */
[----:B------:R-:W-:Y:S01]  /*08c0*/  SHF.R.S32.HI R8, RZ, 0x4, R19 ;  /* 0x00000004ff087819 */ /* 0x000fe20000011413 */
[----:B------:R1:W-:Y:S04]  /*08d0*/  @!P3 LDGSTS.E.BYPASS.LTC128B.128 [R0+0x6900], [R4.64], !P6 ;  /* 0x069000000400bfae */ /* 0x0003e8000f101d50 */
[----:B------:R2:W-:Y:S04]  /*08e0*/  @!P3 LDGSTS.E.BYPASS.LTC128B.128 [R0+0x8900], [R6.64], !P5 ;  /* 0x089000000600bfae */ /* 0x0005e8000e901d50 */
[----:B------:R3:W-:Y:S04]  /*08f0*/  @!P3 LDGSTS.E.BYPASS.LTC128B.128 [R0+0xa900], [R2.64], !P4 ;  /* 0x0a9000000200bfae */ /* 0x0007e8000e101d50 */
[----:B-1----:R-:W1:Y:S01]  /*0900*/  SHFL.IDX PT, R4, R14, 0x2, 0x1c1f ;  /* 0x005c1f000e047f89 */ /* 0x002e6200000e0000 */
[----:B--2---:R-:W-:-:S03]  /*0910*/  LOP3.LUT R6, R21, 0xfffffff8, RZ, 0xc0, !PT ;  /* 0xfffffff815067812 */ /* 0x004fc600078ec0ff */
[----:B------:R-:W2:Y:S01]  /*0920*/  SHFL.IDX PT, R5, R13, 0x2, 0x1c1f ;  /* 0x005c1f000d057f89 */ /* 0x000ea200000e0000 */
[----:B------:R-:W-:Y:S01]  /*0930*/  LEA.HI R7, R19, R8, RZ, 0x1 ;  /* 0x0000000813077211 */ /* 0x000fe200078f08ff */
[----:B---3--:R-:W-:Y:S01]  /*0940*/  IMAD R2, R24, c[0x0][0x1e0], RZ ;  /* 0x0000780018027a24 */ /* 0x008fe200078e02ff */
[----:B------:R-:W-:Y:S01]  /*0950*/  IADD3 R3, R20, 0x60, RZ ;  /* 0x0000006014037810 */ /* 0x000fe20007ffe0ff */
[----:B------:R-:W-:Y:S01]  /*0960*/  IMAD.IADD R0, R25, 0x1, -R6 ;  /* 0x0000000119007824 */ /* 0x000fe200078e0a06 */
[----:B------:R-:W-:Y:S01]  /*0970*/  LOP3.LUT R7, R7, 0xfffffffe, RZ, 0xc0, !PT ;  /* 0xfffffffe07077812 */ /* 0x000fe200078ec0ff */
[----:B------:R-:W-:Y:S01]  /*0980*/  IMAD R2, R18, c[0x0][0x1e4], R2 ;  /* 0x0000790012027a24 */ /* 0x000fe200078e0202 */
[----:B------:R-:W-:Y:S02]  /*0990*/  ISETP.GE.AND P3, PT, R3, R12, PT ;  /* 0x0000000c0300720c */ /* 0x000fe40003f66270 */
[----:B------:R-:W-:Y:S01]  /*09a0*/  LEA.HI R17, R0, R0, RZ, 0x1 ;  /* 0x0000000000117211 */ /* 0x000fe200078f08ff */
[----:B------:R-:W-:Y:S01]  /*09b0*/  IMAD.IADD R2, R31, 0x1, R2 ;  /* 0x000000011f027824 */ /* 0x000fe200078e0202 */
[----:B------:R-:W-:Y:S01]  /*09c0*/  SHFL.IDX PT, R3, R13, 0x3, 0x1c1f ;  /* 0x007c1f000d037f89 */ /* 0x000fe200000e0000 */
[----:B------:R-:W-:Y:S01]  /*09d0*/  IMAD.IADD R12, R8, 0x1, -R7 ;  /* 0x00000001080c7824 */ /* 0x000fe200078e0a07 */
[----:B------:R-:W-:-:S02]  /*09e0*/  LOP3.LUT R6, R17, 0x7fffffe, RZ, 0xc0, !PT ;  /* 0x07fffffe11067812 */ /* 0x000fc400078ec0ff */
[----:B------:R3:W-:Y:S03]  /*09f0*/  STL [R1+0x10], R2 ;  /* 0x0000100201007387 */ /* 0x0007e60000100800 */
[----:B------:R-:W-:Y:S01]  /*0a00*/  IMAD.IADD R20, R0, 0x1, -R6 ;  /* 0x0000000100147824 */ /* 0x000fe200078e0a06 */
[----:B------:R-:W-:Y:S01]  /*0a10*/  @!P2 SHF.R.S32.HI R0, RZ, 0x1f, R23 ;  /* 0x0000001fff00a819 */ /* 0x000fe20000011417 */
[----:B------:R-:W-:Y:S03]  /*0a20*/  STL.64 [R1+0x8], R44 ;  /* 0x0000082c01007387 */ /* 0x000fe60000100a00 */
[----:B------:R-:W-:-:S04]  /*0a30*/  @!P2 LEA.HI R0, R0, R23, RZ, 0x3 ;  /* 0x000000170000a211 */ /* 0x000fc800078f18ff */
[----:B------:R-:W-:Y:S01]  /*0a40*/  @!P2 LOP3.LUT R10, R0, 0xfffffff8, RZ, 0xc0, !PT ;  /* 0xfffffff8000aa812 */ /* 0x000fe200078ec0ff */
[----:B------:R-:W-:Y:S01]  /*0a50*/  @!P2 IMAD.SHL.U32 R0, R149, 0x2, RZ ;  /* 0x000000029500a824 */ /* 0x000fe200078e00ff */
[----:B-----5:R4:W5:Y:S02]  /*0a60*/  @P0 R2UR UR24, R16 ;  /* 0x00000000101803c2 */ /* 0x02096400000e0000 */
[----:B----4-:R-:W-:Y:S01]  /*0a70*/  IADD3 R16, P1, P0, R30, UR14, R229 ;  /* 0x0000000e1e107c10 */ /* 0x010fe2000f83e0e5 */
[----:B-----5:R-:W-:-:S03]  /*0a80*/  @UP0 USHF.R.S32.HI UR25, URZ, 0x1f, UR24 ;  /* 0x0000001f3f190899 */ /* 0x020fc60008011418 */
[--C-:B------:R-:W-:Y:S01]  /*0a90*/  IADD3.X R11, R2, UR9, R27.reuse, P1, P0 ;  /* 0x00000009020b7c10 */ /* 0x100fe20008fe041b */
[----:B------:R-:W-:Y:S01]  /*0aa0*/  @!UP0 UMOV UR24, UR8 ;  /* 0x0000000800188c82 */ /* 0x000fe20008000000 */
[----:B---3--:R-:W-:Y:S01]  /*0ab0*/  @!P2 SHF.R.S32.HI R2, RZ, 0x1f, R28 ;  /* 0x0000001fff02a819 */ /* 0x008fe2000001141c */
[----:B------:R-:W-:Y:S01]  /*0ac0*/  UIMAD.WIDE.U32 UR12, UR24, UR4, URZ ;  /* 0x00000004180c72a5 */ /* 0x000fe2000f8e003f */
[C---:B-1----:R-:W-:Y:S01]  /*0ad0*/  @!P2 LEA R6, P0, R229.reuse, R4, 0x1 ;  /* 0x00000004e506a211 */ /* 0x042fe200078008ff */
[----:B------:R-:W-:Y:S01]  /*0ae0*/  @!UP0 UMOV UR25, UR7 ;  /* 0x0000000700198c82 */ /* 0x000fe20008000000 */
[----:B------:R-:W-:Y:S01]  /*0af0*/  @!P2 LEA.HI R8, R2, R28, RZ, 0x3 ;  /* 0x0000001c0208a211 */ /* 0x000fe200078f18ff */
[----:B------:R-:W-:Y:S01]  /*0b00*/  UIMAD UR8, UR25, UR4, URZ ;  /* 0x00000004190872a4 */ /* 0x000fe2000f8e023f */
[----:B------:R-:W1:Y:S01]  /*0b10*/  SHFL.IDX PT, R2, R14, 0x3, 0x1c1f ;  /* 0x007c1f000e027f89 */ /* 0x000e6200000e0000 */
[----:B--2---:R-:W-:Y:S01]  /*0b20*/  @!P2 LEA.HI.X R7, R229, R5, R27, 0x1, P0 ;  /* 0x00000005e507a211 */ /* 0x004fe200000f0c1b */
[----:B------:R-:W-:Y:S01]  /*0b30*/  UMOV UR7, 0x6 ;  /* 0x0000000600077882 */ /* 0x000fe20000000000 */
[----:B------:R-:W-:Y:S01]  /*0b40*/  @!P2 LOP3.LUT R8, R8, 0xfffffff8, RZ, 0xc0, !PT ;  /* 0xfffffff80808a812 */ /* 0x000fe200078ec0ff */
[----:B------:R-:W-:Y:S01]  /*0b50*/  UIMAD UR8, UR24, UR5, UR8 ;  /* 0x00000005180872a4 */ /* 0x000fe2000f8e0208 */
[C---:B------:R-:W-:Y:S01]  /*0b60*/  ISETP.GE.AND P1, PT, R15.reuse, 0x1, PT ;  /* 0x000000010f00780c */ /* 0x040fe20003f26270 */
[----:B------:R2:W-:Y:S01]  /*0b70*/  @!P2 LDGSTS.E.BYPASS.LTC128B.128 [R0+0x7100], [R6.64], !P6 ;  /* 0x071000000600afae */ /* 0x0005e2000f101d50 */
[----:B------:R-:W-:Y:S01]  /*0b80*/  ULDC.64 UR4, c[0x0][0x1e0] ;  /* 0x0000780000047ab9 */ /* 0x000fe20000000a00 */
[--C-:B------:R-:W-:Y:S01]  /*0b90*/  @!P2 IMAD.WIDE R8, R8, 0x2, R4.reuse ;  /* 0x000000020808a825 */ /* 0x100fe200078e0204 */
[----:B------:R-:W-:Y:S01]  /*0ba0*/  UIADD3 UR8, UR13, UR8, URZ ;  /* 0x000000080d087290 */ /* 0x000fe2000fffe03f */
[----:B------:R-:W-:Y:S01]  /*0bb0*/  ISETP.GE.AND P0, PT, R15, 0x21, PT ;  /* 0x000000210f00780c */ /* 0x000fe20003f06270 */
[----:B------:R-:W-:Y:S01]  /*0bc0*/  USHF.L.U32 UR19, UR4, 0x6, URZ ;  /* 0x0000000604137899 */ /* 0x000fe2000800063f */
[----:B------:R-:W-:Y:S01]  /*0bd0*/  @!P2 IMAD.WIDE R4, R10, 0x2, R4 ;  /* 0x000000020a04a825 */ /* 0x000fe200078e0204 */
[----:B------:R3:W-:Y:S01]  /*0be0*/  @!P2 LDGSTS.E.BYPASS.LTC128B.128 [R0+0x9100], [R8.64], !P5 ;  /* 0x091000000800afae */ /* 0x0007e2000e901d50 */
[----:B------:R-:W-:Y:S01]  /*0bf0*/  USHF.L.U64.HI UR18, UR4, UR7, UR5 ;  /* 0x0000000704127299 */ /* 0x000fe20008010205 */
[----:B------:R-:W-:Y:S01]  /*0c00*/  LOP3.LUT R10, R19, 0xfffffff0, RZ, 0xc0, !PT ;  /* 0xfffffff0130a7812 */ /* 0x000fe200078ec0ff */
[----:B------:R-:W-:Y:S01]  /*0c10*/  USHF.L.U32 UR11, UR4, 0x5, URZ ;  /* 0x00000005040b7899 */ /* 0x000fe2000800063f */
[----:B------:R3:W-:Y:S01]  /*0c20*/  @!P2 LDGSTS.E.BYPASS.LTC128B.128 [R0+0xb100], [R4.64], !P4 ;  /* 0x0b1000000400afae */ /* 0x0007e2000e101d50 */
[----:B------:R-:W-:Y:S01]  /*0c30*/  UIMAD UR10, UR18, UR22, URZ ;  /* 0x00000016120a72a4 */ /* 0x000fe2000f8e023f */
[----:B------:R-:W-:Y:S01]  /*0c40*/  IMAD.U32 R137, RZ, RZ, UR19 ;  /* 0x00000013ff897e24 */ /* 0x000fe2000f8e00ff */
[----:B------:R-:W-:-:S02]  /*0c50*/  UISETP.GE.AND UP0, UPT, UR6, 0x1, UPT ;  /* 0x000000010600788c */ /* 0x000fc4000bf06270 */
[----:B------:R-:W-:Y:S01]  /*0c60*/  UIMAD UR10, UR20, UR19, UR10 ;  /* 0x00000013140a72a4 */ /* 0x000fe2000f8e020a */
[----:B--2---:R-:W-:Y:S02]  /*0c70*/  @!P3 SHF.R.S32.HI R6, RZ, 0x1f, R28 ;  /* 0x0000001fff06b819 */ /* 0x004fe4000001141c */
[----:B------:R-:W-:Y:S02]  /*0c80*/  @!P3 SHF.R.S32.HI R7, RZ, 0x1f, R23 ;  /* 0x0000001fff07b819 */ /* 0x000fe40000011417 */
[----:B---3--:R-:W-:Y:S02]  /*0c90*/  @!P3 LEA.HI R0, R6, R28, RZ, 0x3 ;  /* 0x0000001c0600b211 */ /* 0x008fe400078f18ff */
[----:B------:R-:W-:Y:S02]  /*0ca0*/  @!P3 LEA.HI R5, R7, R23, RZ, 0x3 ;  /* 0x000000170705b211 */ /* 0x000fe400078f18ff */
[----:B-1----:R-:W-:Y:S02]  /*0cb0*/  @!P3 LEA R4, P2, R229, R2, 0x1 ;  /* 0x00000002e504b211 */ /* 0x002fe400078408ff */
[----:B------:R-:W-:-:S02]  /*0cc0*/  @!P3 LOP3.LUT R0, R0, 0xfffffff8, RZ, 0xc0, !PT ;  /* 0xfffffff80000b812 */ /* 0x000fc400078ec0ff */
[----:B------:R-:W-:Y:S02]  /*0cd0*/  @!P3 LOP3.LUT R8, R5, 0xfffffff8, RZ, 0xc0, !PT ;  /* 0xfffffff80508b812 */ /* 0x000fe400078ec0ff */
[----:B------:R-:W-:Y:S01]  /*0ce0*/  @!P3 LEA.HI.X R5, R229, R3, R27, 0x1, P2 ;  /* 0x00000003e505b211 */ /* 0x000fe200010f0c1b */
[----:B------:R-:W-:Y:S01]  /*0cf0*/  @!P3 IMAD.WIDE R6, R0, 0x2, R2 ;  /* 0x000000020006b825 */ /* 0x000fe200078e0202 */
[----:B------:R-:W-:-:S03]  /*0d00*/  IADD3 R232, P2, R16, UR12, RZ ;  /* 0x0000000c10e87c10 */ /* 0x000fc6000ff5e0ff */
[----:B------:R-:W-:Y:S01]  /*0d10*/  @!P3 IMAD.SHL.U32 R0, R149, 0x2, RZ ;  /* 0x000000029500b824 */ /* 0x000fe200078e00ff */
[----:B------:R-:W-:Y:S01]  /*0d20*/  IADD3.X R233, R11, UR8, RZ, P2, !PT ;  /* 0x000000080be97c10 */ /* 0x000fe200097fe4ff */
[----:B------:R-:W-:-:S03]  /*0d30*/  @!P3 IMAD.WIDE R8, R8, 0x2, R2 ;  /* 0x000000020808b825 */ /* 0x000fc600078e0202 */
[----:B------:R1:W-:Y:S01]  /*0d40*/  @!P3 LDGSTS.E.BYPASS.LTC128B.128 [R0+0x7900], [R4.64], !P6 ;  /* 0x079000000400bfae */ /* 0x0003e2000f101d50 */
[----:B------:R-:W-:Y:S01]  /*0d50*/  IMAD.WIDE.U32 R2, R137, UR22, R232 ;  /* 0x0000001689027c25 */ /* 0x000fe2000f8e00e8 */
[----:B------:R-:W-:Y:S02]  /*0d60*/  ISETP.GE.AND P6, PT, R229, c[0x0][0x1d4], PT ;  /* 0x00007500e5007a0c */ /* 0x000fe40003fc6270 */
[----:B------:R2:W-:Y:S04]  /*0d70*/  @!P3 LDGSTS.E.BYPASS.LTC128B.128 [R0+0x9900], [R6.64], !P5 ;  /* 0x099000000600bfae */ /* 0x0005e8000e901d50 */
[----:B------:R3:W-:Y:S01]  /*0d80*/  @!P3 LDGSTS.E.BYPASS.LTC128B.128 [R0+0xb900], [R8.64], !P4 ;  /* 0x0b9000000800bfae */ /* 0x0007e2000e101d50 */
[----:B------:R-:W-:-:S03]  /*0d90*/  ISETP.GE.AND P4, PT, R23, c[0x0][0x1d4], PT ;  /* 0x0000750017007a0c */ /* 0x000fc60003f86270 */
[----:B------:R-:W0:Y:S04]  /*0da0*/  LDGDEPBAR ;  /* 0x00000000000079af */ /* 0x000e280000000000 */
[----:B------:R-:W-:Y:S01]  /*0db0*/  BAR.SYNC.DEFER_BLOCKING 0x0 ;  /* 0x0000000000007b1d */ /* 0x000fe20000010000 */
[----:B-1----:R-:W-:Y:S01]  /*0dc0*/  @P1 LEA R4, P5, R2, c[0x0][0x1c8], 0x1 ;  /* 0x0000720002041a11 */ /* 0x002fe200078a08ff */
[----:B--2---:R-:W-:Y:S01]  /*0dd0*/  IMAD.IADD R6, R25, 0x1, -R10 ;  /* 0x0000000119067824 */ /* 0x004fe200078e0a0a */
[----:B------:R-:W-:-:S03]  /*0de0*/  IADD3 R7, R3, UR10, RZ ;  /* 0x0000000a03077c10 */ /* 0x000fc6000fffe0ff */
[----:B------:R-:W-:Y:S01]  /*0df0*/  UMOV UR10, 0x5 ;  /* 0x00000005000a7882 */ /* 0x000fe20000000000 */
[----:B---3--:R-:W-:Y:S01]  /*0e00*/  @P0 IADD3 R8, P2, R2, UR11, RZ ;  /* 0x0000000b02080c10 */ /* 0x008fe2000ff5e0ff */
[----:B------:R-:W-:Y:S01]  /*0e10*/  USHF.L.U64.HI UR10, UR4, UR10, UR5 ;  /* 0x0000000a040a7299 */ /* 0x000fe20008010205 */
[----:B------:R-:W-:Y:S02]  /*0e20*/  LEA.HI R0, R6, R6, RZ, 0x1 ;  /* 0x0000000606007211 */ /* 0x000fe400078f08ff */
[----:B------:R-:W-:Y:S01]  /*0e30*/  @P1 LEA.HI.X R5, R2, c[0x0][0x1cc], R7, 0x1, P5 ;  /* 0x0000730002051a11 */ /* 0x000fe200028f0c07 */
[----:B------:R-:W-:Y:S01]  /*0e40*/  ULDC.64 UR4, c[0x0][0x210] ;  /* 0x0000840000047ab9 */ /* 0x000fe20000000a00 */
[--C-:B------:R-:W-:Y:S01]  /*0e50*/  SHF.R.S32.HI R3, RZ, 0x1, R0.reuse ;  /* 0x00000001ff037819 */ /* 0x100fe20000011400 */
[----:B------:R-:W-:Y:S01]  /*0e60*/  UIMAD UR30, UR26, UR4, URZ ;  /* 0x000000041a1e72a4 */ /* 0x000fe2000f8e023f */
[----:B------:R-:W-:Y:S01]  /*0e70*/  SHF.R.S32.HI R2, RZ, 0x1f, R0 ;  /* 0x0000001fff027819 */ /* 0x000fe20000011400 */
[----:B------:R-:W-:Y:S01]  /*0e80*/  UIMAD.WIDE.U32 UR26, UR23, UR4, URZ ;  /* 0x00000004171a72a5 */ /* 0x000fe2000f8e003f */
[----:B------:R-:W-:Y:S01]  /*0e90*/  LOP3.LUT R10, R0, 0x7fffffe, RZ, 0xc0, !PT ;  /* 0x07fffffe000a7812 */ /* 0x000fe200078ec0ff */
[----:B------:R-:W-:Y:S01]  /*0ea0*/  UIMAD UR30, UR23, UR5, UR30 ;  /* 0x00000005171e72a4 */ /* 0x000fe2000f8e021e */
[----:B------:R-:W-:-:S02]  /*0eb0*/  ISETP.GE.AND P5, PT, R28, c[0x0][0x1d4], PT ;  /* 0x000075001c007a0c */ /* 0x000fc40003fa6270 */
[----:B------:R-:W-:Y:S01]  /*0ec0*/  LEA.HI R0, R2, R3, RZ, 0x2 ;  /* 0x0000000302007211 */ /* 0x000fe200078f10ff */
[----:B------:R-:W-:Y:S01]  /*0ed0*/  IMAD.IADD R19, R6, 0x1, -R10 ;  /* 0x0000000106137824 */ /* 0x000fe200078e0a0a */
[----:B------:R-:W-:Y:S01]  /*0ee0*/  SHF.R.S32.HI R11, RZ, 0x1f, R6 ;  /* 0x0000001fff0b7819 */ /* 0x000fe20000011406 */
[----:B------:R-:W-:Y:S01]  /*0ef0*/  ULDC.64 UR4, c[0x0][0x218] ;  /* 0x0000860000047ab9 */ /* 0x000fe20000000a00 */
[----:B------:R-:W-:Y:S01]  /*0f00*/  LOP3.LUT R9, R0, 0xfffffffc, RZ, 0xc0, !PT ;  /* 0xfffffffc00097812 */ /* 0x000fe200078ec0ff */
[----:B------:R-:W-:Y:S01]  /*0f10*/  UIMAD UR23, UR25, UR4, URZ ;  /* 0x00000004191772a4 */ /* 0x000fe2000f8e023f */
[----:B------:R-:W-:Y:S01]  /*0f20*/  @P0 IADD3.X R0, R7, UR10, RZ, P2, !PT ;  /* 0x0000000a07000c10 */ /* 0x000fe200097fe4ff */
[----:B------:R-:W-:Y:S01]  /*0f30*/  UIMAD.WIDE.U32 UR28, UR24, UR4, URZ ;  /* 0x00000004181c72a5 */ /* 0x000fe2000f8e003f */
[----:B------:R-:W-:Y:S01]  /*0f40*/  LEA.HI R11, R11, R6, RZ, 0x3 ;  /* 0x000000060b0b7211 */ /* 0x000fe200078f18ff */
[----:B------:R-:W-:Y:S01]  /*0f50*/  @P1 IMAD.SHL.U32 R6, R149, 0x2, RZ ;  /* 0x0000000295061824 */ /* 0x000fe200078e00ff */
[C---:B------:R-:W-:Y:S01]  /*0f60*/  @P0 LEA R2, P2, R8.reuse, c[0x0][0x1c8], 0x1 ;  /* 0x0000720008020a11 */ /* 0x040fe200078408ff */
[----:B------:R-:W-:Y:S01]  /*0f70*/  IMAD.IADD R9, R3, 0x1, -R9 ;  /* 0x0000000103097824 */ /* 0x000fe200078e0a09 */
[----:B------:R-:W-:Y:S01]  /*0f80*/  SHF.R.S32.HI R7, RZ, 0x1, R17 ;  /* 0x00000001ff077819 */ /* 0x000fe20000011411 */
[----:B------:R-:W-:Y:S01]  /*0f90*/  UIMAD UR23, UR24, UR5, UR23 ;  /* 0x00000005181772a4 */ /* 0x000fe2000f8e0217 */
[----:B------:R-:W-:Y:S01]  /*0fa0*/  @P0 LEA.HI.X R3, R8, c[0x0][0x1cc], R0, 0x1, P2 ;  /* 0x0000730008030a11 */ /* 0x000fe200010f0c00 */
[----:B------:R-:W-:Y:S01]  /*0fb0*/  @P0 IMAD.SHL.U32 R0, R149, 0x2, RZ ;  /* 0x0000000295000824 */ /* 0x000fe200078e00ff */
[----:B------:R-:W-:Y:S01]  /*0fc0*/  @!PT LDS RZ, [RZ] ;  /* 0x00000000fffff984 */ /* 0x000fe20000000800 */
[----:B------:R-:W-:Y:S01]  /*0fd0*/  @!PT LDS RZ, [RZ] ;  /* 0x00000000fffff984 */ /* 0x000fe20000000800 */
[----:B------:R-:W-:Y:S01]  /*0fe0*/  @!PT LDS RZ, [RZ] ;  /* 0x00000000fffff984 */ /* 0x000fe20000000800 */
[----:B------:R1:W-:Y:S01]  /*0ff0*/  @P1 LDGSTS.E.BYPASS.LTC128B.128 [R6+0x3100], [R4.64], !P6 ;  /* 0x0310000004061fae */ /* 0x0003e2000f101d50 */
[----:B------:R-:W-:-:S02]  /*1000*/  UIADD3 UR24, UR27, UR30, URZ ;  /* 0x0000001e1b187290 */ /* 0x000fc4000fffe03f */
[----:B------:R-:W-:Y:S01]  /*1010*/  UIADD3 UR23, UR29, UR23, URZ ;  /* 0x000000171d177290 */ /* 0x000fe2000fffe03f */
[----:B------:R1:W-:Y:S04]  /*1020*/  @P1 LDGSTS.E.BYPASS.LTC128B.128 [R6+0x4100], [R4.64+0x40], !P5 ;  /* 0x0410004004061fae */ /* 0x0003e8000e901d50 */
[----:B------:R1:W-:Y:S01]  /*1030*/  @P1 LDGSTS.E.BYPASS.LTC128B.128 [R6+0x5100], [R4.64+0x80], !P4 ;  /* 0x0510008004061fae */ /* 0x0003e2000e101d50 */
[----:B------:R-:W-:-:S03]  /*1040*/  LOP3.LUT P1, RZ, R7, 0x2, RZ, 0xc0, !PT ;  /* 0x0000000207ff7812 */ /* 0x000fc6000782c0ff */
[----:B------:R2:W-:Y:S04]  /*1050*/  @P0 LDGSTS.E.BYPASS.LTC128B.128 [R0+0x3900], [R2.64], !P6 ;  /* 0x0390000002000fae */ /* 0x0005e8000f101d50 */
[----:B------:R2:W-:Y:S04]  /*1060*/  @P0 LDGSTS.E.BYPASS.LTC128B.128 [R0+0x4900], [R2.64+0x40], !P5 ;  /* 0x0490004002000fae */ /* 0x0005e8000e901d50 */
[----:B------:R2:W-:Y:S01]  /*1070*/  @P0 LDGSTS.E.BYPASS.LTC128B.128 [R0+0x5900], [R2.64+0x80], !P4 ;  /* 0x0590008002000fae */ /* 0x0005e2000e101d50 */
[----:B------:R-:W-:-:S03]  /*1080*/  LOP3.LUT P0, RZ, R9, 0x2, RZ, 0xc0, !PT ;  /* 0x0000000209ff7812 */ /* 0x000fc6000780c0ff */
[----:B------:R-:W0:Y:S01]  /*1090*/  LDGDEPBAR ;  /* 0x00000000000079af */ /* 0x000e220000000000 */
[----:B-1----:R-:W-:Y:S02]  /*10a0*/  IMAD.SHL.U32 R4, R7, 0x40, RZ ;  /* 0x0000004007047824 */ /* 0x002fe400078e00ff */
[C---:B------:R-:W-:Y:S02]  /*10b0*/  IMAD.SHL.U32 R5, R12.reuse, 0x8, RZ ;  /* 0x000000080c057824 */ /* 0x040fe400078e00ff */
[----:B------:R-:W-:Y:S01]  /*10c0*/  IMAD R6, R12, 0x8, R20 ;  /* 0x000000080c067824 */ /* 0x000fe200078e0214 */
[----:B--2---:R-:W-:Y:S01]  /*10d0*/  LOP3.LUT R0, R4, 0xc0, RZ, 0xc0, !PT ;  /* 0x000000c004007812 */ /* 0x004fe200078ec0ff */
[----:B------:R-:W-:Y:S01]  /*10e0*/  IMAD.SHL.U32 R2, R9, 0x40, RZ ;  /* 0x0000004009027824 */ /* 0x000fe200078e00ff */
[----:B------:R-:W-:-:S04]  /*10f0*/  DEPBAR.LE SB0, 0x1 ;  /* 0x000080400000791a */ /* 0x000fc80000000000 */
[----:B------:R-:W-:Y:S01]  /*1100*/  IMAD.SHL.U32 R4, R11, 0x20, RZ ;  /* 0x000000200b047824 */ /* 0x000fe200078e00ff */
[----:B------:R-:W-:Y:S01]  /*1110*/  LOP3.LUT R3, R0, 0x8, R21, 0xf8, !PT ;  /* 0x0000000800037812 */ /* 0x000fe200078ef815 */
[----:B------:R-:W-:-:S04]  /*1120*/  DEPBAR.LE SB0, 0x0 ;  /* 0x000080000000791a */ /* 0x000fc80000000000 */
[----:B------:R-:W-:Y:S02]  /*1130*/  SHF.R.U32.HI R0, RZ, 0x3, R0 ;  /* 0x00000003ff007819 */ /* 0x000fe40000011600 */
[----:B------:R-:W-:Y:S02]  /*1140*/  LOP3.LUT R2, R2, 0xc0, RZ, 0xc0, !PT ;  /* 0x000000c002027812 */ /* 0x000fe400078ec0ff */
[----:B------:R-:W-:Y:S02]  /*1150*/  LOP3.LUT R17, R4, 0xffffff00, RZ, 0xc0, !PT ;  /* 0xffffff0004117812 */ /* 0x000fe400078ec0ff */
[----:B------:R-:W-:Y:S02]  /*1160*/  LOP3.LUT R0, R3, R0, RZ, 0x3c, !PT ;  /* 0x0000000003007212 */ /* 0x000fe400078e3cff */
[----:B------:R-:W-:Y:S02]  /*1170*/  LOP3.LUT R4, R2, 0x8, R5, 0xf8, !PT ;  /* 0x0000000802047812 */ /* 0x000fe400078ef805 */
[----:B------:R-:W-:Y:S01]  /*1180*/  SHF.R.U32.HI R3, RZ, 0x3, R2 ;  /* 0x00000003ff037819 */ /* 0x000fe20000011602 */
[----:B------:R-:W-:-:S02]  /*1190*/  IMAD R2, R22, 0x200, R17 ;  /* 0x0000020016027824 */ /* 0x000fc400078e0211 */
[----:B------:R-:W-:Y:S01]  /*11a0*/  IMAD.U32 R0, R6, 0x20, R0 ;  /* 0x0000002006007824 */ /* 0x000fe200078e0000 */
[----:B------:R-:W-:Y:S01]  /*11b0*/  LOP3.LUT R16, R4, R3, RZ, 0x3c, !PT ;  /* 0x0000000304107212 */ /* 0x000fe200078e3cff */
[----:B------:R-:W-:Y:S02]  /*11c0*/  IMAD R2, R19, 0x20, R2 ;  /* 0x0000002013027824 */ /* 0x000fe400078e0202 */
[----:B------:R-:W-:Y:S01]  /*11d0*/  IMAD.SHL.U32 R139, R0, 0x2, RZ ;  /* 0x00000002008b7824 */ /* 0x000fe200078e00ff */
[----:B------:R-:W-:Y:S01]  /*11e0*/  BAR.SYNC.DEFER_BLOCKING 0x0 ;  /* 0x0000000000007b1d */ /* 0x000fe20000010000 */
[----:B------:R-:W-:Y:S02]  /*11f0*/  IMAD.IADD R2, R16, 0x1, R2 ;  /* 0x0000000110027824 */ /* 0x000fe400078e0202 */
[----:B------:R-:W-:Y:S01]  /*1200*/  IMAD.MOV.U32 R0, RZ, RZ, 0x10 ;  /* 0x00000010ff007424 */ /* 0x000fe200078e00ff */
[----:B------:R-:W-:Y:S01]  /*1210*/  IADD3 R3, R139, 0x3100, RZ ;  /* 0x000031008b037810 */ /* 0x000fe20007ffe0ff */
[----:B------:R-:W-:Y:S01]  /*1220*/  IMAD.SHL.U32 R214, R2, 0x2, RZ ;  /* 0x0000000202d67824 */ /* 0x000fe200078e00ff */
[----:B------:R-:W-:-:S02]  /*1230*/  LOP3.LUT R2, R26, 0xffffffe0, RZ, 0xc0, !PT ;  /* 0xffffffe01a027812 */ /* 0x000fc400078ec0ff */
[----:B------:R-:W-:Y:S02]  /*1240*/  IADD3 R216, R139, 0x3120, RZ ;  /* 0x000031208bd87810 */ /* 0x000fe40007ffe0ff */
[----:B------:R-:W-:Y:S01]  /*1250*/  @P1 IADD3 R216, R3, -0x20, RZ ;  /* 0xffffffe003d81810 */ /* 0x000fe20007ffe0ff */
[----:B------:R-:W-:Y:S01]  /*1260*/  IMAD.IADD R136, R25, 0x1, -R2 ;  /* 0x0000000119887824 */ /* 0x000fe200078e0a02 */
[----:B------:R-:W-:Y:S01]  /*1270*/  SEL R0, R0, 0xfffffff0, !P0 ;  /* 0xfffffff000007807 */ /* 0x000fe20004000000 */
[----:B------:R-:W-:Y:S01]  /*1280*/  IMAD R2, R24, c[0x0][0x208], RZ ;  /* 0x0000820018027a24 */ /* 0x000fe200078e02ff */
[----:B------:R-:W-:Y:S01]  /*1290*/  IADD3 R24, P1, P0, R44, UR26, R229 ;  /* 0x0000001a2c187c10 */ /* 0x000fe2000f83e0e5 */
[----:B------:R-:W-:Y:S01]  /*12a0*/  IMAD R25, R19, 0x20, R17 ;  /* 0x0000002013197824 */ /* 0x000fe200078e0211 */
[----:B------:R-:W-:Y:S01]  /*12b0*/  SEL R17, RZ, 0xffffffff, P5 ;  /* 0xffffffffff117807 */ /* 0x000fe20002800000 */
[----:B------:R-:W-:Y:S01]  /*12c0*/  IMAD R3, R18, c[0x0][0x20c], R2 ;  /* 0x0000830012037a24 */ /* 0x000fe200078e0202 */
[----:B------:R-:W-:Y:S01]  /*12d0*/  SEL R19, RZ, 0x1, P6 ;  /* 0x00000001ff137807 */ /* 0x000fe20003000000 */
[----:B------:R-:W-:Y:S01]  /*12e0*/  IMAD R215, R0, 0x2, R214 ;  /* 0x0000000200d77824 */ /* 0x000fe200078e02d6 */
[C---:B------:R-:W-:Y:S01]  /*12f0*/  IADD3 R227, R216.reuse, 0x400, RZ ;  /* 0x00000400d8e37810 */ /* 0x040fe20007ffe0ff */
[----:B------:R-:W-:Y:S01]  /*1300*/  IMAD.SHL.U32 R2, R17, 0x2, RZ ;  /* 0x0000000211027824 */ /* 0x000fe200078e00ff */
[C---:B------:R-:W-:Y:S01]  /*1310*/  IADD3 R226, R216.reuse, 0x800, RZ ;  /* 0x00000800d8e27810 */ /* 0x040fe20007ffe0ff */
[----:B------:R-:W-:Y:S01]  /*1320*/  IMAD.IADD R17, R45, 0x1, R3 ;  /* 0x000000012d117824 */ /* 0x000fe200078e0203 */
[----:B------:R-:W1:Y:S01]  /*1330*/  LDSM.16.M88.4 R12, [R214+0x6100] ;  /* 0x00610000d60c783b */ /* 0x000e620000000200 */
[----:B------:R-:W-:-:S02]  /*1340*/  IADD3 R225, R216, 0xc00, RZ ;  /* 0x00000c00d8e17810 */ /* 0x000fc40007ffe0ff */
[----:B------:R-:W-:Y:S01]  /*1350*/  LOP3.LUT R3, R2, 0x2, R19, 0xe2, !PT ;  /* 0x0000000202037812 */ /* 0x000fe200078ee213 */
[----:B------:R2:W-:Y:S01]  /*1360*/  STL [R1+0x4], R17 ;  /* 0x0000041101007387 */ /* 0x0005e20000100800 */
[----:B------:R-:W-:-:S03]  /*1370*/  SEL R2, RZ, 0x4, P4 ;  /* 0x00000004ff027807 */ /* 0x000fc60002000000 */
[----:B------:R3:W4:Y:S01]  /*1380*/  LDSM.16.M88.4 R8, [R214+0x7100] ;  /* 0x00710000d608783b */ /* 0x0007220000000200 */
[----:B------:R-:W-:Y:S01]  /*1390*/  LOP3.LUT R19, R3, R2, RZ, 0xfc, !PT ;  /* 0x0000000203137212 */ /* 0x000fe200078efcff */
[----:B------:R-:W-:Y:S02]  /*13a0*/  IMAD.IADD R3, R16, 0x1, R25 ;  /* 0x0000000110037824 */ /* 0x000fe400078e0219 */
[----:B------:R3:W1:Y:S04]  /*13b0*/  LDSM.16.M88.4 R40, [R139+0x3100] ;  /* 0x003100008b28783b */ /* 0x0006680000000200 */
[----:B------:R3:W1:Y:S04]  /*13c0*/  LDSM.16.M88.4 R36, [R139+0x3500] ;  /* 0x003500008b24783b */ /* 0x0006680000000200 */
[----:B------:R3:W1:Y:S04]  /*13d0*/  LDSM.16.M88.4 R32, [R139+0x3900] ;  /* 0x003900008b20783b */ /* 0x0006680000000200 */
[----:B------:R3:W1:Y:S04]  /*13e0*/  LDSM.16.M88.4 R28, [R139+0x3d00] ;  /* 0x003d00008b1c783b */ /* 0x0006680000000200 */
[----:B------:R3:W1:Y:S01]  /*13f0*/  LDSM.16.M88.4 R20, [R215+0x6100] ;  /* 0x00610000d714783b */ /* 0x0006620000000200 */
[----:B--2---:R-:W-:-:S02]  /*1400*/  IADD3.X R17, R17, UR24, R27, P1, P0 ;  /* 0x0000001811117c10 */ /* 0x004fc40008fe041b */
[----:B------:R-:W-:Y:S01]  /*1410*/  PLOP3.LUT P0, PT, PT, PT, UP0, 0x80, 0x0 ;  /* 0x000000000000781c */ /* 0x000fe20003f0f008 */
[----:B------:R3:W2:Y:S01]  /*1420*/  LDSM.16.M88.4 R4, [R215+0x7100] ;  /* 0x00710000d704783b */ /* 0x0006a20000000200 */
[----:B------:R-:W-:-:S03]  /*1430*/  IADD3 R230, P1, R24, UR28, RZ ;  /* 0x0000001c18e67c10 */ /* 0x000fc6000ff3e0ff */
[----:B------:R3:W1:Y:S01]  /*1440*/  LDSM.16.M88.4 R60, [R216] ;  /* 0x00000000d83c783b */ /* 0x0006620000000200 */
[----:B------:R-:W-:-:S03]  /*1450*/  IADD3.X R231, R17, UR23, RZ, P1, !PT ;  /* 0x0000001711e77c10 */ /* 0x000fc60008ffe4ff */
[----:B------:R3:W1:Y:S04]  /*1460*/  LDSM.16.M88.4 R68, [R216+0x400] ;  /* 0x00040000d844783b */ /* 0x0006680000000200 */
[----:B------:R3:W1:Y:S04]  /*1470*/  LDSM.16.M88.4 R80, [R216+0x800] ;  /* 0x00080000d850783b */ /* 0x0006680000000200 */
[----:B------:R3:W1:Y:S01]  /*1480*/  LDSM.16.M88.4 R88, [R216+0xc00] ;  /* 0x000c0000d858783b */ /* 0x0006620000000200 */
[----:B------:R-:W-:Y:S05]  /*1490*/  @!P0 BRA `(.L_x_0) ;  /* 0x0000022000008947 */ /* 0x000fea0003800000 */
[----:B----4-:R-:W-:Y:S01]  /*14a0*/  ULDC.64 UR4, c[0x0][0x208] ;  /* 0x0000820000047ab9 */ /* 0x010fe20000000a00 */
[C---:B------:R-:W-:Y:S01]  /*14b0*/  LOP3.LUT R2, R19.reuse, 0x1, RZ, 0xc0, !PT ;  /* 0x0000000113027812 */ /* 0x040fe200078ec0ff */
[----:B------:R-:W-:Y:S01]  /*14c0*/  USHF.L.U32 UR25, UR4, 0x6, URZ ;  /* 0x0000000604197899 */ /* 0x000fe2000800063f */
[----:B------:R-:W-:Y:S01]  /*14d0*/  LOP3.LUT P2, RZ, R19, 0x2, RZ, 0xc0, !PT ;  /* 0x0000000213ff7812 */ /* 0x000fe2000784c0ff */
[----:B------:R-:W-:Y:S01]  /*14e0*/  USHF.L.U64.HI UR5, UR4, UR7, UR5 ;  /* 0x0000000704057299 */ /* 0x000fe20008010205 */
[----:B------:R-:W-:Y:S01]  /*14f0*/  ISETP.NE.U32.AND P3, PT, R2, 0x1, PT ;  /* 0x000000010200780c */ /* 0x000fe20003f65070 */
[----:B------:R-:W-:-:S02]  /*1500*/  UIMAD UR7, UR22, -0x40, UR6 ;  /* 0xffffffc0160778a4 */ /* 0x000fc4000f8e0206 */
[----:B------:R-:W-:Y:S01]  /*1510*/  UIMAD UR4, UR5, UR22, URZ ;  /* 0x00000016050472a4 */ /* 0x000fe2000f8e023f */
[----:B------:R-:W-:-:S03]  /*1520*/  IMAD.U32 R16, RZ, RZ, UR25 ;  /* 0x00000019ff107e24 */ /* 0x000fc6000f8e00ff */
[----:B------:R-:W-:Y:S01]  /*1530*/  UIMAD UR4, UR20, UR25, UR4 ;  /* 0x00000019140472a4 */ /* 0x000fe2000f8e0204 */
[----:B------:R-:W-:Y:S01]  /*1540*/  IMAD.WIDE.U32 R24, R16, UR22, R230 ;  /* 0x0000001610187c25 */ /* 0x000fe2000f8e00e6 */
[----:B------:R-:W-:-:S04]  /*1550*/  IADD3 R18, -R18, UR7, RZ ;  /* 0x0000000712127c10 */ /* 0x000fc8000fffe1ff */
[----:B------:R-:W-:Y:S02]  /*1560*/  IADD3 R2, R25, UR4, RZ ;  /* 0x0000000419027c10 */ /* 0x000fe4000fffe0ff */
[----:B------:R-:W-:Y:S02]  /*1570*/  LEA R16, P0, R24, c[0x0][0x1f8], 0x1 ;  /* 0x00007e0018107a11 */ /* 0x000fe400078008ff */
[----:B------:R-:W-:Y:S02]  /*1580*/  ISETP.LT.OR P1, PT, R18, 0x1, P3 ;  /* 0x000000011200780c */ /* 0x000fe40001f21670 */
[----:B------:R-:W-:Y:S01]  /*1590*/  LEA.HI.X R17, R24, c[0x0][0x1fc], R2, 0x1, P0 ;  /* 0x00007f0018117a11 */ /* 0x000fe200000f0c02 */
[----:B------:R-:W-:Y:S01]  /*15a0*/  IMAD.SHL.U32 R2, R149, 0x2, RZ ;  /* 0x0000000295027824 */ /* 0x000fe200078e00ff */
[C---:B------:R-:W-:Y:S02]  /*15b0*/  ISETP.LT.OR P0, PT, R18.reuse, 0x1, !P2 ;  /* 0x000000011200780c */ /* 0x040fe40005701670 */
[----:B------:R-:W-:-:S02]  /*15c0*/  ISETP.LT.OR P3, PT, R18, 0x21, P3 ;  /* 0x000000211200780c */ /* 0x000fc40001f61670 */
[----:B------:R-:W-:-:S05]  /*15d0*/  ISETP.LT.OR P2, PT, R18, 0x21, !P2 ;  /* 0x000000211200780c */ /* 0x000fca0005741670 */
[----:B------:R-:W-:Y:S01]  /*15e0*/  @!PT LDS RZ, [RZ] ;  /* 0x00000000fffff984 */ /* 0x000fe20000000800 */
[----:B------:R-:W-:Y:S01]  /*15f0*/  @!PT LDS RZ, [RZ] ;  /* 0x00000000fffff984 */ /* 0x000fe20000000800 */
[----:B------:R-:W-:Y:S01]  /*1600*/  @!PT LDS RZ, [RZ] ;  /* 0x00000000fffff984 */ /* 0x000fe20000000800 */
[----:B------:R4:W-:Y:S01]  /*1610*/  LDGSTS.E.BYPASS.LTC128B.128 [R2+0x100], [R16.64], !P1 ;  /* 0x0010000010027fae */ /* 0x0009e2000c901d50 */
[----:B------:R-:W-:-:S03]  /*1620*/  LOP3.LUT P1, RZ, R19, 0x4, RZ, 0xc0, !PT ;  /* 0x0000000413ff7812 */ /* 0x000fc6000782c0ff */
[----:B------:R4:W-:Y:S01]  /*1630*/  LDGSTS.E.BYPASS.LTC128B.128 [R2+0x1100], [R16.64+0x40], !P0 ;  /* 0x0110004010027fae */ /* 0x0009e2000c101d50 */
[C---:B------:R-:W-:Y:S02]  /*1640*/  ISETP.LT.OR P0, PT, R18.reuse, 0x1, !P1 ;  /* 0x000000011200780c */ /* 0x040fe40004f01670 */
[----:B------:R-:W-:-:S11]  /*1650*/  ISETP.LT.OR P1, PT, R18, 0x21, !P1 ;  /* 0x000000211200780c */ /* 0x000fd60004f21670 */
[----:B------:R4:W-:Y:S02]  /*1660*/  LDGSTS.E.BYPASS.LTC128B.128 [R2+0x2100], [R16.64+0x80], !P0 ;  /* 0x0210008010027fae */ /* 0x0009e4000c101d50 */
[----:B----4-:R-:W-:-:S04]  /*1670*/  IADD3 R16, P0, R16, UR25, RZ ;  /* 0x0000001910107c10 */ /* 0x010fc8000ff1e0ff */
[----:B------:R-:W-:-:S05]  /*1680*/  IADD3.X R17, R17, UR5, RZ, P0, !PT ;  /* 0x0000000511117c10 */ /* 0x000fca00087fe4ff */
[----:B------:R4:W-:Y:S04]  /*1690*/  LDGSTS.E.BYPASS.LTC128B.128 [R2+0x900], [R16.64], !P3 ;  /* 0x0090000010027fae */ /* 0x0009e8000d901d50 */
[----:B------:R4:W-:Y:S04]  /*16a0*/  LDGSTS.E.BYPASS.LTC128B.128 [R2+0x1900], [R16.64+0x40], !P2 ;  /* 0x0190004010027fae */ /* 0x0009e8000d101d50 */
[----:B------:R4:W-:Y:S02]  /*16b0*/  LDGSTS.E.BYPASS.LTC128B.128 [R2+0x2900], [R16.64+0x80], !P1 ;  /* 0x0290008010027fae */ /* 0x0009e4000c901d50 */
.L_x_0:
[----:B-1--4-:R-:W-:Y:S01]  /*16c0*/  HMMA.16816.F32.BF16 R64, R8, R40, RZ ;  /* 0x000000280840723c */ /* 0x012fe200000418ff */
[----:B------:R-:W-:Y:S01]  /*16d0*/  UISETP.GE.AND UP0, UPT, UR6, 0x41, UPT ;  /* 0x000000410600788c */ /* 0x000fe2000bf06270 */
[----:B------:R-:W-:Y:S01]  /*16e0*/  SHF.R.S32.HI R2, RZ, 0x1f, R136 ;  /* 0x0000001fff027819 */ /* 0x000fe20000011488 */
[----:B------:R-:W-:Y:S01]  /*16f0*/  UIMAD UR6, UR22, -0x40, UR6 ;  /* 0xffffffc0160678a4 */ /* 0x000fe2000f8e0206 */
[----:B------:R-:W0:Y:S01]  /*1700*/  LDGDEPBAR ;  /* 0x00000000000079af */ /* 0x000e220000000000 */
[----:B------:R-:W-:Y:S01]  /*1710*/  IMAD.SHL.U32 R212, R3, 0x2, RZ ;  /* 0x0000000203d47824 */ /* 0x000fe200078e00ff */
[----:B------:R-:W-:-:S02]  /*1720*/  LEA.HI R138, R2, R136, RZ, 0x2 ;  /* 0x00000088028a7211 */ /* 0x000fc400078f10ff */
[C---:B------:R-:W-:Y:S01]  /*1730*/  HMMA.16816.F32.BF16 R56, R8.reuse, R42, RZ ;  /* 0x0000002a0838723c */ /* 0x040fe200000418ff */
[----:B------:R-:W-:Y:S01]  /*1740*/  PLOP3.LUT P0, PT, PT, PT, UP0, 0x80, 0x0 ;  /* 0x000000000000781c */ /* 0x000fe20003f0f008 */
[----:B------:R-:W-:Y:S01]  /*1750*/  IMAD R213, R0, 0x2, R212 ;  /* 0x0000000200d57824 */ /* 0x000fe200078e02d4 */
[----:B------:R-:W-:Y:S01]  /*1760*/  LOP3.LUT R2, R138, 0x7ffffffc, RZ, 0xc0, !PT ;  /* 0x7ffffffc8a027812 */ /* 0x000fe200078ec0ff */
[----:B------:R-:W-:Y:S01]  /*1770*/  @UP0 ULEA.HI.SX32 UR4, UR21, 0xfffffffe, 0x1a ;  /* 0xfffffffe15040891 */ /* 0x000fe2000f8fd23f */
[----:B------:R-:W-:Y:S03]  /*1780*/  STL [R1+0x2c], R138 ;  /* 0x00002c8a01007387 */ /* 0x000fe60000100800 */
[----:B------:R-:W-:Y:S01]  /*1790*/  HMMA.16816.F32.BF16 R52, R8, R36, RZ ;  /* 0x000000240834723c */ /* 0x000fe200000418ff */
[----:B------:R-:W-:-:S07]  /*17a0*/  @UP0 USHF.R.S32.HI UR5, URZ, 0x1f, UR4 ;  /* 0x0000001f3f050899 */ /* 0x000fce0008011404 */
[C---:B------:R-:W-:Y:S08]  /*17b0*/  HMMA.16816.F32.BF16 R48, R8.reuse, R38, RZ ;  /* 0x000000260830723c */ /* 0x040ff000000418ff */
[C---:B------:R-:W-:Y:S08]  /*17c0*/  HMMA.16816.F32.BF16 R44, R8.reuse, R32, RZ ;  /* 0x00000020082c723c */ /* 0x040ff000000418ff */
[C---:B------:R-:W-:Y:S08]  /*17d0*/  HMMA.16816.F32.BF16 R24, R8.reuse, R34, RZ ;  /* 0x000000220818723c */ /* 0x040ff000000418ff */
[C---:B------:R-:W-:Y:S08]  /*17e0*/  HMMA.16816.F32.BF16 R16, R8.reuse, R28, RZ ;  /* 0x0000001c0810723c */ /* 0x040ff000000418ff */
[----:B------:R-:W-:Y:S08]  /*17f0*/  HMMA.16816.F32.BF16 R8, R8, R30, RZ ;  /* 0x0000001e0808723c */ /* 0x000ff000000418ff */
[C---:B------:R-:W-:Y:S08]  /*1800*/  HMMA.16816.F32.BF16 R92, R12.reuse, R32, RZ ;  /* 0x000000200c5c723c */ /* 0x040ff000000418ff */
[----:B------:R-:W-:Y:S01]  /*1810*/  HMMA.16816.F32.BF16 R128, R12, R34, RZ ;  /* 0x000000220c80723c */ /* 0x000fe200000418ff */
[----:B------:R-:W-:Y:S07]  /*1820*/  LDSM.16.M88.4 R32, [R139+0x4100] ;  /* 0x004100008b20783b */ /* 0x000fee0000000200 */
[C---:B--2---:R-:W-:Y:S08]  /*1830*/  HMMA.16816.F32.BF16 R120, R4.reuse, R60, R64 ;  /* 0x0000003c0478723c */ /* 0x044ff00000041840 */
[C---:B------:R-:W-:Y:S08]  /*1840*/  HMMA.16816.F32.BF16 R116, R4.reuse, R62, R56 ;  /* 0x0000003e0474723c */ /* 0x040ff00000041838 */
[C---:B------:R-:W-:Y:S01]  /*1850*/  HMMA.16816.F32.BF16 R112, R4.reuse, R68, R52 ;  /* 0x000000440470723c */ /* 0x040fe20000041834 */
[----:B------:R-:W-:Y:S07]  /*1860*/  LDSM.16.M88.4 R52, [R216+0x1000] ;  /* 0x00100000d834783b */ /* 0x000fee0000000200 */
        /* <DEDUP_REMOVED lines=8> */
[----:B------:R-:W-:Y:S01]  /*18f0*/  HMMA.16816.F32.BF16 R104, R4, R90, R8 ;  /* 0x0000005a0468723c */ /* 0x000fe20000041808 */
[----:B------:R-:W1:Y:S04]  /*1900*/  LDSM.16.M88.4 R4, [R214+0x9100] ;  /* 0x00910000d604783b */ /* 0x000e680000000200 */
[----:B------:R-:W2:Y:S03]  /*1910*/  LDSM.16.M88.4 R8, [R214+0x8100] ;  /* 0x00810000d608783b */ /* 0x000ea60000000200 */
[C---:B------:R-:W-:Y:S08]  /*1920*/  HMMA.16816.F32.BF16 R72, R12.reuse, R40, RZ ;  /* 0x000000280c48723c */ /* 0x040ff000000418ff */
[C---:B------:R-:W-:Y:S08]  /*1930*/  HMMA.16816.F32.BF16 R76, R12.reuse, R36, RZ ;  /* 0x000000240c4c723c */ /* 0x040ff000000418ff */
[C---:B------:R-:W-:Y:S08]  /*1940*/  HMMA.16816.F32.BF16 R36, R12.reuse, R38, RZ ;  /* 0x000000260c24723c */ /* 0x040ff000000418ff */
[C---:B------:R-:W-:Y:S08]  /*1950*/  HMMA.16816.F32.BF16 R40, R12.reuse, R42, RZ ;  /* 0x0000002a0c28723c */ /* 0x040ff000000418ff */
[C---:B------:R-:W-:Y:S08]  /*1960*/  HMMA.16816.F32.BF16 R132, R12.reuse, R28, RZ ;  /* 0x0000001c0c84723c */ /* 0x040ff000000418ff */
[----:B------:R-:W-:Y:S01]  /*1970*/  HMMA.16816.F32.BF16 R124, R12, R30, RZ ;  /* 0x0000001e0c7c723c */ /* 0x000fe200000418ff */
[----:B------:R-:W4:Y:S04]  /*1980*/  LDSM.16.M88.4 R28, [R139+0x4500] ;  /* 0x004500008b1c783b */ /* 0x000f280000000200 */
[----:B------:R-:W5:Y:S03]  /*1990*/  LDSM.16.M88.4 R12, [R215+0x9100] ;  /* 0x00910000d70c783b */ /* 0x000f660000000200 */
[C---:B------:R-:W-:Y:S08]  /*19a0*/  HMMA.16816.F32.BF16 R96, R20.reuse, R60, R72 ;  /* 0x0000003c1460723c */ /* 0x040ff00000041848 */
[C---:B------:R-:W-:Y:S08]  /*19b0*/  HMMA.16816.F32.BF16 R76, R20.reuse, R68, R76 ;  /* 0x00000044144c723c */ /* 0x040ff0000004184c */
[C---:B------:R-:W-:Y:S08]  /*19c0*/  HMMA.16816.F32.BF16 R72, R20.reuse, R70, R36 ;  /* 0x000000461448723c */ /* 0x040ff00000041824 */
[C---:B------:R-:W-:Y:S08]  /*19d0*/  HMMA.16816.F32.BF16 R84, R20.reuse, R62, R40 ;  /* 0x0000003e1454723c */ /* 0x040ff00000041828 */
[C---:B------:R-:W-:Y:S01]  /*19e0*/  HMMA.16816.F32.BF16 R68, R20.reuse, R80, R92 ;  /* 0x000000501444723c */ /* 0x040fe2000004185c */
[----:B------:R-:W-:Y:S07]  /*19f0*/  LDSM.16.M88.4 R92, [R216+0x1c00] ;  /* 0x001c0000d85c783b */ /* 0x000fee0000000200 */
[C---:B------:R-:W-:Y:S08]  /*1a00*/  HMMA.16816.F32.BF16 R64, R20.reuse, R82, R128 ;  /* 0x000000521440723c */ /* 0x040ff00000041880 */
[C---:B------:R-:W-:Y:S08]  /*1a10*/  HMMA.16816.F32.BF16 R60, R20.reuse, R88, R132 ;  /* 0x00000058143c723c */ /* 0x040ff00000041884 */
[----:B------:R-:W-:Y:S01]  /*1a20*/  HMMA.16816.F32.BF16 R56, R20, R90, R124 ;  /* 0x0000005a1438723c */ /* 0x000fe2000004187c */
[----:B------:R-:W3:Y:S07]  /*1a30*/  LDSM.16.M88.4 R20, [R215+0x8100] ;  /* 0x00810000d714783b */ /* 0x000eee0000000200 */
[C---:B-1----:R-:W-:Y:S08]  /*1a40*/  HMMA.16816.F32.BF16 R36, R4.reuse, R34, R116 ;  /* 0x000000220424723c */ /* 0x042ff00000041874 */
[-C--:B------:R-:W-:Y:S08]  /*1a50*/  HMMA.16816.F32.BF16 R40, R4, R32.reuse, R120 ;  /* 0x000000200428723c */ /* 0x080ff00000041878 */
[----:B--2---:R-:W-:Y:S08]  /*1a60*/  HMMA.16816.F32.BF16 R96, R8, R32, R96 ;  /* 0x000000200860723c */ /* 0x004ff00000041860 */
[C---:B----4-:R-:W-:Y:S08]  /*1a70*/  HMMA.16816.F32.BF16 R88, R4.reuse, R30, R108 ;  /* 0x0000001e0458723c */ /* 0x050ff0000004186c */
[C---:B------:R-:W-:Y:S01]  /*1a80*/  HMMA.16816.F32.BF16 R80, R4.reuse, R28, R112 ;  /* 0x0000001c0450723c */ /* 0x040fe20000041870 */
[----:B------:R-:W-:Y:S07]  /*1a90*/  LDSM.16.M88.4 R112, [R216+0x2c00] ;  /* 0x002c0000d870783b */ /* 0x000fee0000000200 */
[C---:B------:R-:W-:Y:S08]  /*1aa0*/  HMMA.16816.F32.BF16 R100, R4.reuse, R24, R100 ;  /* 0x000000180464723c */ /* 0x040ff00000041864 */
[C---:B------:R-:W-:Y:S08]  /*1ab0*/  HMMA.16816.F32.BF16 R120, R4.reuse, R26, R140 ;  /* 0x0000001a0478723c */ /* 0x040ff0000004188c */
[C---:B------:R-:W-:Y:S08]  /*1ac0*/  HMMA.16816.F32.BF16 R132, R4.reuse, R16, R144 ;  /* 0x000000100484723c */ /* 0x040ff00000041890 */
[----:B------:R-:W-:Y:S01]  /*1ad0*/  HMMA.16816.F32.BF16 R108, R4, R18, R104 ;  /* 0x00000012046c723c */ /* 0x000fe20000041868 */
[----:B------:R-:W-:Y:S07]  /*1ae0*/  LDSM.16.M88.4 R104, [R139+0x5d00] ;  /* 0x005d00008b68783b */ /* 0x000fee0000000200 */
[C---:B------:R-:W-:Y:S08]  /*1af0*/  HMMA.16816.F32.BF16 R76, R8.reuse, R28, R76 ;  /* 0x0000001c084c723c */ /* 0x040ff0000004184c */
[C---:B------:R-:W-:Y:S08]  /*1b00*/  HMMA.16816.F32.BF16 R4, R8.reuse, R24, R68 ;  /* 0x000000180804723c */ /* 0x040ff00000041844 */
[C---:B------:R-:W-:Y:S01]  /*1b10*/  HMMA.16816.F32.BF16 R84, R8.reuse, R34, R84 ;  /* 0x000000220854723c */ /* 0x040fe20000041854 */
[----:B------:R-:W-:Y:S07]  /*1b20*/  LDSM.16.M88.4 R32, [R139+0x5500] ;  /* 0x005500008b20783b */ /* 0x000fee0000000200 */
[C---:B------:R-:W-:Y:S08]  /*1b30*/  HMMA.16816.F32.BF16 R28, R8.reuse, R30, R72 ;  /* 0x0000001e081c723c */ /* 0x040ff00000041848 */
[C---:B------:R-:W-:Y:S08]  /*1b40*/  HMMA.16816.F32.BF16 R24, R8.reuse, R26, R64 ;  /* 0x0000001a0818723c */ /* 0x040ff00000041840 */
[C---:B------:R-:W-:Y:S08]  /*1b50*/  HMMA.16816.F32.BF16 R140, R8.reuse, R16, R60 ;  /* 0x00000010088c723c */ /* 0x040ff0000004183c */
[----:B------:R-:W-:Y:S01]  /*1b60*/  HMMA.16816.F32.BF16 R144, R8, R18, R56 ;  /* 0x000000120890723c */ /* 0x000fe20000041838 */
[----:B------:R-:W-:Y:S04]  /*1b70*/  LDSM.16.M88.4 R8, [R214+0xb100] ;  /* 0x00b10000d608783b */ /* 0x000fe80000000200 */
[----:B------:R-:W-:Y:S03]  /*1b80*/  LDSM.16.M88.4 R16, [R214+0xa100] ;  /* 0x00a10000d610783b */ /* 0x000fe60000000200 */
[C---:B-----5:R-:W-:Y:S01]  /*1b90*/  HMMA.16816.F32.BF16 R68, R12.reuse, R54, R36 ;  /* 0x000000360c44723c */ /* 0x060fe20000041824 */
[----:B------:R-:W1:Y:S07]  /*1ba0*/  LDSM.16.M88.4 R36, [R139+0x5100] ;  /* 0x005100008b24783b */ /* 0x000e6e0000000200 */
[-C--:B------:R-:W-:Y:S01]  /*1bb0*/  HMMA.16816.F32.BF16 R72, R12, R52.reuse, R40 ;  /* 0x000000340c48723c */ /* 0x080fe20000041828 */
[----:B------:R-:W2:Y:S07]  /*1bc0*/  LDSM.16.M88.4 R40, [R139+0x5900] ;  /* 0x005900008b28783b */ /* 0x000eae0000000200 */
[----:B---3--:R-:W-:Y:S08]  /*1bd0*/  HMMA.16816.F32.BF16 R124, R20, R52, R96 ;  /* 0x00000034147c723c */ /* 0x008ff00000041860 */
[C---:B------:R-:W-:Y:S08]  /*1be0*/  HMMA.16816.F32.BF16 R64, R12.reuse, R48, R80 ;  /* 0x000000300c40723c */ /* 0x040ff00000041850 */
[C---:B------:R-:W-:Y:S08]  /*1bf0*/  HMMA.16816.F32.BF16 R60, R12.reuse, R50, R88 ;  /* 0x000000320c3c723c */ /* 0x040ff00000041858 */
[C---:B------:R-:W-:Y:S08]  /*1c00*/  HMMA.16816.F32.BF16 R56, R12.reuse, R44, R100 ;  /* 0x0000002c0c38723c */ /* 0x040ff00000041864 */
[C---:B------:R-:W-:Y:S08]  /*1c10*/  HMMA.16816.F32.BF16 R120, R12.reuse, R46, R120 ;  /* 0x0000002e0c78723c */ /* 0x040ff00000041878 */
[C---:B------:R-:W-:Y:S08]  /*1c20*/  HMMA.16816.F32.BF16 R132, R12.reuse, R92, R132 ;  /* 0x0000005c0c84723c */ /* 0x040ff00000041884 */
[----:B------:R-:W-:Y:S01]  /*1c30*/  HMMA.16816.F32.BF16 R128, R12, R94, R108 ;  /* 0x0000005e0c80723c */ /* 0x000fe2000004186c */
[----:B------:R-:W-:Y:S07]  /*1c40*/  LDSM.16.M88.4 R12, [R215+0xa100] ;  /* 0x00a10000d70c783b */ /* 0x000fee0000000200 */
[C---:B------:R-:W-:Y:S01]  /*1c50*/  HMMA.16816.F32.BF16 R100, R20.reuse, R50, R28 ;  /* 0x000000321464723c */ /* 0x040fe2000004181c */
[----:B------:R-:W-:Y:S07]  /*1c60*/  LDSM.16.M88.4 R28, [R216+0x2000] ;  /* 0x00200000d81c783b */ /* 0x000fee0000000200 */
[C---:B------:R-:W-:Y:S01]  /*1c70*/  HMMA.16816.F32.BF16 R96, R20.reuse, R44, R4 ;  /* 0x0000002c1460723c */ /* 0x040fe20000041804 */
[----:B------:R-:W3:Y:S07]  /*1c80*/  LDSM.16.M88.4 R4, [R215+0xb100] ;  /* 0x00b10000d704783b */ /* 0x000eee0000000200 */
[C---:B------:R-:W-:Y:S08]  /*1c90*/  HMMA.16816.F32.BF16 R116, R20.reuse, R54, R84 ;  /* 0x000000361474723c */ /* 0x040ff00000041854 */
[----:B------:R-:W-:Y:S01]  /*1ca0*/  HMMA.16816.F32.BF16 R80, R20, R46, R24 ;  /* 0x0000002e1450723c */ /* 0x000fe20000041818 */
[----:B------:R-:W4:Y:S04]  /*1cb0*/  LDSM.16.M88.4 R24, [R216+0x2400] ;  /* 0x00240000d818783b */ /* 0x000f280000000200 */
[----:B------:R-:W5:Y:S01]  /*1cc0*/  LDSM.16.M88.4 R44, [R216+0x2800] ;  /* 0x00280000d82c783b */ /* 0x000f620000000200 */
[----:B------:R-:W-:-:S04]  /*1cd0*/  DEPBAR.LE SB0, 0x0 ;  /* 0x000080000000791a */ /* 0x000fc80000000000 */
[----:B------:R-:W-:Y:S08]  /*1ce0*/  HMMA.16816.F32.BF16 R108, R20, R48, R76 ;  /* 0x00000030146c723c */ /* 0x000ff0000004184c */
[-C--:B-1----:R-:W-:Y:S08]  /*1cf0*/  HMMA.16816.F32.BF16 R84, R8, R36.reuse, R72 ;  /* 0x000000240854723c */ /* 0x082ff00000041848 */
[----:B------:R-:W-:Y:S08]  /*1d00*/  HMMA.16816.F32.BF16 R52, R16, R36, R124 ;  /* 0x000000241034723c */ /* 0x000ff0000004187c */
[C---:B------:R-:W-:Y:S08]  /*1d10*/  HMMA.16816.F32.BF16 R76, R8.reuse, R38, R68 ;  /* 0x00000026084c723c */ /* 0x040ff00000041844 */
[C---:B------:R-:W-:Y:S08]  /*1d20*/  HMMA.16816.F32.BF16 R72, R8.reuse, R32, R64 ;  /* 0x000000200848723c */ /* 0x040ff00000041840 */
[----:B------:R-:W-:Y:S08]  /*1d30*/  HMMA.16816.F32.BF16 R68, R8, R34, R60 ;  /* 0x000000220844723c */ /* 0x000ff0000004183c */
[----:B------:R-:W-:Y:S08]  /*1d40*/  HMMA.16816.F32.BF16 R88, R20, R92, R140 ;  /* 0x0000005c1458723c */ /* 0x000ff0000004188c */
[C---:B--2---:R-:W-:Y:S08]  /*1d50*/  HMMA.16816.F32.BF16 R64, R8.reuse, R40, R56 ;  /* 0x000000280840723c */ /* 0x044ff00000041838 */
[C---:B------:R-:W-:Y:S08]  /*1d60*/  HMMA.16816.F32.BF16 R60, R8.reuse, R42, R120 ;  /* 0x0000002a083c723c */ /* 0x040ff00000041878 */
[C---:B------:R-:W-:Y:S08]  /*1d70*/  HMMA.16816.F32.BF16 R120, R8.reuse, R104, R132 ;  /* 0x000000680878723c */ /* 0x040ff00000041884 */
[----:B------:R-:W-:Y:S08]  /*1d80*/  HMMA.16816.F32.BF16 R56, R8, R106, R128 ;  /* 0x0000006a0838723c */ /* 0x000ff00000041880 */
[C---:B------:R-:W-:Y:S08]  /*1d90*/  HMMA.16816.F32.BF16 R48, R16.reuse, R38, R116 ;  /* 0x000000261030723c */ /* 0x040ff00000041874 */
[----:B------:R-:W-:Y:S08]  /*1da0*/  HMMA.16816.F32.BF16 R36, R16, R32, R108 ;  /* 0x000000201024723c */ /* 0x000ff0000004186c */
[----:B---3--:R-:W-:Y:S08]  /*1db0*/  HMMA.16816.F32.BF16 R84, R4, R28, R84 ;  /* 0x0000001c0454723c */ /* 0x008ff00000041854 */
[C---:B------:R-:W-:Y:S08]  /*1dc0*/  HMMA.16816.F32.BF16 R8, R16.reuse, R40, R96 ;  /* 0x000000281008723c */ /* 0x040ff00000041860 */
[C---:B------:R-:W-:Y:S08]  /*1dd0*/  HMMA.16816.F32.BF16 R40, R16.reuse, R42, R80 ;  /* 0x0000002a1028723c */ /* 0x040ff00000041850 */
[----:B------:R-:W-:Y:S08]  /*1de0*/  HMMA.16816.F32.BF16 R32, R16, R34, R100 ;  /* 0x000000221020723c */ /* 0x000ff00000041864 */
[----:B------:R-:W-:Y:S08]  /*1df0*/  HMMA.16816.F32.BF16 R52, R12, R28, R52 ;  /* 0x0000001c0c34723c */ /* 0x000ff00000041834 */
[----:B------:R-:W-:Y:S08]  /*1e00*/  HMMA.16816.F32.BF16 R76, R4, R30, R76 ;  /* 0x0000001e044c723c */ /* 0x000ff0000004184c */
[----:B------:R-:W-:Y:S08]  /*1e10*/  HMMA.16816.F32.BF16 R80, R16, R104, R88 ;  /* 0x000000681050723c */ /* 0x000ff00000041858 */
[C---:B----4-:R-:W-:Y:S08]  /*1e20*/  HMMA.16816.F32.BF16 R72, R4.reuse, R24, R72 ;  /* 0x000000180448723c */ /* 0x050ff00000041848 */
[C---:B------:R-:W-:Y:S08]  /*1e30*/  HMMA.16816.F32.BF16 R68, R4.reuse, R26, R68 ;  /* 0x0000001a0444723c */ /* 0x040ff00000041844 */
[C---:B-----5:R-:W-:Y:S08]  /*1e40*/  HMMA.16816.F32.BF16 R64, R4.reuse, R44, R64 ;  /* 0x0000002c0440723c */ /* 0x060ff00000041840 */
[C---:B------:R-:W-:Y:S08]  /*1e50*/  HMMA.16816.F32.BF16 R60, R4.reuse, R46, R60 ;  /* 0x0000002e043c723c */ /* 0x040ff0000004183c */
[C---:B------:R-:W-:Y:S08]  /*1e60*/  HMMA.16816.F32.BF16 R88, R4.reuse, R112, R120 ;  /* 0x000000700458723c */ /* 0x040ff00000041878 */
[----:B------:R-:W-:Y:S07]  /*1e70*/  HMMA.16816.F32.BF16 R56, R4, R114, R56 ;  /* 0x000000720438723c */ /* 0x000fee0000041838 */
[----:B------:R-:W-:Y:S01]  /*1e80*/  @P0 IMAD.WIDE.U32 R4, R137, UR4, R232 ;  /* 0x0000000489040c25 */ /* 0x000fe2000f8e00e8 */
[----:B------:R-:W-:Y:S01]  /*1e90*/  @UP0 UIMAD UR4, UR18, UR4, URZ ;  /* 0x00000004120402a4 */ /* 0x000fe2000f8e023f */
[----:B------:R-:W-:Y:S02]  /*1ea0*/  HMMA.16816.F32.BF16 R48, R12, R30, R48 ;  /* 0x0000001e0c30723c */ /* 0x000fe40000041830 */
[----:B------:R-:W-:Y:S01]  /*1eb0*/  IMAD.IADD R6, R136, 0x1, -R2 ;  /* 0x0000000188067824 */ /* 0x000fe200078e0a02 */
[----:B------:R-:W-:Y:S01]  /*1ec0*/  @UP0 UIMAD UR4, UR5, UR19, UR4 ;  /* 0x00000013050402a4 */ /* 0x000fe2000f8e0204 */
[----:B------:R-:W-:-:S04]  /*1ed0*/  IMAD.U32 R2, RZ, RZ, UR6 ;  /* 0x00000006ff027e24 */ /* 0x000fc8000f8e00ff */
[----:B------:R-:W-:Y:S01]  /*1ee0*/  IMAD R2, R6, -0x2, R2 ;  /* 0xfffffffe06027824 */ /* 0x000fe200078e0202 */
[----:B------:R-:W-:Y:S01]  /*1ef0*/  HMMA.16816.F32.BF16 R144, R20, R94, R144 ;  /* 0x0000005e1490723c */ /* 0x000fe20000041890 */
[----:B------:R-:W-:Y:S01]  /*1f00*/  @P0 IADD3 R5, R5, UR4, RZ ;  /* 0x0000000405050c10 */ /* 0x000fe2000fffe0ff */
[----:B------:R-:W-:Y:S02]  /*1f10*/  BAR.SYNC.DEFER_BLOCKING 0x0 ;  /* 0x0000000000007b1d */ /* 0x000fe40000010000 */
[C---:B------:R-:W-:Y:S02]  /*1f20*/  ISETP.GT.AND P3, PT, R2.reuse, RZ, PT ;  /* 0x000000ff0200720c */ /* 0x040fe40003f64270 */
[----:B------:R-:W-:Y:S02]  /*1f30*/  ISETP.GT.AND P2, PT, R2, 0x1, PT ;  /* 0x000000010200780c */ /* 0x000fe40003f44270 */
[----:B------:R-:W-:Y:S01]  /*1f40*/  HMMA.16816.F32.BF16 R36, R12, R24, R36 ;  /* 0x000000180c24723c */ /* 0x000fe20000041824 */
[----:B------:R-:W-:-:S02]  /*1f50*/  @P0 LEA R20, P1, R4, c[0x0][0x1c8], 0x1 ;  /* 0x0000720004140a11 */ /* 0x000fc400078208ff */
[----:B------:R-:W-:Y:S02]  /*1f60*/  FSEL R22, R84, -INF , P3 ;  /* 0xff80000054167808 */ /* 0x000fe40001800000 */
[----:B------:R-:W-:Y:S02]  /*1f70*/  @P0 LEA.HI.X R21, R4, c[0x0][0x1cc], R5, 0x1, P1 ;  /* 0x0000730004150a11 */ /* 0x000fe400008f0c05 */
[----:B------:R-:W-:Y:S01]  /*1f80*/  ISETP.GT.AND P1, PT, R2, 0x8, PT ;  /* 0x000000080200780c */ /* 0x000fe20003f24270 */
[----:B------:R-:W-:Y:S01]  /*1f90*/  HMMA.16816.F32.BF16 R8, R12, R44, R8 ;  /* 0x0000002c0c08723c */ /* 0x000fe20000041808 */
[----:B------:R-:W-:Y:S02]  /*1fa0*/  FSEL R23, R85, -INF , P2 ;  /* 0xff80000055177808 */ /* 0x000fe40001000000 */
[----:B------:R-:W-:Y:S02]  /*1fb0*/  FSEL R31, R86, -INF , P3 ;  /* 0xff800000561f7808 */ /* 0x000fe40001800000 */
[----:B------:R-:W-:-:S02]  /*1fc0*/  FSEL R54, R54, -INF , P3 ;  /* 0xff80000036367808 */ /* 0x000fc40001800000 */
[----:B------:R-:W-:Y:S01]  /*1fd0*/  FSEL R28, R76, -INF , P1 ;  /* 0xff8000004c1c7808 */ /* 0x000fe20000800000 */
[C---:B------:R-:W-:Y:S01]  /*1fe0*/  HMMA.16816.F32.BF16 R44, R12.reuse, R46, R40 ;  /* 0x0000002e0c2c723c */ /* 0x040fe20000041828 */
[----:B------:R-:W-:Y:S02]  /*1ff0*/  FMNMX.FTZ R4, R22, R23, !PT ;  /* 0x0000001716047209 */ /* 0x000fe40007810000 */
[----:B------:R-:W-:Y:S02]  /*2000*/  FSEL R30, R87, -INF , P2 ;  /* 0xff800000571e7808 */ /* 0x000fe40001000000 */
[----:B------:R-:W-:Y:S02]  /*2010*/  FSEL R55, R55, -INF , P2 ;  /* 0xff80000037377808 */ /* 0x000fe40001000000 */
[----:B------:R-:W-:Y:S01]  /*2020*/  FSEL R42, R52, -INF , P3 ;  /* 0xff800000342a7808 */ /* 0x000fe20001800000 */
[----:B------:R-:W-:Y:S01]  /*2030*/  HMMA.16816.F32.BF16 R24, R12, R26, R32 ;  /* 0x0000001a0c18723c */ /* 0x000fe20000041820 */
[----:B------:R-:W-:-:S02]  /*2040*/  ISETP.GT.AND P3, PT, R2, 0x9, PT ;  /* 0x000000090200780c */ /* 0x000fc40003f64270 */
[----:B------:R-:W-:Y:S02]  /*2050*/  FSEL R43, R53, -INF , P2 ;  /* 0xff800000352b7808 */ /* 0x000fe40001000000 */
[----:B------:R-:W-:Y:S02]  /*2060*/  FSEL R29, R77, -INF , P3 ;  /* 0xff8000004d1d7808 */ /* 0x000fe40001800000 */
[----:B------:R-:W-:Y:S01]  /*2070*/  ISETP.GT.AND P2, PT, R2, 0x10, PT ;  /* 0x000000100200780c */ /* 0x000fe20003f44270 */
[----:B------:R-:W-:Y:S01]  /*2080*/  HMMA.16816.F32.BF16 R32, R12, R112, R80 ;  /* 0x000000700c20723c */ /* 0x000fe20000041850 */
[----:B------:R-:W-:Y:S02]  /*2090*/  FMNMX.FTZ R4, R28, R4, !PT ;  /* 0x000000041c047209 */ /* 0x000fe40007810000 */
[----:B------:R-:W-:Y:S02]  /*20a0*/  FSEL R40, R78, -INF , P1 ;  /* 0xff8000004e287808 */ /* 0x000fe40000800000 */
[----:B------:R-:W-:-:S02]  /*20b0*/  FSEL R50, R50, -INF , P1 ;  /* 0xff80000032327808 */ /* 0x000fc40000800000 */
[----:B------:R-:W-:Y:S01]  /*20c0*/  FSEL R48, R48, -INF , P1 ;  /* 0xff80000030307808 */ /* 0x000fe20000800000 */
[----:B------:R-:W-:Y:S01]  /*20d0*/  HMMA.16816.F32.BF16 R16, R16, R106, R144 ;  /* 0x0000006a1010723c */ /* 0x000fe20000041890 */
[----:B------:R-:W-:Y:S02]  /*20e0*/  ISETP.GT.AND P1, PT, R2, 0x11, PT ;  /* 0x000000110200780c */ /* 0x000fe40003f24270 */
[----:B------:R-:W-:Y:S02]  /*20f0*/  FSEL R52, R72, -INF , P2 ;  /* 0xff80000048347808 */ /* 0x000fe40001000000 */
[----:B------:R-:W-:Y:S02]  /*2100*/  FMNMX.FTZ R4, R29, R4, !PT ;  /* 0x000000041d047209 */ /* 0x000fe40007810000 */
[----:B------:R-:W-:Y:S02]  /*2110*/  FSEL R41, R79, -INF , P3 ;  /* 0xff8000004f297808 */ /* 0x000fe40001800000 */
[----:B------:R-:W-:-:S02]  /*2120*/  FSEL R51, R51, -INF , P3 ;  /* 0xff80000033337808 */ /* 0x000fc40001800000 */
[----:B------:R-:W-:Y:S02]  /*2130*/  FSEL R49, R49, -INF , P3 ;  /* 0xff80000031317808 */ /* 0x000fe40001800000 */
[----:B------:R-:W-:Y:S02]  /*2140*/  FSEL R53, R73, -INF , P1 ;  /* 0xff80000049357808 */ /* 0x000fe40000800000 */
[----:B------:R-:W-:Y:S02]  /*2150*/  ISETP.GT.AND P3, PT, R2, 0x18, PT ;  /* 0x000000180200780c */ /* 0x000fe40003f64270 */
        /* <DEDUP_REMOVED lines=8> */
[----:B------:R-:W-:Y:S01]  /*21e0*/  FSEL R117, R75, -INF , P1 ;  /* 0xff8000004b757808 */ /* 0x000fe20000800000 */
[----:B------:R-:W-:Y:S01]  /*21f0*/  IMAD.U32 R12, RZ, RZ, UR11 ;  /* 0x0000000bff0c7e24 */ /* 0x000fe2000f8e00ff */
[----:B------:R-:W-:-:S02]  /*2200*/  FSEL R128, R39, -INF , P1 ;  /* 0xff80000027807808 */ /* 0x000fc40000800000 */
[----:B------:R-:W-:Y:S02]  /*2210*/  FSEL R125, R37, -INF , P1 ;  /* 0xff800000257d7808 */ /* 0x000fe40000800000 */
[----:B------:R-:W-:Y:S02]  /*2220*/  FSEL R37, R69, -INF , P2 ;  /* 0xff80000045257808 */ /* 0x000fe40001000000 */
[----:B------:R-:W-:Y:S02]  /*2230*/  ISETP.GT.AND P1, PT, R2, 0x20, PT ;  /* 0x000000200200780c */ /* 0x000fe40003f24270 */
[----:B------:R-:W-:Y:S02]  /*2240*/  FMNMX.FTZ R4, R36, R4, !PT ;  /* 0x0000000424047209 */ /* 0x000fe40007810000 */
[----:B------:R-:W-:Y:S02]  /*2250*/  FSEL R39, R71, -INF , P2 ;  /* 0xff80000047277808 */ /* 0x000fe40001000000 */
[----:B------:R-:W-:-:S02]  /*2260*/  FSEL R127, R27, -INF , P2 ;  /* 0xff8000001b7f7808 */ /* 0x000fc40001000000 */
[----:B------:R-:W-:Y:S02]  /*2270*/  FSEL R119, R25, -INF , P2 ;  /* 0xff80000019777808 */ /* 0x000fe40001000000 */
[----:B------:R-:W-:Y:S02]  /*2280*/  ISETP.GT.AND P2, PT, R2, 0x21, PT ;  /* 0x000000210200780c */ /* 0x000fe40003f44270 */
[----:B------:R-:W-:Y:S02]  /*2290*/  FSEL R131, R64, -INF , P1 ;  /* 0xff80000040837808 */ /* 0x000fe40000800000 */
[----:B------:R-:W-:Y:S02]  /*22a0*/  FMNMX.FTZ R4, R37, R4, !PT ;  /* 0x0000000425047209 */ /* 0x000fe40007810000 */
[----:B------:R-:W-:Y:S02]  /*22b0*/  FMNMX.FTZ R5, R31, R30, !PT ;  /* 0x0000001e1f057209 */ /* 0x000fe40007810000 */
[----:B------:R-:W-:-:S02]  /*22c0*/  FSEL R180, R10, -INF , P1 ;  /* 0xff8000000ab47808 */ /* 0x000fc40000800000 */
[----:B------:R-:W-:Y:S02]  /*22d0*/  FSEL R170, R8, -INF , P1 ;  /* 0xff80000008aa7808 */ /* 0x000fe40000800000 */
[----:B------:R-:W-:Y:S02]  /*22e0*/  FSEL R134, R66, -INF , P1 ;  /* 0xff80000042867808 */ /* 0x000fe40000800000 */
[----:B------:R-:W-:Y:S02]  /*22f0*/  ISETP.GT.AND P1, PT, R2, 0x28, PT ;  /* 0x000000280200780c */ /* 0x000fe40003f24270 */
[----:B------:R-:W-:Y:S02]  /*2300*/  FSEL R133, R65, -INF , P2 ;  /* 0xff80000041857808 */ /* 0x000fe40001000000 */
[----:B------:R-:W-:Y:S02]  /*2310*/  FMNMX.FTZ R4, R131, R4, !PT ;  /* 0x0000000483047209 */ /* 0x000fe40007810000 */
[----:B------:R-:W-:-:S02]  /*2320*/  FMNMX.FTZ R5, R40, R5, !PT ;  /* 0x0000000528057209 */ /* 0x000fc40007810000 */
[----:B------:R-:W-:Y:S02]  /*2330*/  FSEL R181, R11, -INF , P2 ;  /* 0xff8000000bb57808 */ /* 0x000fe40001000000 */
[----:B------:R-:W-:Y:S02]  /*2340*/  FSEL R173, R9, -INF , P2 ;  /* 0xff80000009ad7808 */ /* 0x000fe40001000000 */
[----:B------:R-:W-:Y:S02]  /*2350*/  FSEL R138, R67, -INF , P2 ;  /* 0xff800000438a7808 */ /* 0x000fe40001000000 */
[----:B------:R-:W-:Y:S02]  /*2360*/  ISETP.GT.AND P2, PT, R2, 0x29, PT ;  /* 0x000000290200780c */ /* 0x000fe40003f44270 */
[----:B------:R-:W-:Y:S02]  /*2370*/  FSEL R130, R60, -INF , P1 ;  /* 0xff8000003c827808 */ /* 0x000fe40000800000 */
[----:B------:R-:W-:-:S02]  /*2380*/  FMNMX.FTZ R4, R133, R4, !PT ;  /* 0x0000000485047209 */ /* 0x000fc40007810000 */
[----:B------:R-:W-:Y:S02]  /*2390*/  FMNMX.FTZ R5, R41, R5, !PT ;  /* 0x0000000529057209 */ /* 0x000fe40007810000 */
[----:B------:R-:W-:Y:S02]  /*23a0*/  FSEL R169, R63, -INF , P2 ;  /* 0xff8000003fa97808 */ /* 0x000fe40001000000 */
[----:B------:R-:W-:Y:S02]  /*23b0*/  FSEL R132, R61, -INF , P2 ;  /* 0xff8000003d847808 */ /* 0x000fe40001000000 */
[----:B------:R-:W-:Y:S02]  /*23c0*/  FSEL R175, R47, -INF , P2 ;  /* 0xff8000002faf7808 */ /* 0x000fe40001000000 */
[----:B------:R-:W-:Y:S02]  /*23d0*/  FSEL R172, R45, -INF , P2 ;  /* 0xff8000002dac7808 */ /* 0x000fe40001000000 */
[----:B------:R-:W-:-:S02]  /*23e0*/  ISETP.GT.AND P2, PT, R2, 0x30, PT ;  /* 0x000000300200780c */ /* 0x000fc40003f44270 */
[----:B------:R-:W-:Y:S02]  /*23f0*/  FMNMX.FTZ R4, R130, R4, !PT ;  /* 0x0000000482047209 */ /* 0x000fe40007810000 */
[----:B------:R-:W-:Y:S02]  /*2400*/  FMNMX.FTZ R5, R116, R5, !PT ;  /* 0x0000000574057209 */ /* 0x000fe40007810000 */
[----:B------:R-:W-:Y:S02]  /*2410*/  FSEL R168, R62, -INF , P1 ;  /* 0xff8000003ea87808 */ /* 0x000fe40000800000 */
[----:B------:R-:W-:Y:S02]  /*2420*/  FSEL R174, R46, -INF , P1 ;  /* 0xff8000002eae7808 */ /* 0x000fe40000800000 */
[----:B------:R-:W-:Y:S02]  /*2430*/  FSEL R171, R44, -INF , P1 ;  /* 0xff8000002cab7808 */ /* 0x000fe40000800000 */
[----:B------:R-:W-:-:S02]  /*2440*/  ISETP.GT.AND P1, PT, R2, 0x31, PT ;  /* 0x000000310200780c */ /* 0x000fc40003f24270 */
[----:B------:R-:W-:Y:S02]  /*2450*/  FSEL R217, R88, -INF , P2 ;  /* 0xff80000058d97808 */ /* 0x000fe40001000000 */
[----:B------:R-:W-:Y:S02]  /*2460*/  FMNMX.FTZ R4, R132, R4, !PT ;  /* 0x0000000484047209 */ /* 0x000fe40007810000 */
[----:B------:R-:W-:Y:S02]  /*2470*/  FSEL R38, R70, -INF , P3 ;  /* 0xff80000046267808 */ /* 0x000fe40001800000 */
[----:B------:R-:W-:Y:S02]  /*2480*/  FMNMX.FTZ R5, R117, R5, !PT ;  /* 0x0000000575057209 */ /* 0x000fe40007810000 */
[----:B------:R-:W-:Y:S02]  /*2490*/  FSEL R126, R26, -INF , P3 ;  /* 0xff8000001a7e7808 */ /* 0x000fe40001800000 */
[----:B------:R-:W-:-:S02]  /*24a0*/  FSEL R124, R24, -INF , P3 ;  /* 0xff800000187c7808 */ /* 0x000fc40001800000 */
[----:B------:R-:W-:Y:S02]  /*24b0*/  ISETP.GT.AND P3, PT, R2, 0x38, PT ;  /* 0x000000380200780c */ /* 0x000fe40003f64270 */
[----:B------:R-:W-:Y:S02]  /*24c0*/  FSEL R219, R89, -INF , P1 ;  /* 0xff80000059db7808 */ /* 0x000fe40000800000 */
[----:B------:R-:W-:Y:S02]  /*24d0*/  FMNMX.FTZ R4, R217, R4, !PT ;  /* 0x00000004d9047209 */ /* 0x000fe40007810000 */
        /* <DEDUP_REMOVED lines=8> */
[----:B------:R-:W-:-:S02]  /*2560*/  FMNMX.FTZ R4, R42, R43, !PT ;  /* 0x0000002b2a047209 */ /* 0x000fc40007810000 */
[----:B------:R-:W-:Y:S02]  /*2570*/  FMNMX.FTZ R5, R221, R2, !PT ;  /* 0x00000002dd057209 */ /* 0x000fe40007810000 */
[----:B------:R-:W-:Y:S02]  /*2580*/  FSEL R222, R57, -INF , P2 ;  /* 0xff80000039de7808 */ /* 0x000fe40001000000 */
[----:B------:R-:W-:Y:S02]  /*2590*/  FMNMX.FTZ R2, R134, R6, !PT ;  /* 0x0000000686027209 */ /* 0x000fe40007810000 */
[----:B------:R-:W-:Y:S02]  /*25a0*/  FMNMX.FTZ R4, R48, R4, !PT ;  /* 0x0000000430047209 */ /* 0x000fe40007810000 */
[----:B------:R-:W-:Y:S02]  /*25b0*/  FMNMX.FTZ R7, R222, R5, !PT ;  /* 0x00000005de077209 */ /* 0x000fe40007810000 */
[----:B------:R-:W-:-:S02]  /*25c0*/  FMNMX.FTZ R2, R138, R2, !PT ;  /* 0x000000028a027209 */ /* 0x000fc40007810000 */
[----:B------:R-:W-:Y:S01]  /*25d0*/  FMNMX.FTZ R5, R49, R4, !PT ;  /* 0x0000000431057209 */ /* 0x000fe20007810000 */
[----:B------:R-:W1:Y:S01]  /*25e0*/  SHFL.BFLY PT, R8, R7, 0x2, 0x1f ;  /* 0x0c401f0007087f89 */ /* 0x000e6200000e0000 */
[----:B------:R-:W-:Y:S02]  /*25f0*/  FMNMX.FTZ R2, R168, R2, !PT ;  /* 0x00000002a8027209 */ /* 0x000fe40007810000 */
[----:B------:R-:W-:Y:S02]  /*2600*/  FMNMX.FTZ R5, R118, R5, !PT ;  /* 0x0000000576057209 */ /* 0x000fe40007810000 */
[----:B------:R-:W-:Y:S02]  /*2610*/  FMNMX.FTZ R2, R169, R2, !PT ;  /* 0x00000002a9027209 */ /* 0x000fe40007810000 */
[----:B------:R-:W-:Y:S02]  /*2620*/  FMNMX.FTZ R5, R125, R5, !PT ;  /* 0x000000057d057209 */ /* 0x000fe40007810000 */
[----:B------:R-:W-:-:S02]  /*2630*/  FSEL R220, R91, -INF , P1 ;  /* 0xff8000005bdc7808 */ /* 0x000fc40000800000 */
[----:B------:R-:W-:Y:S02]  /*2640*/  FMNMX.FTZ R2, R238, R2, !PT ;  /* 0x00000002ee027209 */ /* 0x000fe40007810000 */
[----:B------:R-:W-:Y:S02]  /*2650*/  FMNMX.FTZ R5, R124, R5, !PT ;  /* 0x000000057c057209 */ /* 0x000fe40007810000 */
[----:B------:R-:W-:Y:S02]  /*2660*/  FMNMX.FTZ R4, R220, R2, !PT ;  /* 0x00000002dc047209 */ /* 0x000fe40007810000 */
[----:B------:R-:W-:Y:S02]  /*2670*/  FMNMX.FTZ R2, R119, R5, !PT ;  /* 0x0000000577027209 */ /* 0x000fe40007810000 */
[----:B------:R-:W-:Y:S02]  /*2680*/  FSEL R218, R58, -INF , P3 ;  /* 0xff8000003ada7808 */ /* 0x000fe40001800000 */
[----:B------:R-:W-:-:S02]  /*2690*/  FMNMX.FTZ R2, R170, R2, !PT ;  /* 0x00000002aa027209 */ /* 0x000fc40007810000 */
[----:B------:R-:W-:Y:S02]  /*26a0*/  FSEL R211, R59, -INF , P2 ;  /* 0xff8000003bd37808 */ /* 0x000fe40001000000 */
[----:B------:R-:W-:Y:S02]  /*26b0*/  FMNMX.FTZ R2, R173, R2, !PT ;  /* 0x00000002ad027209 */ /* 0x000fe40007810000 */
[----:B------:R-:W-:Y:S02]  /*26c0*/  FMNMX.FTZ R4, R218, R4, !PT ;  /* 0x00000004da047209 */ /* 0x000fe40007810000 */
[----:B------:R-:W-:Y:S02]  /*26d0*/  FMNMX.FTZ R2, R171, R2, !PT ;  /* 0x00000002ab027209 */ /* 0x000fe40007810000 */
[----:B------:R-:W-:Y:S02]  /*26e0*/  FMNMX.FTZ R5, R54, R55, !PT ;  /* 0x0000003736057209 */ /* 0x000fe40007810000 */
[----:B------:R-:W-:-:S02]  /*26f0*/  FMNMX.FTZ R6, R211, R4, !PT ;  /* 0x00000004d3067209 */ /* 0x000fc40007810000 */
[----:B------:R-:W-:Y:S02]  /*2700*/  FMNMX.FTZ R2, R172, R2, !PT ;  /* 0x00000002ac027209 */ /* 0x000fe40007810000 */
[----:B------:R-:W-:Y:S02]  /*2710*/  FMNMX.FTZ R4, R50, R5, !PT ;  /* 0x0000000532047209 */ /* 0x000fe40007810000 */
[----:B-1----:R-:W-:Y:S01]  /*2720*/  FMNMX.FTZ R7, R7, R8, !PT ;  /* 0x0000000807077209 */ /* 0x002fe20007810000 */
[----:B------:R-:W1:Y:S01]  /*2730*/  SHFL.BFLY PT, R5, R6, 0x2, 0x1f ;  /* 0x0c401f0006057f89 */ /* 0x000e6200000e0000 */
[----:B------:R-:W-:Y:S02]  /*2740*/  FSEL R15, R33, -INF , P1 ;  /* 0xff800000210f7808 */ /* 0x000fe40000800000 */
[----:B------:R-:W-:Y:S01]  /*2750*/  FMNMX.FTZ R2, R182, R2, !PT ;  /* 0x00000002b6027209 */ /* 0x000fe20007810000 */
[----:B------:R-:W2:Y:S01]  /*2760*/  SHFL.BFLY PT, R10, R7, 0x1, 0x1f ;  /* 0x0c201f00070a7f89 */ /* 0x000ea200000e0000 */
[----:B------:R-:W-:-:S02]  /*2770*/  FMNMX.FTZ R4, R51, R4, !PT ;  /* 0x0000000433047209 */ /* 0x000fc40007810000 */
[----:B------:R-:W-:Y:S02]  /*2780*/  FSEL R234, R16, -INF , P3 ;  /* 0xff80000010ea7808 */ /* 0x000fe40001800000 */
[----:B------:R-:W-:Y:S02]  /*2790*/  FMNMX.FTZ R2, R15, R2, !PT ;  /* 0x000000020f027209 */ /* 0x000fe40007810000 */
[----:B------:R-:W-:Y:S02]  /*27a0*/  FMNMX.FTZ R4, R129, R4, !PT ;  /* 0x0000000481047209 */ /* 0x000fe40007810000 */
[----:B------:R-:W-:Y:S02]  /*27b0*/  FSEL R235, R17, -INF , P2 ;  /* 0xff80000011eb7808 */ /* 0x000fe40001000000 */
[----:B------:R-:W-:Y:S02]  /*27c0*/  FMNMX.FTZ R2, R234, R2, !PT ;  /* 0x00000002ea027209 */ /* 0x000fe40007810000 */
[----:B------:R-:W-:-:S02]  /*27d0*/  FMNMX.FTZ R4, R128, R4, !PT ;  /* 0x0000000480047209 */ /* 0x000fc40007810000 */
[----:B------:R-:W-:Y:S02]  /*27e0*/  FMNMX.FTZ R8, R235, R2, !PT ;  /* 0x00000002eb087209 */ /* 0x000fe40007810000 */
[----:B------:R-:W-:Y:S02]  /*27f0*/  FMNMX.FTZ R4, R126, R4, !PT ;  /* 0x000000047e047209 */ /* 0x000fe40007810000 */
[----:B------:R-:W-:Y:S01]  /*2800*/  FSEL R236, R35, -INF , P1 ;  /* 0xff80000023ec7808 */ /* 0x000fe20000800000 */
[----:B------:R-:W3:Y:S01]  /*2810*/  SHFL.BFLY PT, R11, R8, 0x2, 0x1f ;  /* 0x0c401f00080b7f89 */ /* 0x000ee200000e0000 */
[----:B------:R-:W-:Y:S02]  /*2820*/  FMNMX.FTZ R4, R127, R4, !PT ;  /* 0x000000047f047209 */ /* 0x000fe40007810000 */
[----:B-1----:R-:W-:Y:S01]  /*2830*/  FMNMX.FTZ R9, R6, R5, !PT ;  /* 0x0000000506097209 */ /* 0x002fe20007810000 */
[----:B------:R-:W-:Y:S01]  /*2840*/  IMAD.U32 R6, RZ, RZ, UR11 ;  /* 0x0000000bff067e24 */ /* 0x000fe2000f8e00ff */
[----:B------:R-:W-:-:S02]  /*2850*/  FMNMX.FTZ R4, R180, R4, !PT ;  /* 0x00000004b4047209 */ /* 0x000fc40007810000 */
[----:B--2---:R-:W-:Y:S01]  /*2860*/  FMNMX.FTZ R135, R7, R10, !PT ;  /* 0x0000000a07877209 */ /* 0x004fe20007810000 */
[----:B------:R-:W-:Y:S01]  /*2870*/  IMAD.U32 R7, RZ, RZ, UR10 ;  /* 0x0000000aff077e24 */ /* 0x000fe2000f8e00ff */
[----:B------:R-:W-:Y:S01]  /*2880*/  FMNMX.FTZ R2, R181, R4, !PT ;  /* 0x00000004b5027209 */ /* 0x000fe20007810000 */
[----:B------:R-:W1:Y:S01]  /*2890*/  SHFL.BFLY PT, R10, R9, 0x1, 0x1f ;  /* 0x0c201f00090a7f89 */ /* 0x000e6200000e0000 */
[C---:B------:R-:W-:Y:S01]  /*28a0*/  FSETP.NEU.FTZ.AND P1, PT, R135.reuse, -INF , PT ;  /* 0xff8000008700780b */ /* 0x040fe20003f3d000 */
[----:B------:R-:W-:Y:S01]  /*28b0*/  FMUL.FTZ R13, R135, c[0x0][0x2d0] ;  /* 0x0000b400870d7a20 */ /* 0x000fe20000410000 */
[----:B------:R-:W-:Y:S02]  /*28c0*/  FMNMX.FTZ R2, R174, R2, !PT ;  /* 0x00000002ae027209 */ /* 0x000fe40007810000 */
[----:B------:R-:W-:Y:S02]  /*28d0*/  FSEL R237, R18, -INF , P3 ;  /* 0xff80000012ed7808 */ /* 0x000fe40001800000 */
[----:B------:R-:W-:-:S02]  /*28e0*/  FMNMX.FTZ R2, R175, R2, !PT ;  /* 0x00000002af027209 */ /* 0x000fc40007810000 */
[----:B------:R-:W-:Y:S02]  /*28f0*/  FSEL R13, R13, RZ, P1 ;  /* 0x000000ff0d0d7208 */ /* 0x000fe40000800000 */
[----:B------:R-:W-:Y:S02]  /*2900*/  FMNMX.FTZ R2, R183, R2, !PT ;  /* 0x00000002b7027209 */ /* 0x000fe40007810000 */
[----:B------:R-:W-:Y:S01]  /*2910*/  FSEL R239, R19, -INF , P2 ;  /* 0xff80000013ef7808 */ /* 0x000fe20001000000 */
[----:B------:R-:W-:Y:S01]  /*2920*/  FFMA.FTZ R4, R22, c[0x0][0x2d0], -R13 ;  /* 0x0000b40016047a23 */ /* 0x000fe2000001080d */
[----:B------:R-:W-:Y:S02]  /*2930*/  FMNMX.FTZ R2, R236, R2, !PT ;  /* 0x00000002ec027209 */ /* 0x000fe40007810000 */
[----:B---3--:R-:W-:Y:S01]  /*2940*/  FMNMX.FTZ R8, R8, R11, !PT ;  /* 0x0000000b08087209 */ /* 0x008fe20007810000 */
[----:B------:R2:W-:Y:S01]  /*2950*/  MUFU.EX2 R188, R4 ;  /* 0x0000000400bc7308 */ /* 0x0005e20000000800 */
[----:B------:R-:W-:-:S02]  /*2960*/  FMNMX.FTZ R2, R237, R2, !PT ;  /* 0x00000002ed027209 */ /* 0x000fc40007810000 */
[----:B------:R-:W-:Y:S01]  /*2970*/  @P0 LEA R6, P1, R6, R20, 0x1 ;  /* 0x0000001406060211 */ /* 0x000fe200078208ff */
[----:B------:R-:W3:Y:S01]  /*2980*/  SHFL.BFLY PT, R11, R8, 0x1, 0x1f ;  /* 0x0c201f00080b7f89 */ /* 0x000ee200000e0000 */
[----:B------:R-:W-:Y:S02]  /*2990*/  FMNMX.FTZ R5, R239, R2, !PT ;  /* 0x00000002ef057209 */ /* 0x000fe40007810000 */
[----:B-1----:R-:W-:Y:S01]  /*29a0*/  FMNMX.FTZ R2, R9, R10, !PT ;  /* 0x0000000a09027209 */ /* 0x002fe20007810000 */
[----:B------:R-:W-:Y:S01]  /*29b0*/  FFMA.FTZ R9, R29, c[0x0][0x2d0], -R13 ;  /* 0x0000b4001d097a23 */ /* 0x000fe2000001080d */
[----:B------:R-:W-:Y:S01]  /*29c0*/  @P0 LEA.HI.X R7, R12, R21, R7, 0x1, P1 ;  /* 0x000000150c070211 */ /* 0x000fe200008f0c07 */
[----:B------:R-:W1:Y:S01]  /*29d0*/  SHFL.BFLY PT, R10, R5, 0x2, 0x1f ;  /* 0x0c401f00050a7f89 */ /* 0x000e6200000e0000 */
[C---:B------:R-:W-:Y:S01]  /*29e0*/  FSETP.NEU.FTZ.AND P1, PT, R2.reuse, -INF , PT ;  /* 0xff8000000200780b */ /* 0x040fe20003f3d000 */
[----:B------:R-:W-:Y:S01]  /*29f0*/  FMUL.FTZ R12, R2, c[0x0][0x2d0] ;  /* 0x0000b400020c7a20 */ /* 0x000fe20000410000 */
[----:B------:R4:W-:Y:S01]  /*2a00*/  MUFU.EX2 R186, R9 ;  /* 0x0000000900ba7308 */ /* 0x0009e20000000800 */
[----:B--2---:R-:W-:-:S03]  /*2a10*/  FFMA.FTZ R4, R23, c[0x0][0x2d0], -R13 ;  /* 0x0000b40017047a23 */ /* 0x004fc6000001080d */
[----:B------:R-:W-:-:S04]  /*2a20*/  FSEL R12, R12, RZ, P1 ;  /* 0x000000ff0c0c7208 */ /* 0x000fc80000800000 */
[----:B------:R2:W-:Y:S01]  /*2a30*/  MUFU.EX2 R148, R4 ;  /* 0x0000000400947308 */ /* 0x0005e20000000800 */
[----:B------:R-:W-:Y:S01]  /*2a40*/  FFMA.FTZ R0, R40, c[0x0][0x2d0], -R12 ;  /* 0x0000b40028007a23 */ /* 0x000fe2000001080c */
[----:B---3--:R-:W-:-:S06]  /*2a50*/  FMNMX.FTZ R137, R8, R11, !PT ;  /* 0x0000000b08897209 */ /* 0x008fcc0007810000 */
[----:B------:R3:W-:Y:S01]  /*2a60*/  MUFU.EX2 R14, R0 ;  /* 0x00000000000e7308 */ /* 0x0007e20000000800 */
[----:B----4-:R-:W-:Y:S01]  /*2a70*/  FFMA.FTZ R9, R31, c[0x0][0x2d0], -R12 ;  /* 0x0000b4001f097a23 */ /* 0x010fe2000001080c */
[----:B------:R-:W-:Y:S02]  /*2a80*/  FSETP.NEU.FTZ.AND P1, PT, R137, -INF , PT ;  /* 0xff8000008900780b */ /* 0x000fe40003f3d000 */
[----:B-1----:R-:W-:Y:S01]  /*2a90*/  FMNMX.FTZ R3, R5, R10, !PT ;  /* 0x0000000a05037209 */ /* 0x002fe20007810000 */
[----:B--2---:R-:W-:-:S03]  /*2aa0*/  FFMA.FTZ R4, R28, c[0x0][0x2d0], -R13 ;  /* 0x0000b4001c047a23 */ /* 0x004fc6000001080d */
[----:B------:R-:W-:Y:S01]  /*2ab0*/  MUFU.EX2 R178, R9 ;  /* 0x0000000900b27308 */ /* 0x000fe20000000800 */
[----:B------:R-:W1:Y:S01]  /*2ac0*/  SHFL.BFLY PT, R5, R3, 0x1, 0x1f ;  /* 0x0c201f0003057f89 */ /* 0x000e6200000e0000 */
[----:B---3--:R-:W-:-:S06]  /*2ad0*/  FMUL.FTZ R0, R137, c[0x0][0x2d0] ;  /* 0x0000b40089007a20 */ /* 0x008fcc0000410000 */
[----:B------:R2:W-:Y:S01]  /*2ae0*/  MUFU.EX2 R176, R4 ;  /* 0x0000000400b07308 */ /* 0x0005e20000000800 */
[----:B------:R-:W-:-:S05]  /*2af0*/  FSEL R0, R0, RZ, P1 ;  /* 0x000000ff00007208 */ /* 0x000fca0000800000 */
[----:B------:R-:W-:-:S04]  /*2b00*/  FFMA.FTZ R8, R48, c[0x0][0x2d0], -R0 ;  /* 0x0000b40030087a23 */ /* 0x000fc80000010800 */
[----:B------:R3:W-:Y:S01]  /*2b10*/  MUFU.EX2 R177, R8 ;  /* 0x0000000800b17308 */ /* 0x0007e20000000800 */
[----:B--2---:R-:W-:Y:S01]  /*2b20*/  @P0 IMAD.SHL.U32 R4, R149, 0x2, RZ ;  /* 0x0000000295040824 */ /* 0x004fe200078e00ff */
[----:B-1----:R-:W-:-:S04]  /*2b30*/  FMNMX.FTZ R136, R3, R5, !PT ;  /* 0x0000000503887209 */ /* 0x002fc80007810000 */
[----:B------:R1:W-:Y:S01]  /*2b40*/  @P0 LDGSTS.E.BYPASS.LTC128B.128 [R4+0x3100], [R20.64], !P6 ;  /* 0x0310000014040fae */ /* 0x0003e2000f101d50 */
[C---:B------:R-:W-:Y:S01]  /*2b50*/  FMUL.FTZ R3, R136.reuse, c[0x0][0x2d0] ;  /* 0x0000b40088037a20 */ /* 0x040fe20000410000 */
[----:B------:R-:W-:Y:S02]  /*2b60*/  FSETP.NEU.FTZ.AND P1, PT, R136, -INF , PT ;  /* 0xff8000008800780b */ /* 0x000fe40003f3d000 */
[----:B------:R1:W-:Y:S02]  /*2b70*/  @P0 LDGSTS.E.BYPASS.LTC128B.128 [R4+0x4100], [R20.64+0x40], !P5 ;  /* 0x0410004014040fae */ /* 0x0003e4000e901d50 */
[----:B------:R-:W-:Y:S02]  /*2b80*/  FSEL R3, R3, RZ, P1 ;  /* 0x000000ff03037208 */ /* 0x000fe40000800000 */
[----:B------:R1:W-:Y:S01]  /*2b90*/  @P0 LDGSTS.E.BYPASS.LTC128B.128 [R4+0x5100], [R20.64+0x80], !P4 ;  /* 0x0510008014040fae */ /* 0x0003e2000e101d50 */
[----:B---3--:R-:W-:-:S03]  /*2ba0*/  FFMA.FTZ R8, R49, c[0x0][0x2d0], -R0 ;  /* 0x0000b40031087a23 */ /* 0x008fc60000010800 */
[----:B------:R2:W-:Y:S01]  /*2bb0*/  @P0 LDGSTS.E.BYPASS.LTC128B.128 [R4+0x3900], [R6.64], !P6 ;  /* 0x0390000006040fae */ /* 0x0005e2000f101d50 */
[----:B------:R3:W4:Y:S03]  /*2bc0*/  MUFU.EX2 R200, R8 ;  /* 0x0000000800c87308 */ /* 0x0007260000000800 */
[----:B------:R2:W-:Y:S04]  /*2bd0*/  @P0 LDGSTS.E.BYPASS.LTC128B.128 [R4+0x4900], [R6.64+0x40], !P5 ;  /* 0x0490004006040fae */ /* 0x0005e8000e901d50 */
[----:B------:R2:W-:Y:S04]  /*2be0*/  @P0 LDGSTS.E.BYPASS.LTC128B.128 [R4+0x5900], [R6.64+0x80], !P4 ;  /* 0x0590008006040fae */ /* 0x0005e8000e101d50 */
[----:B------:R-:W5:Y:S04]  /*2bf0*/  LDSM.16.MT88.4 R24, [R212+0x100] ;  /* 0x00010000d418783b */ /* 0x000f680000004200 */
[----:B------:R-:W5:Y:S01]  /*2c00*/  LDSM.16.MT88.4 R16, [R213+0x100] ;  /* 0x00010000d510783b */ /* 0x000f620000004200 */
[----:B---3--:R-:W-:Y:S01]  /*2c10*/  FFMA.FTZ R8, R54, c[0x0][0x2d0], -R3 ;  /* 0x0000b40036087a23 */ /* 0x008fe20000010803 */
[----:B----4-:R-:W-:-:S02]  /*2c20*/  F2FP.BF16.PACK_AB R10, R200, R177 ;  /* 0x000000b1c80a723e */ /* 0x010fc400000010ff */
[----:B------:R-:W-:Y:S01]  /*2c30*/  LDSM.16.MT88.4 R32, [R212+0x2100] ;  /* 0x00210000d420783b */ /* 0x000fe20000004200 */
[----:B------:R3:W-:Y:S03]  /*2c40*/  MUFU.EX2 R245, R8 ;  /* 0x0000000800f57308 */ /* 0x0007e60000000800 */
[----:B-1----:R-:W1:Y:S04]  /*2c50*/  LDSM.16.MT88.4 R20, [R212+0x1100] ;  /* 0x00110000d414783b */ /* 0x002e680000004200 */
[----:B------:R-:W0:Y:S01]  /*2c60*/  LDGDEPBAR ;  /* 0x00000000000079af */ /* 0x000e220000000000 */
[----:B--2---:R-:W-:Y:S01]  /*2c70*/  FFMA.FTZ R4, R30, c[0x0][0x2d0], -R12 ;  /* 0x0000b4001e047a23 */ /* 0x004fe2000001080c */
[----:B------:R-:W-:-:S02]  /*2c80*/  F2FP.BF16.PACK_AB R6, R186, R176 ;  /* 0x000000b0ba06723e */ /* 0x000fc400000010ff */
[----:B------:R-:W2:Y:S01]  /*2c90*/  LDSM.16.MT88.4 R28, [R213+0x1100] ;  /* 0x00110000d51c783b */ /* 0x000ea20000004200 */
[----:B---3--:R-:W-:Y:S01]  /*2ca0*/  FFMA.FTZ R8, R55, c[0x0][0x2d0], -R3 ;  /* 0x0000b40037087a23 */ /* 0x008fe20000010803 */
[----:B------:R3:W4:Y:S08]  /*2cb0*/  MUFU.EX2 R179, R4 ;  /* 0x0000000400b37308 */ /* 0x0007300000000800 */
[----:B------:R5:W1:Y:S01]  /*2cc0*/  MUFU.EX2 R244, R8 ;  /* 0x0000000800f47308 */ /* 0x000a620000000800 */
[----:B---3--:R-:W-:Y:S01]  /*2cd0*/  FFMA.FTZ R4, R41, c[0x0][0x2d0], -R12 ;  /* 0x0000b40029047a23 */ /* 0x008fe2000001080c */
[----:B----4-:R-:W-:-:S06]  /*2ce0*/  F2FP.BF16.PACK_AB R5, R179, R178 ;  /* 0x000000b2b305723e */ /* 0x010fcc00000010ff */
[----:B------:R3:W4:Y:S01]  /*2cf0*/  MUFU.EX2 R185, R4 ;  /* 0x0000000400b97308 */ /* 0x0007220000000800 */
[----:B-----5:R-:W-:Y:S01]  /*2d00*/  FFMA.FTZ R8, R50, c[0x0][0x2d0], -R3 ;  /* 0x0000b40032087a23 */ /* 0x020fe20000010803 */
[----:B-1----:R-:W-:-:S06]  /*2d10*/  F2FP.BF16.PACK_AB R9, R244, R245 ;  /* 0x000000f5f409723e */ /* 0x002fcc00000010ff */
[----:B------:R1:W-:Y:S01]  /*2d20*/  MUFU.EX2 R247, R8 ;  /* 0x0000000800f77308 */ /* 0x0003e20000000800 */
[----:B---3--:R-:W-:Y:S01]  /*2d30*/  FFMA.FTZ R4, R42, c[0x0][0x2d0], -R0 ;  /* 0x0000b4002a047a23 */ /* 0x008fe20000010800 */
[----:B----4-:R-:W-:-:S06]  /*2d40*/  F2FP.BF16.PACK_AB R7, R185, R14 ;  /* 0x0000000eb907723e */ /* 0x010fcc00000010ff */
[----:B------:R3:W-:Y:S01]  /*2d50*/  MUFU.EX2 R149, R4 ;  /* 0x0000000400957308 */ /* 0x0007e20000000800 */
[----:B-1----:R-:W-:-:S07]  /*2d60*/  FFMA.FTZ R8, R51, c[0x0][0x2d0], -R3 ;  /* 0x0000b40033087a23 */ /* 0x002fce0000010803 */
[----:B------:R-:W1:Y:S01]  /*2d70*/  MUFU.EX2 R187, R8 ;  /* 0x0000000800bb7308 */ /* 0x000e620000000800 */
[----:B---3--:R-:W-:Y:S02]  /*2d80*/  FFMA.FTZ R4, R43, c[0x0][0x2d0], -R0 ;  /* 0x0000b4002b047a23 */ /* 0x008fe40000010800 */
[----:B------:R-:W3:Y:S05]  /*2d90*/  LDSM.16.MT88.4 R40, [R213+0x2100] ;  /* 0x00210000d528783b */ /* 0x000eea0000004200 */
[----:B------:R4:W5:Y:S01]  /*2da0*/  MUFU.EX2 R248, R4 ;  /* 0x0000000400f87308 */ /* 0x0009620000000800 */
[----:B-1----:R-:W-:Y:S02]  /*2db0*/  F2FP.BF16.PACK_AB R11, R187, R247 ;  /* 0x000000f7bb0b723e */ /* 0x002fe400000010ff */
[----:B----4-:R-:W-:-:S02]  /*2dc0*/  F2FP.BF16.PACK_AB R4, R148, R188 ;  /* 0x000000bc9404723e */ /* 0x010fc400000010ff */
[----:B-----5:R-:W-:-:S05]  /*2dd0*/  F2FP.BF16.PACK_AB R8, R248, R149 ;  /* 0x00000095f808723e */ /* 0x020fca00000010ff */
[C---:B------:R-:W-:Y:S08]  /*2de0*/  HMMA.16816.F32.BF16 R112, R4.reuse, R24, RZ ;  /* 0x000000180470723c */ /* 0x040ff000000418ff */
[C---:B------:R-:W-:Y:S08]  /*2df0*/  HMMA.16816.F32.BF16 R108, R4.reuse, R16, RZ ;  /* 0x00000010046c723c */ /* 0x040ff000000418ff */
[C---:B------:R-:W-:Y:S08]  /*2e00*/  HMMA.16816.F32.BF16 R104, R4.reuse, R20, RZ ;  /* 0x000000140468723c */ /* 0x040ff000000418ff */
[C---:B--2---:R-:W-:Y:S08]  /*2e10*/  HMMA.16816.F32.BF16 R100, R4.reuse, R28, RZ ;  /* 0x0000001c0464723c */ /* 0x044ff000000418ff */
[C---:B------:R-:W-:Y:S08]  /*2e20*/  HMMA.16816.F32.BF16 R96, R4.reuse, R32, RZ ;  /* 0x000000200460723c */ /* 0x040ff000000418ff */
[C---:B---3--:R-:W-:Y:S08]  /*2e30*/  HMMA.16816.F32.BF16 R92, R4.reuse, R40, RZ ;  /* 0x00000028045c723c */ /* 0x048ff000000418ff */
[C---:B------:R-:W-:Y:S08]  /*2e40*/  HMMA.16816.F32.BF16 R88, R4.reuse, R26, RZ ;  /* 0x0000001a0458723c */ /* 0x040ff000000418ff */
[C---:B------:R-:W-:Y:S08]  /*2e50*/  HMMA.16816.F32.BF16 R84, R4.reuse, R18, RZ ;  /* 0x000000120454723c */ /* 0x040ff000000418ff */
[C---:B------:R-:W-:Y:S08]  /*2e60*/  HMMA.16816.F32.BF16 R80, R4.reuse, R22, RZ ;  /* 0x000000160450723c */ /* 0x040ff000000418ff */
[C---:B------:R-:W-:Y:S08]  /*2e70*/  HMMA.16816.F32.BF16 R76, R4.reuse, R30, RZ ;  /* 0x0000001e044c723c */ /* 0x040ff000000418ff */
[C---:B------:R-:W-:Y:S08]  /*2e80*/  HMMA.16816.F32.BF16 R72, R4.reuse, R34, RZ ;  /* 0x000000220448723c */ /* 0x040ff000000418ff */
[----:B------:R-:W-:Y:S07]  /*2e90*/  HMMA.16816.F32.BF16 R64, R4, R42, RZ ;  /* 0x0000002a0440723c */ /* 0x000fee00000418ff */
[--C-:B------:R-:W-:Y:S01]  /*2ea0*/  FFMA.FTZ R4, R52, c[0x0][0x2d0], -R13.reuse ;  /* 0x0000b40034047a23 */ /* 0x100fe2000001080d */
[C---:B------:R-:W-:Y:S03]  /*2eb0*/  HMMA.16816.F32.BF16 R68, R8.reuse, R24, RZ ;  /* 0x000000180844723c */ /* 0x040fe600000418ff */
[----:B------:R1:W-:Y:S05]  /*2ec0*/  MUFU.EX2 R246, R4 ;  /* 0x0000000400f67308 */ /* 0x0003ea0000000800 */
[C---:B------:R-:W-:Y:S01]  /*2ed0*/  HMMA.16816.F32.BF16 R144, R8.reuse, R26, RZ ;  /* 0x0000001a0890723c */ /* 0x040fe200000418ff */
[----:B------:R-:W2:Y:S07]  /*2ee0*/  LDSM.16.MT88.4 R24, [R212+0x500] ;  /* 0x00050000d418783b */ /* 0x000eae0000004200 */
[----:B------:R-:W-:Y:S01]  /*2ef0*/  HMMA.16816.F32.BF16 R60, R8, R16, RZ ;  /* 0x00000010083c723c */ /* 0x000fe200000418ff */
[----:B-1----:R-:W-:-:S04]  /*2f00*/  FFMA.FTZ R4, R53, c[0x0][0x2d0], -R13 ;  /* 0x0000b40035047a23 */ /* 0x002fc8000001080d */
[----:B------:R1:W-:Y:S03]  /*2f10*/  MUFU.EX2 R252, R4 ;  /* 0x0000000400fc7308 */ /* 0x0003e60000000800 */
[C---:B------:R-:W-:Y:S01]  /*2f20*/  HMMA.16816.F32.BF16 R140, R8.reuse, R18, RZ ;  /* 0x00000012088c723c */ /* 0x040fe200000418ff */
[----:B------:R-:W-:Y:S07]  /*2f30*/  LDSM.16.MT88.4 R16, [R212+0x1500] ;  /* 0x00150000d410783b */ /* 0x000fee0000004200 */
[----:B------:R-:W-:Y:S01]  /*2f40*/  HMMA.16816.F32.BF16 R56, R8, R20, RZ ;  /* 0x000000140838723c */ /* 0x000fe200000418ff */
[----:B-1----:R-:W-:-:S07]  /*2f50*/  FFMA.FTZ R4, R36, c[0x0][0x2d0], -R13 ;  /* 0x0000b40024047a23 */ /* 0x002fce000001080d */
[C---:B------:R-:W-:Y:S01]  /*2f60*/  HMMA.16816.F32.BF16 R120, R8.reuse, R22, RZ ;  /* 0x000000160878723c */ /* 0x040fe200000418ff */
[----:B------:R-:W1:Y:S01]  /*2f70*/  LDSM.16.MT88.4 R20, [R213+0x500] ;  /* 0x00050000d514783b */ /* 0x000e620000004200 */
[----:B------:R3:W-:Y:S06]  /*2f80*/  MUFU.EX2 R184, R4 ;  /* 0x0000000400b87308 */ /* 0x0007ec0000000800 */
[C---:B------:R-:W-:Y:S08]  /*2f90*/  HMMA.16816.F32.BF16 R52, R8.reuse, R28, RZ ;  /* 0x0000001c0834723c */ /* 0x040ff000000418ff */
[----:B------:R-:W-:Y:S01]  /*2fa0*/  HMMA.16816.F32.BF16 R152, R8, R30, RZ ;  /* 0x0000001e0898723c */ /* 0x000fe200000418ff */
[----:B------:R-:W4:Y:S01]  /*2fb0*/  LDSM.16.MT88.4 R28, [R213+0x1500] ;  /* 0x00150000d51c783b */ /* 0x000f220000004200 */
[----:B---3--:R-:W-:-:S04]  /*2fc0*/  FFMA.FTZ R4, R37, c[0x0][0x2d0], -R13 ;  /* 0x0000b40025047a23 */ /* 0x008fc8000001080d */
[----:B------:R3:W5:Y:S02]  /*2fd0*/  MUFU.EX2 R249, R4 ;  /* 0x0000000400f97308 */ /* 0x0007640000000800 */
[C---:B------:R-:W-:Y:S08]  /*2fe0*/  HMMA.16816.F32.BF16 R48, R8.reuse, R32, RZ ;  /* 0x000000200830723c */ /* 0x040ff000000418ff */
[----:B------:R-:W-:Y:S01]  /*2ff0*/  HMMA.16816.F32.BF16 R156, R8, R34, RZ ;  /* 0x00000022089c723c */ /* 0x000fe200000418ff */
[----:B------:R-:W1:Y:S01]  /*3000*/  LDSM.16.MT88.4 R32, [R212+0x2500] ;  /* 0x00250000d420783b */ /* 0x000e620000004200 */
[----:B---3--:R-:W-:-:S06]  /*3010*/  FFMA.FTZ R4, R116, c[0x0][0x2d0], -R12 ;  /* 0x0000b40074047a23 */ /* 0x008fcc000001080c */
[C---:B------:R-:W-:Y:S01]  /*3020*/  HMMA.16816.F32.BF16 R44, R8.reuse, R40, RZ ;  /* 0x00000028082c723c */ /* 0x040fe200000418ff */
[----:B-----5:R-:W-:Y:S01]  /*3030*/  F2FP.BF16.PACK_AB R6, R249, R184 ;  /* 0x000000b8f906723e */ /* 0x020fe200000010ff */
[----:B------:R3:W-:Y:S06]  /*3040*/  MUFU.EX2 R240, R4 ;  /* 0x0000000400f07308 */ /* 0x0007ec0000000800 */
[----:B------:R-:W-:Y:S07]  /*3050*/  HMMA.16816.F32.BF16 R160, R8, R42, RZ ;  /* 0x0000002a08a0723c */ /* 0x000fee00000418ff */
[----:B------:R-:W-:-:S02]  /*3060*/  FFMA.FTZ R8, R124, c[0x0][0x2d0], -R0 ;  /* 0x0000b4007c087a23 */ /* 0x000fc40000010800 */
[----:B---3--:R-:W-:Y:S02]  /*3070*/  FFMA.FTZ R4, R117, c[0x0][0x2d0], -R12 ;  /* 0x0000b40075047a23 */ /* 0x008fe4000001080c */
[----:B------:R3:W-:Y:S08]  /*3080*/  MUFU.EX2 R224, R8 ;  /* 0x0000000800e07308 */ /* 0x0007f00000000800 */
[----:B------:R5:W1:Y:S01]  /*3090*/  MUFU.EX2 R243, R4 ;  /* 0x0000000400f37308 */ /* 0x000a620000000800 */
[----:B---3--:R-:W-:-:S07]  /*30a0*/  FFMA.FTZ R8, R119, c[0x0][0x2d0], -R0 ;  /* 0x0000b40077087a23 */ /* 0x008fce0000010800 */
[----:B------:R3:W-:Y:S01]  /*30b0*/  MUFU.EX2 R223, R8 ;  /* 0x0000000800df7308 */ /* 0x0007e20000000800 */
[----:B-----5:R-:W-:Y:S01]  /*30c0*/  FFMA.FTZ R4, R38, c[0x0][0x2d0], -R12 ;  /* 0x0000b40026047a23 */ /* 0x020fe2000001080c */
[----:B-1----:R-:W-:-:S06]  /*30d0*/  F2FP.BF16.PACK_AB R5, R243, R240 ;  /* 0x000000f0f305723e */ /* 0x002fcc00000010ff */
[----:B------:R1:W-:Y:S01]  /*30e0*/  MUFU.EX2 R242, R4 ;  /* 0x0000000400f27308 */ /* 0x0003e20000000800 */
[----:B---3--:R-:W-:Y:S02]  /*30f0*/  FFMA.FTZ R8, R129, c[0x0][0x2d0], -R3 ;  /* 0x0000b40081087a23 */ /* 0x008fe40000010803 */
[----:B------:R-:W-:-:S05]  /*3100*/  IMAD.MOV.U32 R129, RZ, RZ, R149 ;  /* 0x000000ffff817224 */ /* 0x000fca00078e0095 */
[----:B------:R3:W-:Y:S01]  /*3110*/  MUFU.EX2 R210, R8 ;  /* 0x0000000800d27308 */ /* 0x0007e20000000800 */
[----:B-1----:R-:W-:Y:S02]  /*3120*/  FFMA.FTZ R4, R39, c[0x0][0x2d0], -R12 ;  /* 0x0000b40027047a23 */ /* 0x002fe4000001080c */
[----:B------:R-:W1:Y:S05]  /*3130*/  LDSM.16.MT88.4 R36, [R213+0x2500] ;  /* 0x00250000d524783b */ /* 0x000e6a0000004200 */
[----:B------:R5:W2:Y:S01]  /*3140*/  MUFU.EX2 R241, R4 ;  /* 0x0000000400f17308 */ /* 0x000aa20000000800 */
[----:B---3--:R-:W-:Y:S02]  /*3150*/  FFMA.FTZ R8, R128, c[0x0][0x2d0], -R3 ;  /* 0x0000b40080087a23 */ /* 0x008fe40000010803 */
[----:B------:R-:W-:-:S05]  /*3160*/  IMAD.MOV.U32 R128, RZ, RZ, R148 ;  /* 0x000000ffff807224 */ /* 0x000fca00078e0094 */
[----:B------:R3:W-:Y:S01]  /*3170*/  MUFU.EX2 R251, R8 ;  /* 0x0000000800fb7308 */ /* 0x0007e20000000800 */
[----:B-----5:R-:W-:Y:S01]  /*3180*/  FFMA.FTZ R4, R118, c[0x0][0x2d0], -R0 ;  /* 0x0000b40076047a23 */ /* 0x020fe20000010800 */
[----:B--2---:R-:W-:-:S06]  /*3190*/  F2FP.BF16.PACK_AB R7, R241, R242 ;  /* 0x000000f2f107723e */ /* 0x004fcc00000010ff */
[----:B------:R2:W-:Y:S01]  /*31a0*/  MUFU.EX2 R228, R4 ;  /* 0x0000000400e47308 */ /* 0x0005e20000000800 */
[----:B---3--:R-:W-:-:S07]  /*31b0*/  FFMA.FTZ R8, R126, c[0x0][0x2d0], -R3 ;  /* 0x0000b4007e087a23 */ /* 0x008fce0000010803 */
[----:B------:R3:W-:Y:S01]  /*31c0*/  MUFU.EX2 R209, R8 ;  /* 0x0000000800d17308 */ /* 0x0007e20000000800 */
[----:B--2---:R-:W-:-:S07]  /*31d0*/  FFMA.FTZ R4, R125, c[0x0][0x2d0], -R0 ;  /* 0x0000b4007d047a23 */ /* 0x004fce0000010800 */
[----:B------:R2:W5:Y:S01]  /*31e0*/  MUFU.EX2 R250, R4 ;  /* 0x0000000400fa7308 */ /* 0x0005620000000800 */
[----:B---3--:R-:W-:-:S07]  /*31f0*/  FFMA.FTZ R8, R127, c[0x0][0x2d0], -R3 ;  /* 0x0000b4007f087a23 */ /* 0x008fce0000010803 */
[----:B------:R3:W1:Y:S01]  /*3200*/  MUFU.EX2 R208, R8 ;  /* 0x0000000800d07308 */ /* 0x0006620000000800 */
[----:B--2---:R-:W-:-:S07]  /*3210*/  F2FP.BF16.PACK_AB R4, R252, R246 ;  /* 0x000000f6fc04723e */ /* 0x004fce00000010ff */
[----:B------:R-:W-:Y:S01]  /*3220*/  HMMA.16816.F32.BF16 R164, R4, R24, R112 ;  /* 0x0000001804a4723c */ /* 0x000fe20000041870 */
[----:B---3--:R-:W-:Y:S02]  /*3230*/  FFMA.FTZ R8, R131, c[0x0][0x2d0], -R13 ;  /* 0x0000b40083087a23 */ /* 0x008fe4000001080d */
[----:B------:R-:W-:-:S05]  /*3240*/  IMAD.MOV.U32 R131, RZ, RZ, R188 ;  /* 0x000000ffff837224 */ /* 0x000fca00078e00bc */
[C---:B------:R-:W-:Y:S01]  /*3250*/  HMMA.16816.F32.BF16 R116, R4.reuse, R20, R108 ;  /* 0x000000140474723c */ /* 0x040fe2000004186c */
[----:B------:R2:W-:Y:S07]  /*3260*/  MUFU.EX2 R207, R8 ;  /* 0x0000000800cf7308 */ /* 0x0005ee0000000800 */
[C---:B------:R-:W-:Y:S08]  /*3270*/  HMMA.16816.F32.BF16 R112, R4.reuse, R16, R104 ;  /* 0x000000100470723c */ /* 0x040ff00000041868 */
[----:B----4-:R-:W-:Y:S01]  /*3280*/  HMMA.16816.F32.BF16 R108, R4, R28, R100 ;  /* 0x0000001c046c723c */ /* 0x010fe20000041864 */
[----:B--2---:R-:W-:-:S04]  /*3290*/  FFMA.FTZ R8, R133, c[0x0][0x2d0], -R13 ;  /* 0x0000b40085087a23 */ /* 0x004fc8000001080d */
[----:B------:R2:W3:Y:S03]  /*32a0*/  MUFU.EX2 R206, R8 ;  /* 0x0000000800ce7308 */ /* 0x0004e60000000800 */
[C---:B------:R-:W-:Y:S08]  /*32b0*/  HMMA.16816.F32.BF16 R104, R4.reuse, R32, R96 ;  /* 0x000000200468723c */ /* 0x040ff00000041860 */
[----:B-1----:R-:W-:Y:S01]  /*32c0*/  HMMA.16816.F32.BF16 R100, R4, R36, R92 ;  /* 0x000000240464723c */ /* 0x002fe2000004185c */
[----:B--2---:R-:W-:-:S02]  /*32d0*/  FFMA.FTZ R8, R130, c[0x0][0x2d0], -R13 ;  /* 0x0000b40082087a23 */ /* 0x004fc4000001080d */
[----:B------:R-:W-:-:S05]  /*32e0*/  IMAD.MOV.U32 R130, RZ, RZ, R179 ;  /* 0x000000ffff827224 */ /* 0x000fca00078e00b3 */
[C---:B------:R-:W-:Y:S01]  /*32f0*/  HMMA.16816.F32.BF16 R148, R4.reuse, R26, R88 ;  /* 0x0000001a0494723c */ /* 0x040fe20000041858 */
[----:B------:R1:W-:Y:S07]  /*3300*/  MUFU.EX2 R205, R8 ;  /* 0x0000000800cd7308 */ /* 0x0003ee0000000800 */
[C---:B------:R-:W-:Y:S08]  /*3310*/  HMMA.16816.F32.BF16 R96, R4.reuse, R18, R80 ;  /* 0x000000120460723c */ /* 0x040ff00000041850 */
[----:B------:R-:W-:Y:S01]  /*3320*/  HMMA.16816.F32.BF16 R84, R4, R22, R84 ;  /* 0x000000160454723c */ /* 0x000fe20000041854 */
[----:B-1----:R-:W-:-:S04]  /*3330*/  FFMA.FTZ R8, R132, c[0x0][0x2d0], -R13 ;  /* 0x0000b40084087a23 */ /* 0x002fc8000001080d */
[----:B------:R1:W-:Y:S03]  /*3340*/  MUFU.EX2 R204, R8 ;  /* 0x0000000800cc7308 */ /* 0x0003e60000000800 */
[C---:B------:R-:W-:Y:S08]  /*3350*/  HMMA.16816.F32.BF16 R92, R4.reuse, R30, R76 ;  /* 0x0000001e045c723c */ /* 0x040ff0000004184c */
[----:B------:R-:W-:Y:S01]  /*3360*/  HMMA.16816.F32.BF16 R88, R4, R34, R72 ;  /* 0x000000220458723c */ /* 0x000fe20000041848 */
[----:B-1----:R-:W-:-:S07]  /*3370*/  FFMA.FTZ R8, R134, c[0x0][0x2d0], -R12 ;  /* 0x0000b40086087a23 */ /* 0x002fce000001080c */
[----:B------:R-:W-:Y:S01]  /*3380*/  HMMA.16816.F32.BF16 R80, R4, R38, R64 ;  /* 0x000000260450723c */ /* 0x000fe20000041840 */
[----:B------:R1:W-:Y:S06]  /*3390*/  MUFU.EX2 R191, R8 ;  /* 0x0000000800bf7308 */ /* 0x0003ec0000000800 */
[----:B-----5:R-:W-:Y:S02]  /*33a0*/  F2FP.BF16.PACK_AB R4, R250, R228 ;  /* 0x000000e4fa04723e */ /* 0x020fe400000010ff */
[----:B------:R-:W-:Y:S02]  /*33b0*/  F2FP.BF16.PACK_AB R5, R251, R210 ;  /* 0x000000d2fb05723e */ /* 0x000fe400000010ff */
[----:B------:R-:W-:-:S02]  /*33c0*/  F2FP.BF16.PACK_AB R6, R223, R224 ;  /* 0x000000e0df06723e */ /* 0x000fc400000010ff */
[----:B------:R-:W-:Y:S01]  /*33d0*/  F2FP.BF16.PACK_AB R7, R208, R209 ;  /* 0x000000d1d007723e */ /* 0x000fe200000010ff */
[----:B-1----:R-:W-:-:S06]  /*33e0*/  FFMA.FTZ R8, R138, c[0x0][0x2d0], -R12 ;  /* 0x0000b4008a087a23 */ /* 0x002fcc000001080c */
[C---:B------:R-:W-:Y:S01]  /*33f0*/  HMMA.16816.F32.BF16 R196, R4.reuse, R36, R44 ;  /* 0x0000002404c4723c */ /* 0x040fe2000004182c */
[----:B------:R1:W2:Y:S07]  /*3400*/  MUFU.EX2 R190, R8 ;  /* 0x0000000800be7308 */ /* 0x0002ae0000000800 */
[C---:B------:R-:W-:Y:S07]  /*3410*/  HMMA.16816.F32.BF16 R44, R4.reuse, R18, R120 ;  /* 0x00000012042c723c */ /* 0x040fee0000041878 */
[----:B------:R-:W-:Y:S01]  /*3420*/  IMAD.MOV.U32 R120, RZ, RZ, R14 ;  /* 0x000000ffff787224 */ /* 0x000fe200078e000e */
[----:B------:R-:W-:Y:S01]  /*3430*/  HMMA.16816.F32.BF16 R64, R4, R28, R52 ;  /* 0x0000001c0440723c */ /* 0x000fe20000041834 */
[----:B------:R-:W-:Y:S01]  /*3440*/  FFMA.FTZ R14, R168, c[0x0][0x2d0], -R12 ;  /* 0x0000b400a80e7a23 */ /* 0x000fe2000001080c */
[----:B-1----:R-:W-:Y:S01]  /*3450*/  LDSM.16.MT88.4 R8, [R213+0x900] ;  /* 0x00090000d508783b */ /* 0x002fe20000004200 */
[----:B------:R-:W-:-:S02]  /*3460*/  IMAD.MOV.U32 R121, RZ, RZ, R176 ;  /* 0x000000ffff797224 */ /* 0x000fc400078e00b0 */
[----:B------:R1:W-:Y:S01]  /*3470*/  MUFU.EX2 R188, R14 ;  /* 0x0000000e00bc7308 */ /* 0x0003e20000000800 */
[----:B------:R-:W-:Y:S02]  /*3480*/  IMAD.MOV.U32 R122, RZ, RZ, R177 ;  /* 0x000000ffff7a7224 */ /* 0x000fe400078e00b1 */
[----:B------:R-:W-:Y:S01]  /*3490*/  HMMA.16816.F32.BF16 R40, R4, R30, R152 ;  /* 0x0000001e0428723c */ /* 0x000fe20000041898 */
[----:B------:R-:W4:Y:S01]  /*34a0*/  LDSM.16.MT88.4 R28, [R212+0x2900] ;  /* 0x00290000d41c783b */ /* 0x000f220000004200 */
[----:B------:R-:W-:-:S03]  /*34b0*/  IMAD.MOV.U32 R123, RZ, RZ, R178 ;  /* 0x000000ffff7b7224 */ /* 0x000fc600078e00b2 */
[----:B------:R-:W-:Y:S03]  /*34c0*/  LDSM.16.MT88.4 R152, [R212+0xd00] ;  /* 0x000d0000d498783b */ /* 0x000fe60000004200 */
[----:B------:R-:W-:Y:S01]  /*34d0*/  HMMA.16816.F32.BF16 R76, R4, R24, R68 ;  /* 0x00000018044c723c */ /* 0x000fe20000041844 */
[----:B-1----:R-:W-:-:S07]  /*34e0*/  FFMA.FTZ R14, R169, c[0x0][0x2d0], -R12 ;  /* 0x0000b400a90e7a23 */ /* 0x002fce000001080c */
[C---:B------:R-:W-:Y:S01]  /*34f0*/  HMMA.16816.F32.BF16 R72, R4.reuse, R20, R60 ;  /* 0x000000140448723c */ /* 0x040fe2000004183c */
[----:B------:R1:W5:Y:S07]  /*3500*/  MUFU.EX2 R189, R14 ;  /* 0x0000000e00bd7308 */ /* 0x00036e0000000800 */
[C---:B------:R-:W-:Y:S01]  /*3510*/  HMMA.16816.F32.BF16 R68, R4.reuse, R16, R56 ;  /* 0x000000100444723c */ /* 0x040fe20000041838 */
[----:B------:R-:W-:Y:S07]  /*3520*/  LDSM.16.MT88.4 R16, [R212+0x900] ;  /* 0x00090000d410783b */ /* 0x000fee0000004200 */
[----:B------:R-:W-:Y:S01]  /*3530*/  HMMA.16816.F32.BF16 R60, R4, R32, R48 ;  /* 0x00000020043c723c */ /* 0x000fe20000041830 */
[----:B-1----:R-:W-:-:S04]  /*3540*/  FFMA.FTZ R14, R170, c[0x0][0x2d0], -R0 ;  /* 0x0000b400aa0e7a23 */ /* 0x002fc80000010800 */
[----:B------:R1:W-:Y:S03]  /*3550*/  MUFU.EX2 R179, R14 ;  /* 0x0000000e00b37308 */ /* 0x0003e60000000800 */
[C---:B------:R-:W-:Y:S01]  /*3560*/  HMMA.16816.F32.BF16 R52, R4.reuse, R34, R156 ;  /* 0x000000220434723c */ /* 0x040fe2000004189c */
[----:B------:R-:W4:Y:S07]  /*3570*/  LDSM.16.MT88.4 R32, [R213+0x2900] ;  /* 0x00290000d520783b */ /* 0x000f2e0000004200 */
[----:B------:R-:W-:Y:S01]  /*3580*/  HMMA.16816.F32.BF16 R56, R4, R26, R144 ;  /* 0x0000001a0438723c */ /* 0x000fe20000041890 */
[----:B------:R-:W-:Y:S01]  /*3590*/  LDSM.16.MT88.4 R24, [R213+0x1900] ;  /* 0x00190000d518783b */ /* 0x000fe20000004200 */
[----:B-1----:R-:W-:-:S06]  /*35a0*/  FFMA.FTZ R14, R173, c[0x0][0x2d0], -R0 ;  /* 0x0000b400ad0e7a23 */ /* 0x002fcc0000010800 */
[C---:B------:R-:W-:Y:S01]  /*35b0*/  HMMA.16816.F32.BF16 R48, R4.reuse, R22, R140 ;  /* 0x000000160430723c */ /* 0x040fe2000004188c */
[----:B------:R1:W1:Y:S01]  /*35c0*/  MUFU.EX2 R176, R14 ;  /* 0x0000000e00b07308 */ /* 0x0002620000000800 */
[----:B------:R-:W4:Y:S06]  /*35d0*/  LDSM.16.MT88.4 R20, [R212+0x1900] ;  /* 0x00190000d414783b */ /* 0x000f2c0000004200 */
[----:B------:R-:W-:Y:S07]  /*35e0*/  HMMA.16816.F32.BF16 R36, R4, R38, R160 ;  /* 0x000000260424723c */ /* 0x000fee00000418a0 */
[----:B---3--:R-:W-:Y:S01]  /*35f0*/  F2FP.BF16.PACK_AB R4, R206, R207 ;  /* 0x000000cfce04723e */ /* 0x008fe200000010ff */
[----:B-1----:R-:W-:Y:S01]  /*3600*/  FFMA.FTZ R14, R171, c[0x0][0x2d0], -R0 ;  /* 0x0000b400ab0e7a23 */ /* 0x002fe20000010800 */
[----:B--2---:R-:W-:-:S02]  /*3610*/  F2FP.BF16.PACK_AB R5, R190, R191 ;  /* 0x000000bfbe05723e */ /* 0x004fc400000010ff */
[----:B------:R-:W-:Y:S01]  /*3620*/  F2FP.BF16.PACK_AB R6, R204, R205 ;  /* 0x000000cdcc06723e */ /* 0x000fe200000010ff */
[----:B------:R1:W-:Y:S01]  /*3630*/  MUFU.EX2 R177, R14 ;  /* 0x0000000e00b17308 */ /* 0x0003e20000000800 */
[----:B-----5:R-:W-:-:S07]  /*3640*/  F2FP.BF16.PACK_AB R7, R189, R188 ;  /* 0x000000bcbd07723e */ /* 0x020fce00000010ff */
[C---:B----4-:R-:W-:Y:S07]  /*3650*/  HMMA.16816.F32.BF16 R192, R4.reuse, R28, R104 ;  /* 0x0000001c04c0723c */ /* 0x050fee0000041868 */
[----:B------:R-:W-:Y:S01]  /*3660*/  IMAD.MOV.U32 R107, RZ, RZ, R200 ;  /* 0x000000ffff6b7224 */ /* 0x000fe200078e00c8 */
[----:B------:R-:W-:Y:S01]  /*3670*/  HMMA.16816.F32.BF16 R124, R4, R8, R116 ;  /* 0x00000008047c723c */ /* 0x000fe20000041874 */
[----:B-1----:R-:W-:Y:S02]  /*3680*/  FFMA.FTZ R14, R172, c[0x0][0x2d0], -R0 ;  /* 0x0000b400ac0e7a23 */ /* 0x002fe40000010800 */
[----:B------:R-:W-:-:S02]  /*3690*/  IMAD.MOV.U32 R106, RZ, RZ, R187 ;  /* 0x000000ffff6a7224 */ /* 0x000fc400078e00bb */
[----:B------:R1:W-:Y:S01]  /*36a0*/  MUFU.EX2 R178, R14 ;  /* 0x0000000e00b27308 */ /* 0x0003e20000000800 */
[----:B------:R-:W-:Y:S02]  /*36b0*/  IMAD.MOV.U32 R105, RZ, RZ, R186 ;  /* 0x000000ffff697224 */ /* 0x000fe400078e00ba */
[----:B------:R-:W-:Y:S01]  /*36c0*/  HMMA.16816.F32.BF16 R200, R4, R32, R100 ;  /* 0x0000002004c8723c */ /* 0x000fe20000041864 */
[----:B------:R-:W-:-:S07]  /*36d0*/  IMAD.MOV.U32 R104, RZ, RZ, R185 ;  /* 0x000000ffff687224 */ /* 0x000fce00078e00b9 */
[----:B------:R-:W-:Y:S01]  /*36e0*/  HMMA.16816.F32.BF16 R140, R4, R16, R164 ;  /* 0x00000010048c723c */ /* 0x000fe200000418a4 */
[----:B-1----:R-:W-:-:S07]  /*36f0*/  FFMA.FTZ R14, R180, c[0x0][0x2d0], -R3 ;  /* 0x0000b400b40e7a23 */ /* 0x002fce0000010803 */
[C---:B------:R-:W-:Y:S01]  /*3700*/  HMMA.16816.F32.BF16 R112, R4.reuse, R20, R112 ;  /* 0x000000140470723c */ /* 0x040fe20000041870 */
[----:B------:R1:W-:Y:S07]  /*3710*/  MUFU.EX2 R138, R14 ;  /* 0x0000000e008a7308 */ /* 0x0003ee0000000800 */
[C---:B------:R-:W-:Y:S08]  /*3720*/  HMMA.16816.F32.BF16 R168, R4.reuse, R24, R108 ;  /* 0x0000001804a8723c */ /* 0x040ff0000004186c */
[----:B------:R-:W-:Y:S01]  /*3730*/  HMMA.16816.F32.BF16 R148, R4, R18, R148 ;  /* 0x000000120494723c */ /* 0x000fe20000041894 */
[----:B-1----:R-:W-:-:S04]  /*3740*/  FFMA.FTZ R14, R181, c[0x0][0x2d0], -R3 ;  /* 0x0000b400b50e7a23 */ /* 0x002fc80000010803 */
[----:B------:R1:W2:Y:S03]  /*3750*/  MUFU.EX2 R134, R14 ;  /* 0x0000000e00867308 */ /* 0x0002a60000000800 */
[C---:B------:R-:W-:Y:S08]  /*3760*/  HMMA.16816.F32.BF16 R84, R4.reuse, R10, R84 ;  /* 0x0000000a0454723c */ /* 0x040ff00000041854 */
[----:B------:R-:W-:Y:S01]  /*3770*/  HMMA.16816.F32.BF16 R100, R4, R22, R96 ;  /* 0x000000160464723c */ /* 0x000fe20000041860 */
[----:B------:R-:W3:Y:S01]  /*3780*/  LDSM.16.MT88.4 R96, [R212+0x1d00] ;  /* 0x001d0000d460783b */ /* 0x000ee20000004200 */
[----:B-1----:R-:W-:-:S06]  /*3790*/  FFMA.FTZ R14, R174, c[0x0][0x2d0], -R3 ;  /* 0x0000b400ae0e7a23 */ /* 0x002fcc0000010803 */
[C---:B------:R-:W-:Y:S01]  /*37a0*/  HMMA.16816.F32.BF16 R160, R4.reuse, R26, R92 ;  /* 0x0000001a04a0723c */ /* 0x040fe2000004185c */
[----:B------:R1:W-:Y:S06]  /*37b0*/  MUFU.EX2 R133, R14 ;  /* 0x0000000e00857308 */ /* 0x0003ec0000000800 */
[----:B------:R-:W-:Y:S01]  /*37c0*/  IMAD.MOV.U32 R95, RZ, RZ, R183 ;  /* 0x000000ffff5f7224 */ /* 0x000fe200078e00b7 */
[----:B------:R-:W-:Y:S01]  /*37d0*/  HMMA.16816.F32.BF16 R116, R4, R30, R88 ;  /* 0x0000001e0474723c */ /* 0x000fe20000041858 */
[----:B------:R-:W-:Y:S02]  /*37e0*/  IMAD.MOV.U32 R94, RZ, RZ, R182 ;  /* 0x000000ffff5e7224 */ /* 0x000fe400078e00b6 */
[----:B------:R-:W-:-:S02]  /*37f0*/  IMAD.MOV.U32 R92, RZ, RZ, R123 ;  /* 0x000000ffff5c7224 */ /* 0x000fc400078e007b */
[----:B------:R-:W-:Y:S02]  /*3800*/  IMAD.MOV.U32 R93, RZ, RZ, R130 ;  /* 0x000000ffff5d7224 */ /* 0x000fe400078e0082 */
[----:B------:R-:W-:Y:S01]  /*3810*/  IMAD.MOV.U32 R91, RZ, RZ, R122 ;  /* 0x000000ffff5b7224 */ /* 0x000fe200078e007a */
[----:B------:R-:W-:Y:S01]  /*3820*/  HMMA.16816.F32.BF16 R144, R4, R34, R80 ;  /* 0x000000220490723c */ /* 0x000fe20000041850 */
[----:B-1----:R-:W-:Y:S01]  /*3830*/  FFMA.FTZ R14, R175, c[0x0][0x2d0], -R3 ;  /* 0x0000b400af0e7a23 */ /* 0x002fe20000010803 */
[----:B------:R-:W-:Y:S01]  /*3840*/  LDSM.16.MT88.4 R80, [R213+0xd00] ;  /* 0x000d0000d550783b */ /* 0x000fe20000004200 */
[----:B------:R-:W-:Y:S02]  /*3850*/  IMAD.MOV.U32 R89, RZ, RZ, R120 ;  /* 0x000000ffff597224 */ /* 0x000fe400078e0078 */
[----:B------:R-:W1:Y:S01]  /*3860*/  MUFU.EX2 R132, R14 ;  /* 0x0000000e00847308 */ /* 0x000e620000000800 */
[----:B------:R-:W-:Y:S01]  /*3870*/  IMAD.MOV.U32 R88, RZ, RZ, R107 ;  /* 0x000000ffff587224 */ /* 0x000fe200078e006b */
[----:B------:R-:W-:Y:S01]  /*3880*/  F2FP.BF16.PACK_AB R4, R176, R179 ;  /* 0x000000b3b004723e */ /* 0x000fe200000010ff */
[----:B------:R-:W-:Y:S01]  /*3890*/  IMAD.MOV.U32 R90, RZ, RZ, R121 ;  /* 0x000000ffff5a7224 */ /* 0x000fe200078e0079 */
[----:B--2---:R-:W-:Y:S01]  /*38a0*/  F2FP.BF16.PACK_AB R5, R134, R138 ;  /* 0x0000008a8605723e */ /* 0x004fe200000010ff */
[----:B------:R-:W-:Y:S01]  /*38b0*/  LDSM.16.MT88.4 R120, [R212+0x2d00] ;  /* 0x002d0000d478783b */ /* 0x000fe20000004200 */
[----:B------:R-:W-:-:S02]  /*38c0*/  F2FP.BF16.PACK_AB R6, R178, R177 ;  /* 0x000000b1b206723e */ /* 0x000fc400000010ff */
[----:B-1----:R-:W-:Y:S01]  /*38d0*/  F2FP.BF16.PACK_AB R7, R132, R133 ;  /* 0x000000858407723e */ /* 0x002fe200000010ff */
[----:B------:R-:W-:-:S06]  /*38e0*/  IMAD.MOV.U32 R14, RZ, RZ, R184 ;  /* 0x000000ffff0e7224 */ /* 0x000fcc00078e00b8 */
[C---:B------:R-:W-:Y:S07]  /*38f0*/  HMMA.16816.F32.BF16 R172, R4.reuse, R8, R72 ;  /* 0x0000000804ac723c */ /* 0x040fee0000041848 */
[--C-:B------:R-:W-:Y:S01]  /*3900*/  FFMA.FTZ R8, R217, c[0x0][0x2d0], -R13.reuse ;  /* 0x0000b400d9087a23 */ /* 0x100fe2000001080d */
[C---:B------:R-:W-:Y:S03]  /*3910*/  HMMA.16816.F32.BF16 R156, R4.reuse, R10, R48 ;  /* 0x0000000a049c723c */ /* 0x040fe60000041830 */
[----:B------:R1:W-:Y:S05]  /*3920*/  MUFU.EX2 R49, R8 ;  /* 0x0000000800317308 */ /* 0x0003ea0000000800 */
[C---:B------:R-:W-:Y:S08]  /*3930*/  HMMA.16816.F32.BF16 R180, R4.reuse, R18, R56 ;  /* 0x0000001204b4723c */ /* 0x040ff00000041838 */
[----:B------:R-:W-:Y:S01]  /*3940*/  HMMA.16816.F32.BF16 R56, R4, R22, R44 ;  /* 0x000000160438723c */ /* 0x000fe2000004182c */
[----:B-1----:R-:W-:-:S04]  /*3950*/  FFMA.FTZ R8, R219, c[0x0][0x2d0], -R13 ;  /* 0x0000b400db087a23 */ /* 0x002fc8000001080d */
[----:B------:R1:W2:Y:S03]  /*3960*/  MUFU.EX2 R48, R8 ;  /* 0x0000000800307308 */ /* 0x0002a60000000800 */
[----:B------:R-:W-:Y:S01]  /*3970*/  HMMA.16816.F32.BF16 R64, R4, R24, R64 ;  /* 0x000000180440723c */ /* 0x000fe20000041840 */
[----:B------:R-:W-:Y:S02]  /*3980*/  IMAD.MOV.U32 R46, RZ, RZ, R89 ;  /* 0x000000ffff2e7224 */ /* 0x000fe400078e0059 */
[----:B------:R-:W-:Y:S02]  /*3990*/  IMAD.MOV.U32 R47, RZ, RZ, R88 ;  /* 0x000000ffff2f7224 */ /* 0x000fe400078e0058 */
[----:B------:R-:W-:-:S03]  /*39a0*/  IMAD.MOV.U32 R45, RZ, RZ, R90 ;  /* 0x000000ffff2d7224 */ /* 0x000fc600078e005a */
[----:B------:R-:W-:Y:S01]  /*39b0*/  HMMA.16816.F32.BF16 R108, R4, R20, R68 ;  /* 0x00000014046c723c */ /* 0x000fe20000041844 */
[----:B-1----:R-:W-:-:S07]  /*39c0*/  FFMA.FTZ R8, R221, c[0x0][0x2d0], -R13 ;  /* 0x0000b400dd087a23 */ /* 0x002fce000001080d */
[C---:B------:R-:W-:Y:S01]  /*39d0*/  HMMA.16816.F32.BF16 R184, R4.reuse, R16, R76 ;  /* 0x0000001004b8723c */ /* 0x040fe2000004184c */
[----:B------:R-:W-:Y:S01]  /*39e0*/  IMAD.MOV.U32 R221, RZ, RZ, R91 ;  /* 0x000000ffffdd7224 */ /* 0x000fe200078e005b */
[----:B------:R1:W-:Y:S05]  /*39f0*/  MUFU.EX2 R44, R8 ;  /* 0x00000008002c7308 */ /* 0x0003ea0000000800 */
[----:B------:R-:W-:Y:S01]  /*3a00*/  IMAD.MOV.U32 R16, RZ, RZ, R95 ;  /* 0x000000ffff107224 */ /* 0x000fe200078e005f */
[----:B------:R-:W-:Y:S01]  /*3a10*/  HMMA.16816.F32.BF16 R40, R4, R26, R40 ;  /* 0x0000001a0428723c */ /* 0x000fe20000041828 */
[----:B------:R-:W-:Y:S02]  /*3a20*/  IMAD.MOV.U32 R76, RZ, RZ, R14 ;  /* 0x000000ffff4c7224 */ /* 0x000fe400078e000e */
[----:B------:R-:W-:-:S02]  /*3a30*/  IMAD.MOV.U32 R14, RZ, RZ, R129 ;  /* 0x000000ffff0e7224 */ /* 0x000fc400078e0081 */
[----:B------:R-:W-:Y:S02]  /*3a40*/  IMAD.MOV.U32 R77, RZ, RZ, R104 ;  /* 0x000000ffff4d7224 */ /* 0x000fe400078e0068 */
[----:B------:R-:W-:Y:S01]  /*3a50*/  IMAD.MOV.U32 R27, RZ, RZ, R93 ;  /* 0x000000ffff1b7224 */ /* 0x000fe200078e005d */
[C---:B------:R-:W-:Y:S01]  /*3a60*/  HMMA.16816.F32.BF16 R60, R4.reuse, R28, R60 ;  /* 0x0000001c043c723c */ /* 0x040fe2000004183c */
[----:B------:R-:W-:Y:S02]  /*3a70*/  IMAD.MOV.U32 R50, RZ, RZ, R77 ;  /* 0x000000ffff327224 */ /* 0x000fe400078e004d */
[----:B-1----:R-:W-:Y:S02]  /*3a80*/  FFMA.FTZ R8, R222, c[0x0][0x2d0], -R13 ;  /* 0x0000b400de087a23 */ /* 0x002fe4000001080d */
[----:B------:R-:W-:Y:S02]  /*3a90*/  IMAD.MOV.U32 R222, RZ, RZ, R92 ;  /* 0x000000ffffde7224 */ /* 0x000fe400078e005c */
[----:B------:R-:W1:Y:S01]  /*3aa0*/  MUFU.EX2 R25, R8 ;  /* 0x0000000800197308 */ /* 0x000e620000000800 */
[----:B------:R-:W-:Y:S01]  /*3ab0*/  HMMA.16816.F32.BF16 R52, R4, R30, R52 ;  /* 0x0000001e0434723c */ /* 0x000fe20000041834 */
[----:B------:R-:W-:-:S02]  /*3ac0*/  IMAD.MOV.U32 R29, RZ, RZ, R14 ;  /* 0x000000ffff1d7224 */ /* 0x000fc400078e000e */
[----:B------:R-:W-:Y:S01]  /*3ad0*/  IMAD.MOV.U32 R95, RZ, RZ, R128 ;  /* 0x000000ffff5f7224 */ /* 0x000fe200078e0080 */
[----:B--2---:R-:W-:Y:S01]  /*3ae0*/  F2FP.BF16.PACK_AB R128, R48, R49 ;  /* 0x000000313080723e */ /* 0x004fe200000010ff */
[----:B------:R-:W-:Y:S02]  /*3af0*/  IMAD.MOV.U32 R78, RZ, RZ, R105 ;  /* 0x000000ffff4e7224 */ /* 0x000fe400078e0069 */
[----:B------:R-:W-:Y:S01]  /*3b00*/  IMAD.MOV.U32 R79, RZ, RZ, R106 ;  /* 0x000000ffff4f7224 */ /* 0x000fe200078e006a */
[C---:B------:R-:W-:Y:S01]  /*3b10*/  HMMA.16816.F32.BF16 R164, R4.reuse, R32, R196 ;  /* 0x0000002004a4723c */ /* 0x040fe200000418c4 */
[----:B------:R-:W2:Y:S01]  /*3b20*/  LDSM.16.MT88.4 R104, [R213+0x1d00] ;  /* 0x001d0000d568783b */ /* 0x000ea20000004200 */
[----:B------:R-:W-:Y:S02]  /*3b30*/  IMAD.MOV.U32 R217, RZ, RZ, R78 ;  /* 0x000000ffffd97224 */ /* 0x000fe400078e004e */
[----:B------:R-:W-:Y:S02]  /*3b40*/  IMAD.MOV.U32 R219, RZ, RZ, R79 ;  /* 0x000000ffffdb7224 */ /* 0x000fe400078e004f */
[----:B------:R-:W-:Y:S01]  /*3b50*/  IMAD.MOV.U32 R51, RZ, RZ, R76 ;  /* 0x000000ffff337224 */ /* 0x000fe200078e004c */
[----:B-1----:R-:W-:Y:S01]  /*3b60*/  F2FP.BF16.PACK_AB R130, R25, R44 ;  /* 0x0000002c1982723e */ /* 0x002fe200000010ff */
[----:B------:R-:W-:Y:S01]  /*3b70*/  FFMA.FTZ R8, R238, c[0x0][0x2d0], -R12 ;  /* 0x0000b400ee087a23 */ /* 0x000fe2000001080c */
[----:B------:R-:W-:Y:S01]  /*3b80*/  HMMA.16816.F32.BF16 R36, R4, R34, R36 ;  /* 0x000000220424723c */ /* 0x000fe20000041824 */
[----:B------:R-:W-:-:S02]  /*3b90*/  IMAD.MOV.U32 R238, RZ, RZ, R95 ;  /* 0x000000ffffee7224 */ /* 0x000fc400078e005f */
[----:B------:R1:W-:Y:S04]  /*3ba0*/  MUFU.EX2 R24, R8 ;  /* 0x0000000800187308 */ /* 0x0003e80000000800 */
[----:B------:R-:W-:Y:S02]  /*3bb0*/  FFMA.FTZ R4, R234, c[0x0][0x2d0], -R0 ;  /* 0x0000b400ea047a23 */ /* 0x000fe40000010800 */
[----:B------:R-:W-:Y:S02]  /*3bc0*/  FADD.FTZ R5, R245, R244 ;  /* 0x000000f4f5057221 */ /* 0x000fe40000010000 */
[----:B------:R-:W-:Y:S01]  /*3bd0*/  MUFU.EX2 R18, R4 ;  /* 0x0000000400127308 */ /* 0x000fe20000000800 */
[----:B-1----:R-:W-:-:S07]  /*3be0*/  FFMA.FTZ R8, R220, c[0x0][0x2d0], -R12 ;  /* 0x0000b400dc087a23 */ /* 0x002fce000001080c */
[----:B------:R1:W4:Y:S02]  /*3bf0*/  MUFU.EX2 R23, R8 ;  /* 0x0000000800177308 */ /* 0x0003240000000800 */
[----:B-1----:R-:W-:Y:S01]  /*3c00*/  FFMA.FTZ R8, R218, c[0x0][0x2d0], -R12 ;  /* 0x0000b400da087a23 */ /* 0x002fe2000001080c */
[----:B----4-:R-:W-:-:S05]  /*3c10*/  F2FP.BF16.PACK_AB R129, R23, R24 ;  /* 0x000000181781723e */ /* 0x010fca00000010ff */
[----:B------:R1:W-:Y:S02]  /*3c20*/  MUFU.EX2 R21, R8 ;  /* 0x0000000800157308 */ /* 0x0003e40000000800 */
[----:B-1----:R-:W-:Y:S02]  /*3c30*/  FFMA.FTZ R8, R211, c[0x0][0x2d0], -R12 ;  /* 0x0000b400d3087a23 */ /* 0x002fe4000001080c */
[----:B------:R-:W-:-:S04]  /*3c40*/  FADD.FTZ R12, R247, R5 ;  /* 0x00000005f70c7221 */ /* 0x000fc80000010000 */
[----:B------:R1:W4:Y:S02]  /*3c50*/  MUFU.EX2 R22, R8 ;  /* 0x0000000800167308 */ /* 0x0003240000000800 */
[----:B-1----:R-:W-:Y:S02]  /*3c60*/  FFMA.FTZ R8, R94, c[0x0][0x2d0], -R0 ;  /* 0x0000b4005e087a23 */ /* 0x002fe40000010800 */
[----:B------:R-:W-:Y:S01]  /*3c70*/  IMAD.MOV.U32 R94, RZ, RZ, R131 ;  /* 0x000000ffff5e7224 */ /* 0x000fe200078e0083 */
[----:B----4-:R-:W-:-:S03]  /*3c80*/  F2FP.BF16.PACK_AB R131, R22, R21 ;  /* 0x000000151683723e */ /* 0x010fc600000010ff */
[----:B------:R1:W-:Y:S01]  /*3c90*/  MUFU.EX2 R20, R8 ;  /* 0x0000000800147308 */ /* 0x0003e20000000800 */
[----:B------:R-:W-:-:S04]  /*3ca0*/  IMAD.MOV.U32 R26, RZ, RZ, R94 ;  /* 0x000000ffff1a7224 */ /* 0x000fc800078e005e */
[----:B------:R-:W-:Y:S01]  /*3cb0*/  FADD.FTZ R4, R26, R238 ;  /* 0x000000ee1a047221 */ /* 0x000fe20000010000 */
[----:B---3--:R-:W-:Y:S03]  /*3cc0*/  HMMA.16816.F32.BF16 R92, R128, R98, R100 ;  /* 0x00000062805c723c */ /* 0x008fe60000041864 */
[----:B------:R-:W-:Y:S02]  /*3cd0*/  FADD.FTZ R7, R45, R4 ;  /* 0x000000042d077221 */ /* 0x000fe40000010000 */
[----:B------:R-:W-:-:S03]  /*3ce0*/  FADD.FTZ R4, R219, R12 ;  /* 0x0000000cdb047221 */ /* 0x000fc60000010000 */
[C---:B--2---:R-:W-:Y:S01]  /*3cf0*/  HMMA.16816.F32.BF16 R100, R128.reuse, R104, R168 ;  /* 0x000000688064723c */ /* 0x044fe200000418a8 */
[--C-:B-1----:R-:W-:Y:S02]  /*3d00*/  FFMA.FTZ R8, R15, c[0x0][0x2d0], -R0.reuse ;  /* 0x0000b4000f087a23 */ /* 0x102fe40000010800 */
[----:B------:R-:W-:Y:S02]  /*3d10*/  FFMA.FTZ R0, R235, c[0x0][0x2d0], -R0 ;  /* 0x0000b400eb007a23 */ /* 0x000fe40000010800 */
[----:B------:R1:W2:Y:S01]  /*3d20*/  MUFU.EX2 R19, R8 ;  /* 0x0000000800137308 */ /* 0x0002a20000000800 */
[----:B------:R-:W-:Y:S02]  /*3d30*/  FADD.FTZ R4, R210, R4 ;  /* 0x00000004d2047221 */ /* 0x000fe40000010000 */
[----:B------:R-:W-:Y:S02]  /*3d40*/  HMMA.16816.F32.BF16 R72, R128, R80, R124 ;  /* 0x000000508048723c */ /* 0x000fe4000004187c */
[----:B------:R-:W-:-:S03]  /*3d50*/  FADD.FTZ R251, R251, R4 ;  /* 0x00000004fbfb7221 */ /* 0x000fc60000010000 */
[----:B------:R3:W4:Y:S01]  /*3d60*/  MUFU.EX2 R17, R0 ;  /* 0x0000000000117308 */ /* 0x0007220000000800 */
[----:B------:R-:W-:Y:S02]  /*3d70*/  FADD.FTZ R251, R209, R251 ;  /* 0x000000fbd1fb7221 */ /* 0x000fe40000010000 */
[C---:B------:R-:W-:Y:S02]  /*3d80*/  HMMA.16816.F32.BF16 R88, R128.reuse, R96, R112 ;  /* 0x000000608058723c */ /* 0x040fe40000041870 */
[----:B------:R-:W-:Y:S01]  /*3d90*/  FADD.FTZ R251, R208, R251 ;  /* 0x000000fbd0fb7221 */ /* 0x000fe20000010000 */
[----:B-1----:R-:W1:Y:S03]  /*3da0*/  LDSM.16.MT88.4 R8, [R213+0x2d00] ;  /* 0x002d0000d508783b */ /* 0x002e660000004200 */
[----:B------:R-:W-:Y:S01]  /*3db0*/  FADD.FTZ R251, R138, R251 ;  /* 0x000000fb8afb7221 */ /* 0x000fe20000010000 */
[----:B--2---:R-:W-:Y:S01]  /*3dc0*/  F2FP.BF16.PACK_AB R168, R19, R20 ;  /* 0x0000001413a8723e */ /* 0x004fe200000010ff */
[----:B------:R-:W-:Y:S02]  /*3dd0*/  HMMA.16816.F32.BF16 R140, R128, R152, R140 ;  /* 0x00000098808c723c */ /* 0x000fe4000004188c */
[----:B------:R-:W-:-:S02]  /*3de0*/  FADD.FTZ R251, R134, R251 ;  /* 0x000000fb86fb7221 */ /* 0x000fc40000010000 */
[----:B---3--:R-:W-:Y:S01]  /*3df0*/  FFMA.FTZ R0, R16, c[0x0][0x2d0], -R3 ;  /* 0x0000b40010007a23 */ /* 0x008fe20000010803 */
[----:B----4-:R-:W-:Y:S01]  /*3e00*/  F2FP.BF16.PACK_AB R170, R17, R18 ;  /* 0x0000001211aa723e */ /* 0x010fe200000010ff */
[----:B------:R-:W-:Y:S02]  /*3e10*/  FADD.FTZ R251, R133, R251 ;  /* 0x000000fb85fb7221 */ /* 0x000fe40000010000 */
[----:B------:R-:W-:Y:S01]  /*3e20*/  HMMA.16816.F32.BF16 R148, R128, R154, R148 ;  /* 0x0000009a8094723c */ /* 0x000fe20000041894 */
[----:B------:R2:W3:Y:S01]  /*3e30*/  MUFU.EX2 R13, R0 ;  /* 0x00000000000d7308 */ /* 0x0004e20000000800 */
[----:B------:R-:W-:-:S06]  /*3e40*/  FADD.FTZ R251, R132, R251 ;  /* 0x000000fb84fb7221 */ /* 0x000fcc0000010000 */
[C---:B------:R-:W-:Y:S08]  /*3e50*/  HMMA.16816.F32.BF16 R76, R128.reuse, R82, R84 ;  /* 0x00000052804c723c */ /* 0x040ff00000041854 */
[----:B------:R-:W-:Y:S01]  /*3e60*/  HMMA.16816.F32.BF16 R160, R128, R106, R160 ;  /* 0x0000006a80a0723c */ /* 0x000fe200000418a0 */
[----:B--2---:R-:W-:Y:S02]  /*3e70*/  FFMA.FTZ R0, R236, c[0x0][0x2d0], -R3 ;  /* 0x0000b400ec007a23 */ /* 0x004fe40000010803 */
[----:B---3--:R-:W-:-:S02]  /*3e80*/  FADD.FTZ R251, R13, R251 ;  /* 0x000000fb0dfb7221 */ /* 0x008fc40000010000 */
[----:B------:R2:W3:Y:S03]  /*3e90*/  MUFU.EX2 R14, R0 ;  /* 0x00000000000e7308 */ /* 0x0004e60000000800 */
[C---:B------:R-:W-:Y:S08]  /*3ea0*/  HMMA.16816.F32.BF16 R112, R128.reuse, R120, R192 ;  /* 0x000000788070723c */ /* 0x040ff000000418c0 */
[----:B------:R-:W-:Y:S01]  /*3eb0*/  HMMA.16816.F32.BF16 R116, R128, R122, R116 ;  /* 0x0000007a8074723c */ /* 0x000fe20000041874 */
[--C-:B--2---:R-:W-:Y:S01]  /*3ec0*/  FFMA.FTZ R0, R237, c[0x0][0x2d0], -R3.reuse ;  /* 0x0000b400ed007a23 */ /* 0x104fe20000010803 */
[----:B---3--:R-:W-:Y:S01]  /*3ed0*/  F2FP.BF16.PACK_AB R169, R14, R13 ;  /* 0x0000000d0ea9723e */ /* 0x008fe200000010ff */
[----:B------:R-:W-:-:S05]  /*3ee0*/  FFMA.FTZ R3, R239, c[0x0][0x2d0], -R3 ;  /* 0x0000b400ef037a23 */ /* 0x000fca0000010803 */
[----:B-1----:R-:W-:Y:S01]  /*3ef0*/  HMMA.16816.F32.BF16 R124, R128, R8, R200 ;  /* 0x00000008807c723c */ /* 0x002fe200000418c8 */
[----:B------:R1:W2:Y:S01]  /*3f00*/  MUFU.EX2 R15, R0 ;  /* 0x00000000000f7308 */ /* 0x0002a20000000800 */
[----:B------:R-:W-:-:S06]  /*3f10*/  FADD.FTZ R251, R14, R251 ;  /* 0x000000fb0efb7221 */ /* 0x000fcc0000010000 */
[----:B------:R-:W-:Y:S01]  /*3f20*/  HMMA.16816.F32.BF16 R128, R128, R10, R144 ;  /* 0x0000000a8080723c */ /* 0x000fe20000041890 */
[----:B------:R3:W4:Y:S01]  /*3f30*/  MUFU.EX2 R16, R3 ;  /* 0x0000000300107308 */ /* 0x0007220000000800 */
[----:B-1----:R-:W-:Y:S02]  /*3f40*/  FADD.FTZ R0, R29, R248 ;  /* 0x000000f81d007221 */ /* 0x002fe40000010000 */
[----:B--2---:R-:W-:Y:S02]  /*3f50*/  FADD.FTZ R251, R15, R251 ;  /* 0x000000fb0ffb7221 */ /* 0x004fe40000010000 */
[----:B------:R-:W-:Y:S02]  /*3f60*/  FADD.FTZ R0, R221, R0 ;  /* 0x00000000dd007221 */ /* 0x000fe40000010000 */
[----:B---3--:R-:W-:Y:S01]  /*3f70*/  FADD.FTZ R3, R222, R27 ;  /* 0x0000001bde037221 */ /* 0x008fe20000010000 */
[----:B----4-:R-:W-:Y:S01]  /*3f80*/  F2FP.BF16.PACK_AB R171, R16, R15 ;  /* 0x0000000f10ab723e */ /* 0x010fe200000010ff */
[----:B------:R-:W-:-:S02]  /*3f90*/  FADD.FTZ R5, R47, R0 ;  /* 0x000000002f057221 */ /* 0x000fc40000010000 */
[----:B------:R-:W-:Y:S02]  /*3fa0*/  FADD.FTZ R6, R46, R3 ;  /* 0x000000032e067221 */ /* 0x000fe40000010000 */
[----:B------:R-:W-:Y:S02]  /*3fb0*/  FADD.FTZ R3, R217, R7 ;  /* 0x00000007d9037221 */ /* 0x000fe40000010000 */
[----:B------:R-:W-:Y:S01]  /*3fc0*/  FADD.FTZ R0, R50, R6 ;  /* 0x0000000632007221 */ /* 0x000fe20000010000 */
[----:B------:R-:W-:Y:S01]  /*3fd0*/  HMMA.16816.F32.BF16 R68, R168, R80, R172 ;  /* 0x00000050a844723c */ /* 0x000fe200000418ac */
[----:B------:R-:W-:Y:S02]  /*3fe0*/  FADD.FTZ R5, R228, R5 ;  /* 0x00000005e4057221 */ /* 0x000fe40000010000 */
[----:B------:R-:W-:Y:S02]  /*3ff0*/  FADD.FTZ R0, R240, R0 ;  /* 0x00000000f0007221 */ /* 0x000fe40000010000 */
[----:B------:R-:W-:-:S02]  /*4000*/  FADD.FTZ R3, R246, R3 ;  /* 0x00000003f6037221 */ /* 0x000fc40000010000 */
[----:B------:R-:W-:Y:S01]  /*4010*/  FADD.FTZ R0, R243, R0 ;  /* 0x00000000f3007221 */ /* 0x000fe20000010000 */
[C---:B------:R-:W-:Y:S01]  /*4020*/  HMMA.16816.F32.BF16 R80, R168.reuse, R82, R156 ;  /* 0x00000052a850723c */ /* 0x040fe2000004189c */
[----:B------:R-:W-:Y:S02]  /*4030*/  FADD.FTZ R250, R250, R5 ;  /* 0x00000005fafa7221 */ /* 0x000fe40000010000 */
[----:B------:R-:W-:Y:S02]  /*4040*/  FADD.FTZ R0, R242, R0 ;  /* 0x00000000f2007221 */ /* 0x000fe40000010000 */
[----:B------:R-:W-:Y:S02]  /*4050*/  FADD.FTZ R252, R252, R3 ;  /* 0x00000003fcfc7221 */ /* 0x000fe40000010000 */
[----:B------:R-:W-:Y:S01]  /*4060*/  FADD.FTZ R0, R241, R0 ;  /* 0x00000000f1007221 */ /* 0x000fe20000010000 */
[----:B------:R-:W-:Y:S01]  /*4070*/  HMMA.16816.F32.BF16 R84, R168, R96, R108 ;  /* 0x00000060a854723c */ /* 0x000fe2000004186c */
        /* <DEDUP_REMOVED lines=21> */
[----:B------:R-:W-:Y:S01]  /*41d0*/  FADD.FTZ R252, R205, R252 ;  /* 0x000000fccdfc7221 */ /* 0x000fe20000010000 */
[----:B------:R1:W-:Y:S01]  /*41e0*/  STL [R1], R0 ;  /* 0x0000000001007387 */ /* 0x0003e20000100800 */
        /* <DEDUP_REMOVED lines=13> */
[----:B------:R-:W-:-:S07]  /*42c0*/  FADD.FTZ R252, R25, R252 ;  /* 0x000000fc19fc7221 */ /* 0x000fce0000010000 */
[C---:B------:R-:W-:Y:S08]  /*42d0*/  HMMA.16816.F32.BF16 R164, R168.reuse, R8, R164 ;  /* 0x00000008a8a4723c */ /* 0x040ff000000418a4 */
[----:B------:R-:W-:Y:S01]  /*42e0*/  HMMA.16816.F32.BF16 R168, R168, R10, R36 ;  /* 0x0000000aa8a8723c */ /* 0x000fe20000041824 */
[----:B------:R-:W-:Y:S07]  /*42f0*/  @!P0 BRA `(.L_x_1) ;  /* 0x000030b000008947 */ /* 0x000fee0003800000 */
[----:B-1----:R-:W2:Y:S01]  /*4300*/  LDL R51, [R1+0x24] ;  /* 0x0000240001337983 */ /* 0x002ea20000100800 */
[----:B------:R-:W-:Y:S01]  /*4310*/  IMAD.MOV.U32 R3, RZ, RZ, R136 ;  /* 0x000000ffff037224 */ /* 0x000fe200078e0088 */
[C---:B------:R-:W-:Y:S01]  /*4320*/  IADD3 R224, R216.reuse, 0x1000, RZ ;  /* 0x00001000d8e07810 */ /* 0x040fe20007ffe0ff */
[----:B------:R-:W-:Y:S01]  /*4330*/  IMAD.MOV.U32 R0, RZ, RZ, R137 ;  /* 0x000000ffff007224 */ /* 0x000fe200078e0089 */
[C---:B------:R-:W-:Y:S01]  /*4340*/  IADD3 R223, R216.reuse, 0x1400, RZ ;  /* 0x00001400d8df7810 */ /* 0x040fe20007ffe0ff */
[----:B------:R-:W-:Y:S01]  /*4350*/  IMAD.MOV.U32 R138, RZ, RZ, R2 ;  /* 0x000000ffff8a7224 */ /* 0x000fe200078e0002 */
[C---:B------:R-:W-:Y:S01]  /*4360*/  IADD3 R222, R216.reuse, 0x1800, RZ ;  /* 0x00001800d8de7810 */ /* 0x040fe20007ffe0ff */
[----:B------:R-:W-:Y:S01]  /*4370*/  IMAD.MOV.U32 R132, RZ, RZ, R135 ;  /* 0x000000ffff847224 */ /* 0x000fe200078e0087 */
[C---:B------:R-:W-:Y:S01]  /*4380*/  IADD3 R221, R216.reuse, 0x1c00, RZ ;  /* 0x00001c00d8dd7810 */ /* 0x040fe20007ffe0ff */
[----:B------:R-:W-:Y:S01]  /*4390*/  ULEA.HI.SX32 UR25, UR21, 0xfffffffe, 0x1a ;  /* 0xfffffffe15197891 */ /* 0x000fe2000f8fd23f */
[C---:B------:R-:W-:Y:S01]  /*43a0*/  IADD3 R220, R216.reuse, 0x2000, RZ ;  /* 0x00002000d8dc7810 */ /* 0x040fe20007ffe0ff */
[----:B------:R-:W-:Y:S01]  /*43b0*/  ULDC.64 UR6, c[0x0][0x208] ;  /* 0x0000820000067ab9 */ /* 0x000fe20000000a00 */
[C---:B------:R-:W-:Y:S01]  /*43c0*/  IADD3 R219, R216.reuse, 0x2400, RZ ;  /* 0x00002400d8db7810 */ /* 0x040fe20007ffe0ff */
[----:B------:R-:W-:Y:S01]  /*43d0*/  ULDC.64 UR4, c[0x0][0x1e0] ;  /* 0x0000780000047ab9 */ /* 0x000fe20000000a00 */
[----:B------:R-:W-:-:S02]  /*43e0*/  IADD3 R218, R216, 0x2800, RZ ;  /* 0x00002800d8da7810 */ /* 0x000fc40007ffe0ff */
[----:B------:R-:W-:Y:S01]  /*43f0*/  IADD3 R217, R216, 0x2c00, RZ ;  /* 0x00002c00d8d97810 */ /* 0x000fe20007ffe0ff */
[----:B--2---:R-:W-:Y:S02]  /*4400*/  IMAD.SHL.U32 R228, R51, 0x2, RZ ;  /* 0x0000000233e47824 */ /* 0x004fe400078e00ff */
.L_x_2:
[----:B------:R-:W2:Y:S01]  /*4410*/  LDL.64 R194, [R1+0x8] ;  /* 0x0000080001c27983 */ /* 0x000ea20000100a00 */
[----:B------:R-:W-:Y:S04]  /*4420*/  DEPBAR.LE SB0, 0x0 ;  /* 0x000080000000791a */ /* 0x000fe80000000000 */
[----:B------:R-:W-:Y:S01]  /*4430*/  USHF.R.S32.HI UR18, URZ, 0x1f, UR25 ;  /* 0x0000001f3f127899 */ /* 0x000fe20008011419 */
[----:B------:R-:W3:Y:S01]  /*4440*/  LDL R192, [R1+0x4] ;  /* 0x0000040001c07983 */ /* 0x000ee20000100800 */
[----:B------:R-:W-:Y:S01]  /*4450*/  UIMAD.WIDE.U32 UR30, UR25, UR6, URZ ;  /* 0x00000006191e72a5 */ /* 0x000fe2000f8e003f */
[----:B------:R-:W-:Y:S01]  /*4460*/  SHF.R.S32.HI R235, RZ, 0x1f, R229 ;  /* 0x0000001fffeb7819 */ /* 0x000fe200000114e5 */
[----:B------:R-:W-:Y:S01]  /*4470*/  UIMAD UR18, UR18, UR6, URZ ;  /* 0x00000006121272a4 */ /* 0x000fe2000f8e023f */
[----:B------:R-:W-:Y:S01]  /*4480*/  BAR.SYNC.DEFER_BLOCKING 0x0 ;  /* 0x0000000000007b1d */ /* 0x000fe20000010000 */
[----:B------:R-:W-:Y:S02]  /*4490*/  USHF.L.U32 UR19, UR30, 0x6, URZ ;  /* 0x000000061e137899 */ /* 0x000fe4000800063f */
[----:B------:R-:W-:Y:S02]  /*44a0*/  UIMAD UR18, UR25, UR7, UR18 ;  /* 0x00000007191272a4 */ /* 0x000fe4000f8e0212 */
[----:B------:R-:W-:Y:S02]  /*44b0*/  UIADD3 UR20, UP4, UP3, UR26, UR19, UR28 ;  /* 0x000000131a147290 */ /* 0x000fe4000fb9e01c */
[----:B------:R-:W-:Y:S01]  /*44c0*/  UIADD3 UR18, UR31, UR18, URZ ;  /* 0x000000121f127290 */ /* 0x000fe2000fffe03f */
[----:B------:R-:W-:Y:S01]  /*44d0*/  IADD3 R134, P0, R230, UR19, RZ ;  /* 0x00000013e6867c10 */ /* 0x000fe2000ff1e0ff */
[----:B------:R-:W-:Y:S02]  /*44e0*/  ULEA UR21, UP2, UR6, UR19, 0x5 ;  /* 0x0000001306157291 */ /* 0x000fe4000f84283f */
[----:B------:R-:W-:Y:S01]  /*44f0*/  USHF.L.U64.HI UR18, UR30, 0x6, UR18 ;  /* 0x000000061e127899 */ /* 0x000fe20008010212 */
[----:B------:R-:W-:Y:S01]  /*4500*/  LEA R198, P3, R134, c[0x0][0x1f8], 0x1 ;  /* 0x00007e0086c67a11 */ /* 0x000fe200078608ff */
[----:B------:R-:W-:Y:S02]  /*4510*/  UIADD3 UR22, UP1, UP0, UR26, UR21, UR28 ;  /* 0x000000151a167290 */ /* 0x000fe4000f83e01c */
[----:B------:R-:W-:Y:S02]  /*4520*/  UIADD3.X UR19, UR24, UR18, UR23, UP4, UP3 ;  /* 0x0000001218137290 */ /* 0x000fe4000a7e6417 */
[C---:B------:R-:W-:Y:S01]  /*4530*/  IADD3.X R135, R231.reuse, UR18, RZ, P0, !PT ;  /* 0x00000012e7877c10 */ /* 0x040fe200087fe4ff */
[----:B------:R-:W-:Y:S01]  /*4540*/  ULEA.HI.X UR18, UR6, UR18, UR7, 0x5, UP2 ;  /* 0x0000001206127291 */ /* 0x000fe200090f2c07 */
[----:B------:R-:W-:Y:S02]  /*4550*/  IADD3 R133, P0, R230, UR21, RZ ;  /* 0x00000015e6857c10 */ /* 0x000fe4000ff1e0ff */
[----:B------:R-:W-:Y:S01]  /*4560*/  LEA.HI.X R199, R134, c[0x0][0x1fc], R135, 0x1, P3 ;  /* 0x00007f0086c77a11 */ /* 0x000fe200018f0c87 */
[----:B------:R-:W-:Y:S02]  /*4570*/  LDSM.16.M88.4 R64, [R214+0x6100] ;  /* 0x00610000d640783b */ /* 0x000fe40000000200 */
[----:B------:R-:W-:Y:S01]  /*4580*/  IADD3.X R134, R231, UR18, RZ, P0, !PT ;  /* 0x00000012e7867c10 */ /* 0x000fe200087fe4ff */
[----:B------:R-:W-:Y:S02]  /*4590*/  UIADD3.X UR18, UR24, UR18, UR23, UP1, UP0 ;  /* 0x0000001218127290 */ /* 0x000fe40008fe0417 */
[----:B------:R-:W-:Y:S02]  /*45a0*/  UISETP.GT.AND UP0, UPT, UR25, URZ, UPT ;  /* 0x0000003f1900728c */ /* 0x000fe4000bf04270 */
[----:B------:R-:W-:Y:S01]  /*45b0*/  UIADD3 UR25, UR25, -0x1, URZ ;  /* 0xffffffff19197890 */ /* 0x000fe2000fffe03f */
[----:B------:R-:W1:Y:S08]  /*45c0*/  LDSM.16.M88.4 R16, [R139+0x3100] ;  /* 0x003100008b10783b */ /* 0x000e700000000200 */
[----:B------:R-:W-:Y:S01]  /*45d0*/  @UP0 UIMAD.WIDE.U32 UR30, UR25, UR4, URZ ;  /* 0x00000004191e02a5 */ /* 0x000fe2000f8e003f */
[----:B------:R-:W4:Y:S08]  /*45e0*/  LDSM.16.M88.4 R60, [R214+0x7100] ;  /* 0x00710000d63c783b */ /* 0x000f300000000200 */
[----:B------:R-:W5:Y:S08]  /*45f0*/  LDSM.16.M88.4 R32, [R139+0x3500] ;  /* 0x003500008b20783b */ /* 0x000f700000000200 */
[----:B------:R-:W3:Y:S06]  /*4600*/  LDL.64 R236, [R1+0x18] ;  /* 0x0000180001ec7983 */ /* 0x000eec0000100a00 */
[----:B------:R-:W5:Y:S08]  /*4610*/  LDSM.16.M88.4 R48, [R139+0x3900] ;  /* 0x003900008b30783b */ /* 0x000f700000000200 */
[----:B------:R-:W3:Y:S01]  /*4620*/  LDL R234, [R1+0x10] ;  /* 0x0000100001ea7983 */ /* 0x000ee20000100800 */
[-C--:B-1----:R-:W-:Y:S03]  /*4630*/  HMMA.16816.F32.BF16 R4, R64, R16.reuse, RZ ;  /* 0x000000104004723c */ /* 0x082fe600000418ff */
[----:B------:R-:W1:Y:S05]  /*4640*/  LDSM.16.M88.4 R172, [R139+0x3d00] ;  /* 0x003d00008bac783b */ /* 0x000e6a0000000200 */
[C---:B----4-:R-:W-:Y:S03]  /*4650*/  HMMA.16816.F32.BF16 R8, R60.reuse, R16, RZ ;  /* 0x000000103c08723c */ /* 0x050fe600000418ff */
[----:B------:R-:W-:Y:S05]  /*4660*/  LDSM.16.M88.4 R176, [R215+0x6100] ;  /* 0x00610000d7b0783b */ /* 0x000fea0000000200 */
[-C--:B------:R-:W-:Y:S03]  /*4670*/  HMMA.16816.F32.BF16 R12, R60, R18.reuse, RZ ;  /* 0x000000123c0c723c */ /* 0x080fe600000418ff */
[----:B------:R-:W4:Y:S05]  /*4680*/  LDSM.16.M88.4 R180, [R216] ;  /* 0x00000000d8b4783b */ /* 0x000f2a0000000200 */
[C---:B------:R-:W-:Y:S03]  /*4690*/  HMMA.16816.F32.BF16 R16, R64.reuse, R18, RZ ;  /* 0x000000124010723c */ /* 0x040fe600000418ff */
[----:B------:R-:W1:Y:S05]  /*46a0*/  LDSM.16.M88.4 R184, [R215+0x7100] ;  /* 0x00710000d7b8783b */ /* 0x000e6a0000000200 */
[-C--:B-----5:R-:W-:Y:S03]  /*46b0*/  HMMA.16816.F32.BF16 R20, R64, R32.reuse, RZ ;  /* 0x000000204014723c */ /* 0x0a0fe600000418ff */
[----:B------:R-:W5:Y:S05]  /*46c0*/  LDSM.16.M88.4 R188, [R227] ;  /* 0x00000000e3bc783b */ /* 0x000f6a0000000200 */
[C---:B------:R-:W-:Y:S08]  /*46d0*/  HMMA.16816.F32.BF16 R24, R60.reuse, R32, RZ ;  /* 0x000000203c18723c */ /* 0x040ff000000418ff */
[-C--:B------:R-:W-:Y:S08]  /*46e0*/  HMMA.16816.F32.BF16 R28, R60, R34.reuse, RZ ;  /* 0x000000223c1c723c */ /* 0x080ff000000418ff */
[C---:B------:R-:W-:Y:S08]  /*46f0*/  HMMA.16816.F32.BF16 R32, R64.reuse, R34, RZ ;  /* 0x000000224020723c */ /* 0x040ff000000418ff */
[-C--:B------:R-:W-:Y:S08]  /*4700*/  HMMA.16816.F32.BF16 R36, R64, R48.reuse, RZ ;  /* 0x000000304024723c */ /* 0x080ff000000418ff */
[C---:B------:R-:W-:Y:S08]  /*4710*/  HMMA.16816.F32.BF16 R40, R60.reuse, R48, RZ ;  /* 0x000000303c28723c */ /* 0x040ff000000418ff */
[-C--:B------:R-:W-:Y:S08]  /*4720*/  HMMA.16816.F32.BF16 R44, R60, R50.reuse, RZ ;  /* 0x000000323c2c723c */ /* 0x080ff000000418ff */
[C---:B------:R-:W-:Y:S08]  /*4730*/  HMMA.16816.F32.BF16 R48, R64.reuse, R50, RZ ;  /* 0x000000324030723c */ /* 0x040ff000000418ff */
[-C--:B-1----:R-:W-:Y:S08]  /*4740*/  HMMA.16816.F32.BF16 R52, R64, R172.reuse, RZ ;  /* 0x000000ac4034723c */ /* 0x082ff000000418ff */
[C---:B------:R-:W-:Y:S08]  /*4750*/  HMMA.16816.F32.BF16 R56, R60.reuse, R172, RZ ;  /* 0x000000ac3c38723c */ /* 0x040ff000000418ff */
[-C--:B------:R-:W-:Y:S08]  /*4760*/  HMMA.16816.F32.BF16 R60, R60, R174.reuse, RZ ;  /* 0x000000ae3c3c723c */ /* 0x080ff000000418ff */
[----:B------:R-:W-:Y:S01]  /*4770*/  HMMA.16816.F32.BF16 R64, R64, R174, RZ ;  /* 0x000000ae4040723c */ /* 0x000fe200000418ff */
[----:B------:R-:W1:Y:S07]  /*4780*/  LDSM.16.M88.4 R172, [R226] ;  /* 0x00000000e2ac783b */ /* 0x000e6e0000000200 */
[-C--:B----4-:R-:W-:Y:S08]  /*4790*/  HMMA.16816.F32.BF16 R4, R176, R180.reuse, R4 ;  /* 0x000000b4b004723c */ /* 0x090ff00000041804 */
[C---:B------:R-:W-:Y:S08]  /*47a0*/  HMMA.16816.F32.BF16 R8, R184.reuse, R180, R8 ;  /* 0x000000b4b808723c */ /* 0x040ff00000041808 */
[-C--:B------:R-:W-:Y:S08]  /*47b0*/  HMMA.16816.F32.BF16 R12, R184, R182.reuse, R12 ;  /* 0x000000b6b80c723c */ /* 0x080ff0000004180c */
[C---:B------:R-:W-:Y:S08]  /*47c0*/  HMMA.16816.F32.BF16 R16, R176.reuse, R182, R16 ;  /* 0x000000b6b010723c */ /* 0x040ff00000041810 */
[-C--:B-----5:R-:W-:Y:S08]  /*47d0*/  HMMA.16816.F32.BF16 R20, R176, R188.reuse, R20 ;  /* 0x000000bcb014723c */ /* 0x0a0ff00000041814 */
[C---:B------:R-:W-:Y:S08]  /*47e0*/  HMMA.16816.F32.BF16 R24, R184.reuse, R188, R24 ;  /* 0x000000bcb818723c */ /* 0x040ff00000041818 */
[-C--:B------:R-:W-:Y:S08]  /*47f0*/  HMMA.16816.F32.BF16 R28, R184, R190.reuse, R28 ;  /* 0x000000beb81c723c */ /* 0x080ff0000004181c */
[C---:B------:R-:W-:Y:S08]  /*4800*/  HMMA.16816.F32.BF16 R32, R176.reuse, R190, R32 ;  /* 0x000000beb020723c */ /* 0x040ff00000041820 */
[-C--:B-1----:R-:W-:Y:S08]  /*4810*/  HMMA.16816.F32.BF16 R36, R176, R172.reuse, R36 ;  /* 0x000000acb024723c */ /* 0x082ff00000041824 */
[C---:B------:R-:W-:Y:S08]  /*4820*/  HMMA.16816.F32.BF16 R40, R184.reuse, R172, R40 ;  /* 0x000000acb828723c */ /* 0x040ff00000041828 */
[-C--:B------:R-:W-:Y:S08]  /*4830*/  HMMA.16816.F32.BF16 R44, R184, R174.reuse, R44 ;  /* 0x000000aeb82c723c */ /* 0x080ff0000004182c */
[C---:B------:R-:W-:Y:S04]  /*4840*/  HMMA.16816.F32.BF16 R48, R176.reuse, R174, R48 ;  /* 0x000000aeb030723c */ /* 0x040fe80000041830 */
[----:B--2---:R-:W-:Y:S04]  /*4850*/  IADD3 R2, P2, P1, R194, UR20, R229 ;  /* 0x00000014c2027c10 */ /* 0x004fe8000f95e0e5 */
[----:B---3--:R-:W-:Y:S01]  /*4860*/  IADD3.X R137, R192, UR19, R235, P2, P1 ;  /* 0x00000013c0897c10 */ /* 0x008fe200097e24eb */
[----:B------:R-:W-:Y:S03]  /*4870*/  @UP0 USHF.L.U32 UR19, UR30, 0x6, URZ ;  /* 0x000000061e130899 */ /* 0x000fe6000800063f */
[C---:B------:R-:W-:Y:S01]  /*4880*/  LEA R136, P1, R2.reuse, c[0x0][0x1f8], 0x1 ;  /* 0x00007e0002887a11 */ /* 0x040fe200078208ff */
[----:B------:R-:W-:Y:S01]  /*4890*/  @UP0 UIADD3 UR21, UP3, UR11, UR19, URZ ;  /* 0x000000130b150290 */ /* 0x000fe2000ff7e03f */
[C---:B------:R-:W-:Y:S01]  /*48a0*/  LEA R196, P2, R133.reuse, c[0x0][0x1f8], 0x1 ;  /* 0x00007e0085c47a11 */ /* 0x040fe200078408ff */
[----:B------:R-:W-:Y:S01]  /*48b0*/  @UP0 UIADD3 UR20, UP5, UP4, UR14, UR19, UR12 ;  /* 0x000000130e140290 */ /* 0x000fe2000fcbe00c */
[----:B------:R-:W-:Y:S02]  /*48c0*/  LEA.HI.X R137, R2, c[0x0][0x1fc], R137, 0x1, P1 ;  /* 0x00007f0002897a11 */ /* 0x000fe400008f0c89 */
[----:B------:R-:W-:Y:S01]  /*48d0*/  IADD3 R2, P1, P0, R194, UR22, R229 ;  /* 0x00000016c2027c10 */ /* 0x000fe2000f83e0e5 */
[----:B------:R-:W-:Y:S01]  /*48e0*/  @UP0 UIADD3 UR22, UP2, UP1, UR14, UR21, UR12 ;  /* 0x000000150e160290 */ /* 0x000fe2000f95e00c */
[----:B------:R-:W-:Y:S02]  /*48f0*/  LEA.HI.X R197, R133, c[0x0][0x1fc], R134, 0x1, P2 ;  /* 0x00007f0085c57a11 */ /* 0x000fe400010f0c86 */
[----:B------:R-:W-:Y:S01]  /*4900*/  IADD3.X R133, R192, UR18, R235, P1, P0 ;  /* 0x00000012c0857c10 */ /* 0x000fe20008fe04eb */
[----:B------:R-:W-:Y:S01]  /*4910*/  @UP0 USHF.R.S32.HI UR18, URZ, 0x1f, UR25 ;  /* 0x0000001f3f120899 */ /* 0x000fe20008011419 */
[----:B------:R-:W1:Y:S01]  /*4920*/  LDSM.16.M88.4 R192, [R225] ;  /* 0x00000000e1c0783b */ /* 0x000e620000000200 */
[C---:B------:R-:W-:Y:S02]  /*4930*/  LEA R134, P2, R2.reuse, c[0x0][0x1f8], 0x1 ;  /* 0x00007e0002867a11 */ /* 0x040fe400078408ff */
[----:B------:R-:W-:Y:S01]  /*4940*/  PLOP3.LUT P0, PT, PT, PT, UP0, 0x80, 0x0 ;  /* 0x000000000000781c */ /* 0x000fe20003f0f008 */
[----:B------:R-:W-:Y:S01]  /*4950*/  @UP0 UIMAD UR18, UR18, UR4, URZ ;  /* 0x00000004121202a4 */ /* 0x000fe2000f8e023f */
[----:B------:R-:W-:Y:S03]  /*4960*/  LEA.HI.X R135, R2, c[0x0][0x1fc], R133, 0x1, P2 ;  /* 0x00007f0002877a11 */ /* 0x000fe600010f0c85 */
[----:B------:R-:W-:Y:S01]  /*4970*/  @!PT LDS RZ, [RZ] ;  /* 0x00000000fffff984 */ /* 0x000fe20000000800 */
[----:B------:R-:W-:Y:S01]  /*4980*/  @!PT LDS RZ, [RZ] ;  /* 0x00000000fffff984 */ /* 0x000fe20000000800 */
[----:B------:R-:W-:Y:S01]  /*4990*/  @!PT LDS RZ, [RZ] ;  /* 0x00000000fffff984 */ /* 0x000fe20000000800 */
[----:B------:R2:W-:Y:S01]  /*49a0*/  LDGSTS.E.BYPASS.LTC128B.128 [R228+0x100], [R198.64], !P6 ;  /* 0x00100000c6e47fae */ /* 0x0005e2000f101d50 */
[----:B------:R-:W-:Y:S04]  /*49b0*/  @UP0 UIMAD UR18, UR25, UR5, UR18 ;  /* 0x00000005191202a4 */ /* 0x000fe8000f8e0212 */
[----:B------:R-:W-:Y:S03]  /*49c0*/  @UP0 UIADD3 UR18, UR31, UR18, URZ ;  /* 0x000000121f120290 */ /* 0x000fe6000fffe03f */
[----:B------:R3:W-:Y:S01]  /*49d0*/  LDGSTS.E.BYPASS.LTC128B.128 [R228+0x1100], [R136.64+0x40], !P5 ;  /* 0x0110004088e47fae */ /* 0x0007e2000e901d50 */
[----:B------:R-:W-:Y:S07]  /*49e0*/  @UP0 USHF.L.U64.HI UR18, UR30, 0x6, UR18 ;  /* 0x000000061e120899 */ /* 0x000fee0008010212 */
[----:B------:R3:W-:Y:S08]  /*49f0*/  LDGSTS.E.BYPASS.LTC128B.128 [R228+0x2100], [R136.64+0x80], !P4 ;  /* 0x0210008088e47fae */ /* 0x0007f0000e101d50 */
[----:B------:R2:W-:Y:S01]  /*4a00*/  LDGSTS.E.BYPASS.LTC128B.128 [R228+0x900], [R196.64], !P6 ;  /* 0x00900000c4e47fae */ /* 0x0005e2000f101d50 */
[-C--:B-1----:R-:W-:Y:S07]  /*4a10*/  HMMA.16816.F32.BF16 R52, R176, R192.reuse, R52 ;  /* 0x000000c0b034723c */ /* 0x082fee0000041834 */
[----:B------:R1:W-:Y:S01]  /*4a20*/  LDGSTS.E.BYPASS.LTC128B.128 [R228+0x1900], [R134.64+0x40], !P5 ;  /* 0x0190004086e47fae */ /* 0x0003e2000e901d50 */
[C---:B------:R-:W-:Y:S07]  /*4a30*/  HMMA.16816.F32.BF16 R56, R184.reuse, R192, R56 ;  /* 0x000000c0b838723c */ /* 0x040fee0000041838 */
[----:B------:R1:W-:Y:S01]  /*4a40*/  LDGSTS.E.BYPASS.LTC128B.128 [R228+0x2900], [R134.64+0x80], !P4 ;  /* 0x0290008086e47fae */ /* 0x0003e2000e101d50 */
[-C--:B------:R-:W-:Y:S07]  /*4a50*/  HMMA.16816.F32.BF16 R60, R184, R194.reuse, R60 ;  /* 0x000000c2b83c723c */ /* 0x080fee000004183c */
[----:B------:R-:W-:Y:S01]  /*4a60*/  LDSM.16.M88.4 R200, [R139+0x4100] ;  /* 0x004100008bc8783b */ /* 0x000fe20000000200 */
[----:B------:R-:W-:Y:S07]  /*4a70*/  HMMA.16816.F32.BF16 R64, R176, R194, R64 ;  /* 0x000000c2b040723c */ /* 0x000fee0000041840 */
[----:B--2---:R-:W2:Y:S08]  /*4a80*/  LDSM.16.M88.4 R196, [R214+0x8100] ;  /* 0x00810000d6c4783b */ /* 0x004eb00000000200 */
[----:B------:R-:W4:Y:S08]  /*4a90*/  LDSM.16.M88.4 R204, [R214+0x9100] ;  /* 0x00910000d6cc783b */ /* 0x000f300000000200 */
[----:B------:R-:W5:Y:S08]  /*4aa0*/  LDSM.16.M88.4 R208, [R139+0x4500] ;  /* 0x004500008bd0783b */ /* 0x000f700000000200 */
[----:B------:R-:W0:Y:S08]  /*4ab0*/  LDGDEPBAR ;  /* 0x00000000000079af */ /* 0x000e300000000000 */
[----:B------:R-:W1:Y:S01]  /*4ac0*/  LDSM.16.M88.4 R180, [R139+0x4900] ;  /* 0x004900008bb4783b */ /* 0x000e620000000200 */
[-C--:B--2---:R-:W-:Y:S07]  /*4ad0*/  HMMA.16816.F32.BF16 R4, R196, R200.reuse, R4 ;  /* 0x000000c8c404723c */ /* 0x084fee0000041804 */
[----:B------:R-:W2:Y:S01]  /*4ae0*/  LDSM.16.M88.4 R172, [R139+0x4d00] ;  /* 0x004d00008bac783b */ /* 0x000ea20000000200 */
[C---:B----4-:R-:W-:Y:S07]  /*4af0*/  HMMA.16816.F32.BF16 R8, R204.reuse, R200, R8 ;  /* 0x000000c8cc08723c */ /* 0x050fee0000041808 */
[----:B------:R-:W-:Y:S01]  /*4b00*/  LDSM.16.M88.4 R176, [R215+0x8100] ;  /* 0x00810000d7b0783b */ /* 0x000fe20000000200 */
[-C--:B------:R-:W-:Y:S07]  /*4b10*/  HMMA.16816.F32.BF16 R12, R204, R202.reuse, R12 ;  /* 0x000000cacc0c723c */ /* 0x080fee000004180c */
[----:B------:R-:W4:Y:S01]  /*4b20*/  LDSM.16.M88.4 R184, [R224] ;  /* 0x00000000e0b8783b */ /* 0x000f220000000200 */
[C---:B------:R-:W-:Y:S07]  /*4b30*/  HMMA.16816.F32.BF16 R16, R196.reuse, R202, R16 ;  /* 0x000000cac410723c */ /* 0x040fee0000041810 */
[----:B------:R-:W2:Y:S01]  /*4b40*/  LDSM.16.M88.4 R188, [R215+0x9100] ;  /* 0x00910000d7bc783b */ /* 0x000ea20000000200 */
[-C--:B-----5:R-:W-:Y:S07]  /*4b50*/  HMMA.16816.F32.BF16 R20, R196, R208.reuse, R20 ;  /* 0x000000d0c414723c */ /* 0x0a0fee0000041814 */
[----:B------:R-:W5:Y:S01]  /*4b60*/  LDSM.16.M88.4 R192, [R223] ;  /* 0x00000000dfc0783b */ /* 0x000f620000000200 */
[C---:B------:R-:W-:Y:S07]  /*4b70*/  HMMA.16816.F32.BF16 R24, R204.reuse, R208, R24 ;  /* 0x000000d0cc18723c */ /* 0x040fee0000041818 */
[----:B------:R-:W-:Y:S01]  /*4b80*/  LDSM.16.M88.4 R200, [R221] ;  /* 0x00000000ddc8783b */ /* 0x000fe20000000200 */
[-C--:B------:R-:W-:Y:S08]  /*4b90*/  HMMA.16816.F32.BF16 R28, R204, R210.reuse, R28 ;  /* 0x000000d2cc1c723c */ /* 0x080ff0000004181c */
[C---:B------:R-:W-:Y:S01]  /*4ba0*/  HMMA.16816.F32.BF16 R32, R196.reuse, R210, R32 ;  /* 0x000000d2c420723c */ /* 0x040fe20000041820 */
[----:B------:R-:W-:Y:S07]  /*4bb0*/  LDSM.16.M88.4 R208, [R139+0x5500] ;  /* 0x005500008bd0783b */ /* 0x000fee0000000200 */
[-C--:B-1----:R-:W-:Y:S08]  /*4bc0*/  HMMA.16816.F32.BF16 R36, R196, R180.reuse, R36 ;  /* 0x000000b4c424723c */ /* 0x082ff00000041824 */
[C---:B------:R-:W-:Y:S08]  /*4bd0*/  HMMA.16816.F32.BF16 R40, R204.reuse, R180, R40 ;  /* 0x000000b4cc28723c */ /* 0x040ff00000041828 */
[-C--:B------:R-:W-:Y:S08]  /*4be0*/  HMMA.16816.F32.BF16 R44, R204, R182.reuse, R44 ;  /* 0x000000b6cc2c723c */ /* 0x080ff0000004182c */
[C---:B------:R-:W-:Y:S01]  /*4bf0*/  HMMA.16816.F32.BF16 R48, R196.reuse, R182, R48 ;  /* 0x000000b6c430723c */ /* 0x040fe20000041830 */
[----:B------:R-:W1:Y:S07]  /*4c00*/  LDSM.16.M88.4 R180, [R222] ;  /* 0x00000000deb4783b */ /* 0x000e6e0000000200 */
[-C--:B--2---:R-:W-:Y:S08]  /*4c10*/  HMMA.16816.F32.BF16 R52, R196, R172.reuse, R52 ;  /* 0x000000acc434723c */ /* 0x084ff00000041834 */
[C---:B------:R-:W-:Y:S08]  /*4c20*/  HMMA.16816.F32.BF16 R56, R204.reuse, R172, R56 ;  /* 0x000000accc38723c */ /* 0x040ff00000041838 */
[-C--:B------:R-:W-:Y:S01]  /*4c30*/  HMMA.16816.F32.BF16 R60, R204, R174.reuse, R60 ;  /* 0x000000aecc3c723c */ /* 0x080fe2000004183c */
[----:B------:R-:W-:Y:S07]  /*4c40*/  LDSM.16.M88.4 R204, [R214+0xb100] ;  /* 0x00b10000d6cc783b */ /* 0x000fee0000000200 */
[----:B------:R-:W-:Y:S01]  /*4c50*/  HMMA.16816.F32.BF16 R64, R196, R174, R64 ;  /* 0x000000aec440723c */ /* 0x000fe20000041840 */
[----:B------:R-:W-:Y:S07]  /*4c60*/  LDSM.16.M88.4 R172, [R214+0xa100] ;  /* 0x00a10000d6ac783b */ /* 0x000fee0000000200 */
[-C--:B----4-:R-:W-:Y:S01]  /*4c70*/  HMMA.16816.F32.BF16 R4, R176, R184.reuse, R4 ;  /* 0x000000b8b004723c */ /* 0x090fe20000041804 */
[----:B------:R-:W2:Y:S07]  /*4c80*/  LDSM.16.M88.4 R196, [R139+0x5100] ;  /* 0x005100008bc4783b */ /* 0x000eae0000000200 */
[C---:B------:R-:W-:Y:S08]  /*4c90*/  HMMA.16816.F32.BF16 R8, R188.reuse, R184, R8 ;  /* 0x000000b8bc08723c */ /* 0x040ff00000041808 */
[-C--:B------:R-:W-:Y:S08]  /*4ca0*/  HMMA.16816.F32.BF16 R12, R188, R186.reuse, R12 ;  /* 0x000000babc0c723c */ /* 0x080ff0000004180c */
[C---:B------:R-:W-:Y:S01]  /*4cb0*/  HMMA.16816.F32.BF16 R16, R176.reuse, R186, R16 ;  /* 0x000000bab010723c */ /* 0x040fe20000041810 */
[----:B------:R-:W-:Y:S07]  /*4cc0*/  LDSM.16.M88.4 R184, [R215+0xa100] ;  /* 0x00a10000d7b8783b */ /* 0x000fee0000000200 */
[-C--:B-----5:R-:W-:Y:S08]  /*4cd0*/  HMMA.16816.F32.BF16 R20, R176, R192.reuse, R20 ;  /* 0x000000c0b014723c */ /* 0x0a0ff00000041814 */
[C---:B------:R-:W-:Y:S08]  /*4ce0*/  HMMA.16816.F32.BF16 R24, R188.reuse, R192, R24 ;  /* 0x000000c0bc18723c */ /* 0x040ff00000041818 */
[-C--:B------:R-:W-:Y:S08]  /*4cf0*/  HMMA.16816.F32.BF16 R28, R188, R194.reuse, R28 ;  /* 0x000000c2bc1c723c */ /* 0x080ff0000004181c */
[C---:B------:R-:W-:Y:S01]  /*4d00*/  HMMA.16816.F32.BF16 R32, R176.reuse, R194, R32 ;  /* 0x000000c2b020723c */ /* 0x040fe20000041820 */
[----:B------:R-:W-:Y:S07]  /*4d10*/  LDSM.16.M88.4 R192, [R215+0xb100] ;  /* 0x00b10000d7c0783b */ /* 0x000fee0000000200 */
[-C--:B-1----:R-:W-:Y:S08]  /*4d20*/  HMMA.16816.F32.BF16 R36, R176, R180.reuse, R36 ;  /* 0x000000b4b024723c */ /* 0x082ff00000041824 */
[C---:B------:R-:W-:Y:S08]  /*4d30*/  HMMA.16816.F32.BF16 R40, R188.reuse, R180, R40 ;  /* 0x000000b4bc28723c */ /* 0x040ff00000041828 */
[-C--:B------:R-:W-:Y:S08]  /*4d40*/  HMMA.16816.F32.BF16 R44, R188, R182.reuse, R44 ;  /* 0x000000b6bc2c723c */ /* 0x080ff0000004182c */
[C---:B------:R-:W-:Y:S01]  /*4d50*/  HMMA.16816.F32.BF16 R48, R176.reuse, R182, R48 ;  /* 0x000000b6b030723c */ /* 0x040fe20000041830 */
[----:B------:R-:W1:Y:S07]  /*4d60*/  LDSM.16.M88.4 R180, [R139+0x5900] ;  /* 0x005900008bb4783b */ /* 0x000e6e0000000200 */
[-C--:B------:R-:W-:Y:S08]  /*4d70*/  HMMA.16816.F32.BF16 R52, R176, R200.reuse, R52 ;  /* 0x000000c8b034723c */ /* 0x080ff00000041834 */
[C---:B------:R-:W-:Y:S08]  /*4d80*/  HMMA.16816.F32.BF16 R56, R188.reuse, R200, R56 ;  /* 0x000000c8bc38723c */ /* 0x040ff00000041838 */
[-C--:B------:R-:W-:Y:S01]  /*4d90*/  HMMA.16816.F32.BF16 R60, R188, R202.reuse, R60 ;  /* 0x000000cabc3c723c */ /* 0x080fe2000004183c */
[----:B------:R-:W-:Y:S07]  /*4da0*/  LDSM.16.M88.4 R188, [R220] ;  /* 0x00000000dcbc783b */ /* 0x000fee0000000200 */
[----:B------:R-:W-:Y:S01]  /*4db0*/  HMMA.16816.F32.BF16 R64, R176, R202, R64 ;  /* 0x000000cab040723c */ /* 0x000fe20000041840 */
[----:B------:R-:W4:Y:S07]  /*4dc0*/  LDSM.16.M88.4 R176, [R139+0x5d00] ;  /* 0x005d00008bb0783b */ /* 0x000f2e0000000200 */
[-C--:B--2---:R-:W-:Y:S01]  /*4dd0*/  HMMA.16816.F32.BF16 R4, R172, R196.reuse, R4 ;  /* 0x000000c4ac04723c */ /* 0x084fe20000041804 */
[----:B------:R-:W-:Y:S07]  /*4de0*/  LDSM.16.M88.4 R200, [R217] ;  /* 0x00000000d9c8783b */ /* 0x000fee0000000200 */
[C---:B------:R-:W-:Y:S08]  /*4df0*/  HMMA.16816.F32.BF16 R8, R204.reuse, R196, R8 ;  /* 0x000000c4cc08723c */ /* 0x040ff00000041808 */
[-C--:B------:R-:W-:Y:S08]  /*4e00*/  HMMA.16816.F32.BF16 R12, R204, R198.reuse, R12 ;  /* 0x000000c6cc0c723c */ /* 0x080ff0000004180c */
[C---:B------:R-:W-:Y:S01]  /*4e10*/  HMMA.16816.F32.BF16 R16, R172.reuse, R198, R16 ;  /* 0x000000c6ac10723c */ /* 0x040fe20000041810 */
[----:B------:R-:W2:Y:S07]  /*4e20*/  LDSM.16.M88.4 R196, [R219] ;  /* 0x00000000dbc4783b */ /* 0x000eae0000000200 */
[-C--:B------:R-:W-:Y:S08]  /*4e30*/  HMMA.16816.F32.BF16 R20, R172, R208.reuse, R20 ;  /* 0x000000d0ac14723c */ /* 0x080ff00000041814 */
[C---:B------:R-:W-:Y:S08]  /*4e40*/  HMMA.16816.F32.BF16 R24, R204.reuse, R208, R24 ;  /* 0x000000d0cc18723c */ /* 0x040ff00000041818 */
[-C--:B------:R-:W-:Y:S08]  /*4e50*/  HMMA.16816.F32.BF16 R28, R204, R210.reuse, R28 ;  /* 0x000000d2cc1c723c */ /* 0x080ff0000004181c */
[C---:B------:R-:W-:Y:S08]  /*4e60*/  HMMA.16816.F32.BF16 R32, R172.reuse, R210, R32 ;  /* 0x000000d2ac20723c */ /* 0x040ff00000041820 */
[-C--:B-1----:R-:W-:Y:S08]  /*4e70*/  HMMA.16816.F32.BF16 R36, R172, R180.reuse, R36 ;  /* 0x000000b4ac24723c */ /* 0x082ff00000041824 */
[C---:B------:R-:W-:Y:S08]  /*4e80*/  HMMA.16816.F32.BF16 R40, R204.reuse, R180, R40 ;  /* 0x000000b4cc28723c */ /* 0x040ff00000041828 */
[-C--:B------:R-:W-:Y:S08]  /*4e90*/  HMMA.16816.F32.BF16 R44, R204, R182.reuse, R44 ;  /* 0x000000b6cc2c723c */ /* 0x080ff0000004182c */
[C---:B------:R-:W-:Y:S01]  /*4ea0*/  HMMA.16816.F32.BF16 R48, R172.reuse, R182, R48 ;  /* 0x000000b6ac30723c */ /* 0x040fe20000041830 */
[----:B------:R-:W1:Y:S01]  /*4eb0*/  LDSM.16.M88.4 R180, [R218] ;  /* 0x00000000dab4783b */ /* 0x000e620000000200 */
[----:B------:R-:W-:Y:S06]  /*4ec0*/  DEPBAR.LE SB0, 0x0 ;  /* 0x000080000000791a */ /* 0x000fec0000000000 */
[-C--:B----4-:R-:W-:Y:S01]  /*4ed0*/  HMMA.16816.F32.BF16 R52, R172, R176.reuse, R52 ;  /* 0x000000b0ac34723c */ /* 0x090fe20000041834 */
[----:B------:R-:W-:Y:S07]  /*4ee0*/  BAR.SYNC.DEFER_BLOCKING 0x0 ;  /* 0x0000000000007b1d */ /* 0x000fee0000010000 */
[C---:B------:R-:W-:Y:S08]  /*4ef0*/  HMMA.16816.F32.BF16 R56, R204.reuse, R176, R56 ;  /* 0x000000b0cc38723c */ /* 0x040ff00000041838 */
[-C--:B------:R-:W-:Y:S08]  /*4f00*/  HMMA.16816.F32.BF16 R60, R204, R178.reuse, R60 ;  /* 0x000000b2cc3c723c */ /* 0x080ff0000004183c */
[----:B------:R-:W-:Y:S08]  /*4f10*/  HMMA.16816.F32.BF16 R64, R172, R178, R64 ;  /* 0x000000b2ac40723c */ /* 0x000ff00000041840 */
[-C--:B------:R-:W-:Y:S08]  /*4f20*/  HMMA.16816.F32.BF16 R4, R184, R188.reuse, R4 ;  /* 0x000000bcb804723c */ /* 0x080ff00000041804 */
[C---:B------:R-:W-:Y:S08]  /*4f30*/  HMMA.16816.F32.BF16 R8, R192.reuse, R188, R8 ;  /* 0x000000bcc008723c */ /* 0x040ff00000041808 */
[-C--:B------:R-:W-:Y:S08]  /*4f40*/  HMMA.16816.F32.BF16 R12, R192, R190.reuse, R12 ;  /* 0x000000bec00c723c */ /* 0x080ff0000004180c */
[C---:B------:R-:W-:Y:S04]  /*4f50*/  HMMA.16816.F32.BF16 R16, R184.reuse, R190, R16 ;  /* 0x000000beb810723c */ /* 0x040fe80000041810 */
[----:B------:R-:W-:Y:S02]  /*4f60*/  FMNMX.FTZ R2, R4, R0, !PT ;  /* 0x0000000004027209 */ /* 0x000fe40007810000 */
[----:B------:R-:W-:Y:S02]  /*4f70*/  FMNMX.FTZ R133, R6, R3, !PT ;  /* 0x0000000306857209 */ /* 0x000fe40007810000 */
[-C--:B--2---:R-:W-:Y:S04]  /*4f80*/  HMMA.16816.F32.BF16 R20, R184, R196.reuse, R20 ;  /* 0x000000c4b814723c */ /* 0x084fe80000041814 */
[----:B------:R-:W-:Y:S02]  /*4f90*/  FMNMX.FTZ R2, R5, R2, !PT ;  /* 0x0000000205027209 */ /* 0x000fe40007810000 */
[----:B------:R-:W-:Y:S02]  /*4fa0*/  FMNMX.FTZ R134, R8, R132, !PT ;  /* 0x0000008408867209 */ /* 0x000fe40007810000 */
[C---:B------:R-:W-:Y:S04]  /*4fb0*/  HMMA.16816.F32.BF16 R24, R192.reuse, R196, R24 ;  /* 0x000000c4c018723c */ /* 0x040fe80000041818 */
[----:B------:R-:W-:Y:S02]  /*4fc0*/  FMNMX.FTZ R133, R7, R133, !PT ;  /* 0x0000008507857209 */ /* 0x000fe40007810000 */
[----:B------:R-:W-:Y:S02]  /*4fd0*/  FMNMX.FTZ R134, R9, R134, !PT ;  /* 0x0000008609867209 */ /* 0x000fe40007810000 */
[-C--:B------:R-:W-:Y:S04]  /*4fe0*/  HMMA.16816.F32.BF16 R28, R192, R198.reuse, R28 ;  /* 0x000000c6c01c723c */ /* 0x080fe8000004181c */
[----:B------:R-:W-:Y:S02]  /*4ff0*/  FMNMX.FTZ R134, R12, R134, !PT ;  /* 0x000000860c867209 */ /* 0x000fe40007810000 */
[----:B------:R-:W-:Y:S02]  /*5000*/  FMNMX.FTZ R2, R16, R2, !PT ;  /* 0x0000000210027209 */ /* 0x000fe40007810000 */
[C---:B------:R-:W-:Y:S04]  /*5010*/  HMMA.16816.F32.BF16 R32, R184.reuse, R198, R32 ;  /* 0x000000c6b820723c */ /* 0x040fe80000041820 */
[----:B------:R-:W-:Y:S02]  /*5020*/  FMNMX.FTZ R135, R13, R134, !PT ;  /* 0x000000860d877209 */ /* 0x000fe40007810000 */
[----:B------:R-:W-:Y:S02]  /*5030*/  FMNMX.FTZ R2, R17, R2, !PT ;  /* 0x0000000211027209 */ /* 0x000fe40007810000 */
[-C--:B-1----:R-:W-:Y:S04]  /*5040*/  HMMA.16816.F32.BF16 R36, R184, R180.reuse, R36 ;  /* 0x000000b4b824723c */ /* 0x082fe80000041824 */
        /* <DEDUP_REMOVED lines=10> */
[----:B---3--:R-:W-:Y:S02]  /*50f0*/  FMNMX.FTZ R137, R33, R2, !PT ;  /* 0x0000000221897209 */ /* 0x008fe40007810000 */
[-C--:B------:R-:W-:Y:S04]  /*5100*/  HMMA.16816.F32.BF16 R52, R184, R200.reuse, R52 ;  /* 0x000000c8b834723c */ /* 0x080fe80000041834 */
        /* <DEDUP_REMOVED lines=8> */
[----:B------:R-:W-:Y:S04]  /*5190*/  HMMA.16816.F32.BF16 R64, R184, R202, R64 ;  /* 0x000000cab840723c */ /* 0x000fe80000041840 */
[----:B------:R-:W-:Y:S02]  /*51a0*/  FMNMX.FTZ R137, R49, R137, !PT ;  /* 0x0000008931897209 */ /* 0x000fe40007810000 */
[----:B------:R-:W-:Y:S02]  /*51b0*/  FMNMX.FTZ R2, R39, R2, !PT ;  /* 0x0000000227027209 */ /* 0x000fe40007810000 */
[----:B------:R-:W-:Y:S04]  /*51c0*/  FMNMX.FTZ R137, R52, R137, !PT ;  /* 0x0000008934897209 */ /* 0x000fe80007810000 */
[----:B------:R-:W-:Y:S02]  /*51d0*/  FMNMX.FTZ R2, R50, R2, !PT ;  /* 0x0000000232027209 */ /* 0x000fe40007810000 */
        /* <DEDUP_REMOVED lines=9> */
[----:B------:R-:W-:Y:S01]  /*5270*/  FMNMX.FTZ R134, R10, R138, !PT ;  /* 0x0000008a0a867209 */ /* 0x000fe20007810000 */
[----:B------:R-:W1:Y:S01]  /*5280*/  SHFL.BFLY PT, R136, R137, 0x2, 0x1f ;  /* 0x0c401f0089887f89 */ /* 0x000e6200000e0000 */
[----:B------:R-:W-:Y:S02]  /*5290*/  FMNMX.FTZ R2, R67, R2, !PT ;  /* 0x0000000243027209 */ /* 0x000fe40007810000 */
[----:B------:R-:W-:Y:S02]  /*52a0*/  FMNMX.FTZ R133, R28, R133, !PT ;  /* 0x000000851c857209 */ /* 0x000fe40007810000 */
[----:B------:R-:W-:Y:S02]  /*52b0*/  FMNMX.FTZ R134, R11, R134, !PT ;  /* 0x000000860b867209 */ /* 0x000fe40007810000 */
[----:B------:R-:W-:Y:S01]  /*52c0*/  FMNMX.FTZ R133, R29, R133, !PT ;  /* 0x000000851d857209 */ /* 0x000fe20007810000 */
[----:B------:R-:W2:Y:S01]  /*52d0*/  SHFL.BFLY PT, R135, R2, 0x2, 0x1f ;  /* 0x0c401f0002877f89 */ /* 0x000ea200000e0000 */
        /* <DEDUP_REMOVED lines=8> */
[----:B-1----:R-:W-:Y:S02]  /*5360*/  FMNMX.FTZ R137, R137, R136, !PT ;  /* 0x0000008889897209 */ /* 0x002fe40007810000 */
[----:B------:R-:W-:Y:S02]  /*5370*/  FMNMX.FTZ R133, R56, R133, !PT ;  /* 0x0000008538857209 */ /* 0x000fe40007810000 */
[----:B------:R-:W-:Y:S01]  /*5380*/  FMNMX.FTZ R134, R30, R134, !PT ;  /* 0x000000861e867209 */ /* 0x000fe20007810000 */
[----:B------:R-:W1:Y:S01]  /*5390*/  SHFL.BFLY PT, R172, R137, 0x1, 0x1f ;  /* 0x0c201f0089ac7f89 */ /* 0x000e6200000e0000 */
[----:B------:R-:W-:Y:S02]  /*53a0*/  FMNMX.FTZ R133, R57, R133, !PT ;  /* 0x0000008539857209 */ /* 0x000fe40007810000 */
[----:B--2---:R-:W-:Y:S02]  /*53b0*/  FMNMX.FTZ R2, R2, R135, !PT ;  /* 0x0000008702027209 */ /* 0x004fe40007810000 */
[----:B------:R-:W-:Y:S02]  /*53c0*/  FMNMX.FTZ R134, R31, R134, !PT ;  /* 0x000000861f867209 */ /* 0x000fe40007810000 */
[----:B------:R-:W-:Y:S01]  /*53d0*/  FMNMX.FTZ R133, R60, R133, !PT ;  /* 0x000000853c857209 */ /* 0x000fe20007810000 */
[----:B------:R-:W2:Y:S01]  /*53e0*/  SHFL.BFLY PT, R136, R2, 0x1, 0x1f ;  /* 0x0c201f0002887f89 */ /* 0x000ea200000e0000 */
[----:B------:R-:W-:Y:S02]  /*53f0*/  FMNMX.FTZ R134, R42, R134, !PT ;  /* 0x000000862a867209 */ /* 0x000fe40007810000 */
[----:B------:R-:W-:Y:S02]  /*5400*/  FMNMX.FTZ R133, R61, R133, !PT ;  /* 0x000000853d857209 */ /* 0x000fe40007810000 */
[----:B------:R-:W-:Y:S03]  /*5410*/  FMNMX.FTZ R134, R43, R134, !PT ;  /* 0x000000862b867209 */ /* 0x000fe60007810000 */
[----:B------:R-:W3:Y:S01]  /*5420*/  SHFL.BFLY PT, R173, R133, 0x2, 0x1f ;  /* 0x0c401f0085ad7f89 */ /* 0x000ee200000e0000 */
[----:B------:R-:W-:Y:S04]  /*5430*/  FMNMX.FTZ R134, R46, R134, !PT ;  /* 0x000000862e867209 */ /* 0x000fe80007810000 */
[----:B------:R-:W-:Y:S02]  /*5440*/  FMNMX.FTZ R134, R47, R134, !PT ;  /* 0x000000862f867209 */ /* 0x000fe40007810000 */
[----:B-1----:R-:W-:Y:S05]  /*5450*/  FMNMX.FTZ R137, R137, R172, !PT ;  /* 0x000000ac89897209 */ /* 0x002fea0007810000 */
[C---:B------:R-:W-:Y:S02]  /*5460*/  FADD.FTZ R0, -R137.reuse, R0 ;  /* 0x0000000089007221 */ /* 0x040fe40000010100 */
[----:B------:R-:W-:Y:S01]  /*5470*/  FMUL.FTZ R180, R137, c[0x0][0x2d0] ;  /* 0x0000b40089b47a20 */ /* 0x000fe20000410000 */
[----:B--2---:R-:W-:Y:S01]  /*5480*/  FMNMX.FTZ R136, R2, R136, !PT ;  /* 0x0000008802887209 */ /* 0x004fe20007810000 */
[----:B------:R-:W-:Y:S01]  /*5490*/  FMUL.FTZ R0, R0, c[0x0][0x2d0] ;  /* 0x0000b40000007a20 */ /* 0x000fe20000410000 */
[----:B------:R-:W-:Y:S01]  /*54a0*/  FMNMX.FTZ R2, R58, R134, !PT ;  /* 0x000000863a027209 */ /* 0x000fe20007810000 */
[--C-:B------:R-:W-:Y:S02]  /*54b0*/  FFMA.FTZ R4, R4, c[0x0][0x2d0], -R180.reuse ;  /* 0x0000b40004047a23 */ /* 0x100fe400000108b4 */
[----:B------:R1:W2:Y:S01]  /*54c0*/  MUFU.EX2 R134, R0 ;  /* 0x0000000000867308 */ /* 0x0002a20000000800 */
[----:B------:R-:W-:Y:S01]  /*54d0*/  FMUL.FTZ R181, R136, c[0x0][0x2d0] ;  /* 0x0000b40088b57a20 */ /* 0x000fe20000410000 */
[----:B---3--:R-:W-:Y:S01]  /*54e0*/  FMNMX.FTZ R133, R133, R173, !PT ;  /* 0x000000ad85857209 */ /* 0x008fe20007810000 */
[--C-:B------:R-:W-:Y:S02]  /*54f0*/  FFMA.FTZ R16, R16, c[0x0][0x2d0], -R180.reuse ;  /* 0x0000b40010107a23 */ /* 0x100fe400000108b4 */
[--C-:B------:R-:W-:Y:S02]  /*5500*/  FFMA.FTZ R7, R7, c[0x0][0x2d0], -R181.reuse ;  /* 0x0000b40007077a23 */ /* 0x100fe400000108b5 */
[----:B------:R-:W3:Y:S01]  /*5510*/  SHFL.BFLY PT, R135, R133, 0x1, 0x1f ;  /* 0x0c201f0085877f89 */ /* 0x000ee200000e0000 */
[--C-:B------:R-:W-:Y:S02]  /*5520*/  FFMA.FTZ R5, R5, c[0x0][0x2d0], -R180.reuse ;  /* 0x0000b40005057a23 */ /* 0x100fe400000108b4 */
[----:B------:R-:W-:Y:S01]  /*5530*/  MUFU.EX2 R246, R4 ;  /* 0x0000000400f67308 */ /* 0x000fe20000000800 */
[--C-:B------:R-:W-:Y:S02]  /*5540*/  FFMA.FTZ R17, R17, c[0x0][0x2d0], -R180.reuse ;  /* 0x0000b40011117a23 */ /* 0x100fe400000108b4 */
[--C-:B------:R-:W-:Y:S02]  /*5550*/  FFMA.FTZ R18, R18, c[0x0][0x2d0], -R181.reuse ;  /* 0x0000b40012127a23 */ /* 0x100fe400000108b5 */
[--C-:B------:R-:W-:Y:S02]  /*5560*/  FFMA.FTZ R6, R6, c[0x0][0x2d0], -R181.reuse ;  /* 0x0000b40006067a23 */ /* 0x100fe400000108b5 */
[--C-:B------:R-:W-:Y:S02]  /*5570*/  FFMA.FTZ R19, R19, c[0x0][0x2d0], -R181.reuse ;  /* 0x0000b40013137a23 */ /* 0x100fe400000108b5 */
[--C-:B------:R-:W-:Y:S01]  /*5580*/  FFMA.FTZ R36, R36, c[0x0][0x2d0], -R180.reuse ;  /* 0x0000b40024247a23 */ /* 0x100fe200000108b4 */
[----:B------:R-:W-:Y:S01]  /*5590*/  MUFU.EX2 R249, R16 ;  /* 0x0000001000f97308 */ /* 0x000fe20000000800 */
[--C-:B------:R-:W-:Y:S02]  /*55a0*/  FFMA.FTZ R37, R37, c[0x0][0x2d0], -R180.reuse ;  /* 0x0000b40025257a23 */ /* 0x100fe400000108b4 */
[----:B------:R-:W-:Y:S01]  /*55b0*/  FFMA.FTZ R38, R38, c[0x0][0x2d0], -R181 ;  /* 0x0000b40026267a23 */ /* 0x000fe200000108b5 */
[----:B-1----:R-:W-:Y:S01]  /*55c0*/  FMNMX.FTZ R0, R59, R2, !PT ;  /* 0x000000023b007209 */ /* 0x002fe20007810000 */
[----:B------:R-:W-:Y:S02]  /*55d0*/  FADD.FTZ R2, -R136, R3 ;  /* 0x0000000388027221 */ /* 0x000fe40000010100 */
[----:B--2---:R-:W-:Y:S01]  /*55e0*/  FMUL.FTZ R68, R134, R68 ;  /* 0x0000004486447220 */ /* 0x004fe20000410000 */
[----:B------:R-:W-:Y:S01]  /*55f0*/  FMNMX.FTZ R0, R62, R0, !PT ;  /* 0x000000003e007209 */ /* 0x000fe20007810000 */
[----:B------:R-:W-:Y:S01]  /*5600*/  FMUL.FTZ R2, R2, c[0x0][0x2d0] ;  /* 0x0000b40002027a20 */ /* 0x000fe20000410000 */
[----:B------:R-:W-:Y:S01]  /*5610*/  MUFU.EX2 R243, R7 ;  /* 0x0000000700f37308 */ /* 0x000fe20000000800 */
[----:B------:R-:W-:Y:S01]  /*5620*/  FMUL.FTZ R69, R134, R69 ;  /* 0x0000004586457220 */ /* 0x000fe20000410000 */
[----:B------:R-:W-:Y:S01]  /*5630*/  FMNMX.FTZ R0, R63, R0, !PT ;  /* 0x000000003f007209 */ /* 0x000fe20007810000 */
[--C-:B------:R-:W-:Y:S01]  /*5640*/  FFMA.FTZ R39, R39, c[0x0][0x2d0], -R181.reuse ;  /* 0x0000b40027277a23 */ /* 0x100fe200000108b5 */
[----:B---3--:R-:W-:Y:S01]  /*5650*/  FMNMX.FTZ R135, R133, R135, !PT ;  /* 0x0000008785877209 */ /* 0x008fe20007810000 */
[--C-:B------:R-:W-:Y:S02]  /*5660*/  FFMA.FTZ R48, R48, c[0x0][0x2d0], -R180.reuse ;  /* 0x0000b40030307a23 */ /* 0x100fe400000108b4 */
[----:B------:R-:W1:Y:S01]  /*5670*/  SHFL.BFLY PT, R3, R0, 0x2, 0x1f ;  /* 0x0c401f0000037f89 */ /* 0x000e6200000e0000 */
[----:B------:R-:W-:Y:S02]  /*5680*/  FFMA.FTZ R49, R49, c[0x0][0x2d0], -R180 ;  /* 0x0000b40031317a23 */ /* 0x000fe400000108b4 */
[----:B------:R2:W3:Y:S01]  /*5690*/  MUFU.EX2 R133, R2 ;  /* 0x0000000200857308 */ /* 0x0004e20000000800 */
[----:B------:R-:W-:Y:S02]  /*56a0*/  FMUL.FTZ R182, R135, c[0x0][0x2d0] ;  /* 0x0000b40087b67a20 */ /* 0x000fe40000410000 */
[--C-:B------:R-:W-:Y:S02]  /*56b0*/  FFMA.FTZ R50, R50, c[0x0][0x2d0], -R181.reuse ;  /* 0x0000b40032327a23 */ /* 0x100fe400000108b5 */
[--C-:B------:R-:W-:Y:S02]  /*56c0*/  FFMA.FTZ R8, R8, c[0x0][0x2d0], -R182.reuse ;  /* 0x0000b40008087a23 */ /* 0x100fe400000108b6 */
[--C-:B------:R-:W-:Y:S02]  /*56d0*/  FFMA.FTZ R9, R9, c[0x0][0x2d0], -R182.reuse ;  /* 0x0000b40009097a23 */ /* 0x100fe400000108b6 */
[--C-:B------:R-:W-:Y:S01]  /*56e0*/  FFMA.FTZ R12, R12, c[0x0][0x2d0], -R182.reuse ;  /* 0x0000b4000c0c7a23 */ /* 0x100fe200000108b6 */
[----:B------:R4:W-:Y:S01]  /*56f0*/  MUFU.EX2 R248, R17 ;  /* 0x0000001100f87308 */ /* 0x0009e20000000800 */
[--C-:B------:R-:W-:Y:S02]  /*5700*/  FFMA.FTZ R13, R13, c[0x0][0x2d0], -R182.reuse ;  /* 0x0000b4000d0d7a23 */ /* 0x100fe400000108b6 */
[----:B------:R-:W-:Y:S02]  /*5710*/  FFMA.FTZ R51, R51, c[0x0][0x2d0], -R181 ;  /* 0x0000b40033337a23 */ /* 0x000fe400000108b5 */
[--C-:B------:R-:W-:Y:S02]  /*5720*/  FFMA.FTZ R44, R44, c[0x0][0x2d0], -R182.reuse ;  /* 0x0000b4002c2c7a23 */ /* 0x100fe400000108b6 */
[----:B------:R-:W-:Y:S02]  /*5730*/  FFMA.FTZ R45, R45, c[0x0][0x2d0], -R182 ;  /* 0x0000b4002d2d7a23 */ /* 0x000fe400000108b6 */
[--C-:B------:R-:W-:Y:S01]  /*5740*/  FFMA.FTZ R52, R52, c[0x0][0x2d0], -R180.reuse ;  /* 0x0000b40034347a23 */ /* 0x100fe200000108b4 */
[----:B------:R-:W-:Y:S01]  /*5750*/  MUFU.EX2 R247, R5 ;  /* 0x0000000500f77308 */ /* 0x000fe20000000800 */
[----:B-1----:R-:W-:Y:S01]  /*5760*/  FMNMX.FTZ R0, R0, R3, !PT ;  /* 0x0000000300007209 */ /* 0x002fe20007810000 */
[----:B------:R-:W-:Y:S01]  /*5770*/  FFMA.FTZ R53, R53, c[0x0][0x2d0], -R180 ;  /* 0x0000b40035357a23 */ /* 0x000fe200000108b4 */
[----:B------:R-:W-:Y:S01]  /*5780*/  @P0 IADD3 R3, P1, R232, UR19, RZ ;  /* 0x00000013e8030c10 */ /* 0x000fe2000ff3e0ff */
[----:B------:R-:W-:Y:S01]  /*5790*/  @UP0 UIADD3.X UR19, UR9, UR18, UR8, UP5, UP4 ;  /* 0x0000001209130290 */ /* 0x000fe2000afe8408 */
[----:B--2---:R-:W-:Y:S02]  /*57a0*/  FADD.FTZ R2, -R135, R132 ;  /* 0x0000008487027221 */ /* 0x004fe40000010100 */
[----:B------:R-:W-:Y:S01]  /*57b0*/  @P0 IADD3.X R4, R233, UR18, RZ, P1, !PT ;  /* 0x00000012e9040c10 */ /* 0x000fe20008ffe4ff */
[----:B------:R-:W-:Y:S01]  /*57c0*/  @UP0 UIADD3.X UR18, UR10, UR18, URZ, UP3, !UPT ;  /* 0x000000120a120290 */ /* 0x000fe20009ffe43f */
[C---:B------:R-:W-:Y:S01]  /*57d0*/  @P0 LEA R16, P3, R3.reuse, c[0x0][0x1c8], 0x1 ;  /* 0x0000720003100a11 */ /* 0x040fe200078608ff */
[----:B------:R1:W-:Y:S01]  /*57e0*/  MUFU.EX2 R245, R18 ;  /* 0x0000001200f57308 */ /* 0x0003e20000000800 */
[----:B------:R-:W-:Y:S01]  /*57f0*/  @P0 IADD3 R7, P2, P1, R236, UR20, R229 ;  /* 0x00000014ec070c10 */ /* 0x000fe2000f95e0e5 */
[----:B------:R-:W-:Y:S01]  /*5800*/  @UP0 UIADD3.X UR20, UR9, UR18, UR8, UP2, UP1 ;  /* 0x0000001209140290 */ /* 0x000fe200097e2408 */
[----:B------:R-:W-:Y:S01]  /*5810*/  FMUL.FTZ R2, R2, c[0x0][0x2d0] ;  /* 0x0000b40002027a20 */ /* 0x000fe20000410000 */
[----:B----4-:R-:W-:Y:S01]  /*5820*/  @P0 LEA.HI.X R17, R3, c[0x0][0x1cc], R4, 0x1, P3 ;  /* 0x0000730003110a11 */ /* 0x010fe200018f0c04 */
[C---:B---3--:R-:W-:Y:S02]  /*5830*/  FMUL.FTZ R70, R133.reuse, R70 ;  /* 0x0000004685467220 */ /* 0x048fe40000410000 */
[----:B------:R-:W-:Y:S02]  /*5840*/  FMUL.FTZ R71, R133, R71 ;  /* 0x0000004785477220 */ /* 0x000fe40000410000 */
[----:B------:R2:W-:Y:S01]  /*5850*/  @P0 LDGSTS.E.BYPASS.LTC128B.128 [R228+0x3100], [R16.64], !P6 ;  /* 0x0310000010e40fae */ /* 0x0005e2000f101d50 */
[----:B------:R-:W-:Y:S01]  /*5860*/  MUFU.EX2 R242, R6 ;  /* 0x0000000600f27308 */ /* 0x000fe20000000800 */
[--C-:B------:R-:W-:Y:S02]  /*5870*/  FFMA.FTZ R54, R54, c[0x0][0x2d0], -R181.reuse ;  /* 0x0000b40036367a23 */ /* 0x100fe400000108b5 */
[----:B------:R-:W-:Y:S02]  /*5880*/  FFMA.FTZ R55, R55, c[0x0][0x2d0], -R181 ;  /* 0x0000b40037377a23 */ /* 0x000fe400000108b5 */
[--C-:B------:R-:W-:Y:S02]  /*5890*/  FFMA.FTZ R56, R56, c[0x0][0x2d0], -R182.reuse ;  /* 0x0000b40038387a23 */ /* 0x100fe400000108b6 */
[----:B------:R-:W-:Y:S02]  /*58a0*/  FFMA.FTZ R57, R57, c[0x0][0x2d0], -R182 ;  /* 0x0000b40039397a23 */ /* 0x000fe400000108b6 */
[--C-:B------:R-:W-:Y:S01]  /*58b0*/  FFMA.FTZ R32, R32, c[0x0][0x2d0], -R180.reuse ;  /* 0x0000b40020207a23 */ /* 0x100fe200000108b4 */
[----:B------:R3:W-:Y:S01]  /*58c0*/  MUFU.EX2 R244, R19 ;  /* 0x0000001300f47308 */ /* 0x0007e20000000800 */
[C---:B------:R-:W-:Y:S02]  /*58d0*/  FMUL.FTZ R84, R134.reuse, R84 ;  /* 0x0000005486547220 */ /* 0x040fe40000410000 */
[----:B------:R-:W-:Y:S01]  /*58e0*/  FMUL.FTZ R85, R134, R85 ;  /* 0x0000005586557220 */ /* 0x000fe20000410000 */
[----:B-1----:R-:W-:Y:S01]  /*58f0*/  @P0 IADD3.X R18, R234, UR19, R235, P2, P1 ;  /* 0x00000013ea120c10 */ /* 0x002fe200097e24eb */
[C---:B------:R-:W-:Y:S01]  /*5900*/  FMUL.FTZ R86, R133.reuse, R86 ;  /* 0x0000005685567220 */ /* 0x040fe20000410000 */
[----:B------:R-:W-:Y:S01]  /*5910*/  @P0 IADD3 R5, P3, P2, R236, UR22, R229 ;  /* 0x00000016ec050c10 */ /* 0x000fe2000fa7e0e5 */
[----:B------:R-:W-:Y:S01]  /*5920*/  FMUL.FTZ R87, R133, R87 ;  /* 0x0000005785577220 */ /* 0x000fe20000410000 */
[----:B------:R-:W-:Y:S01]  /*5930*/  @P0 IADD3 R3, P1, R232, UR21, RZ ;  /* 0x00000015e8030c10 */ /* 0x000fe2000ff3e0ff */
[--C-:B------:R-:W-:Y:S01]  /*5940*/  FFMA.FTZ R20, R20, c[0x0][0x2d0], -R180.reuse ;  /* 0x0000b40014147a23 */ /* 0x100fe200000108b4 */
[----:B------:R1:W-:Y:S01]  /*5950*/  MUFU.EX2 R241, R8 ;  /* 0x0000000800f17308 */ /* 0x0003e20000000800 */
[--C-:B------:R-:W-:Y:S02]  /*5960*/  FFMA.FTZ R21, R21, c[0x0][0x2d0], -R180.reuse ;  /* 0x0000b40015157a23 */ /* 0x100fe400000108b4 */
[----:B------:R-:W-:Y:S02]  /*5970*/  FFMA.FTZ R22, R22, c[0x0][0x2d0], -R181 ;  /* 0x0000b40016167a23 */ /* 0x000fe400000108b5 */
[----:B------:R-:W-:Y:S02]  /*5980*/  FFMA.FTZ R33, R33, c[0x0][0x2d0], -R180 ;  /* 0x0000b40021217a23 */ /* 0x000fe400000108b4 */
[C---:B--2---:R-:W-:Y:S02]  /*5990*/  FMUL.FTZ R16, R134.reuse, R152 ;  /* 0x0000009886107220 */ /* 0x044fe40000410000 */
[C---:B------:R-:W-:Y:S01]  /*59a0*/  FMUL.FTZ R17, R134.reuse, R153 ;  /* 0x0000009986117220 */ /* 0x040fe20000410000 */
[----:B------:R2:W-:Y:S01]  /*59b0*/  MUFU.EX2 R240, R9 ;  /* 0x0000000900f07308 */ /* 0x0005e20000000800 */
[C---:B------:R-:W-:Y:S02]  /*59c0*/  FMUL.FTZ R96, R134.reuse, R96 ;  /* 0x0000006086607220 */ /* 0x040fe40000410000 */
[----:B------:R-:W-:Y:S01]  /*59d0*/  FMUL.FTZ R97, R134, R97 ;  /* 0x0000006186617220 */ /* 0x000fe20000410000 */
[----:B---3--:R-:W-:Y:S01]  /*59e0*/  @P0 IADD3.X R19, R234, UR20, R235, P3, P2 ;  /* 0x00000014ea130c10 */ /* 0x008fe20009fe44eb */
[----:B------:R-:W-:Y:S01]  /*59f0*/  FMUL.FTZ R98, R133, R98 ;  /* 0x0000006285627220 */ /* 0x000fe20000410000 */
[----:B------:R-:W-:Y:S01]  /*5a00*/  @P0 LEA R6, P3, R7, c[0x0][0x1c8], 0x1 ;  /* 0x0000720007060a11 */ /* 0x000fe200078608ff */
[----:B------:R-:W-:Y:S02]  /*5a10*/  FMUL.FTZ R99, R133, R99 ;  /* 0x0000006385637220 */ /* 0x000fe40000410000 */
[C---:B------:R-:W-:Y:S01]  /*5a20*/  FMUL.FTZ R104, R134.reuse, R104 ;  /* 0x0000006886687220 */ /* 0x040fe20000410000 */
[----:B------:R-:W3:Y:S01]  /*5a30*/  MUFU.EX2 R132, R2 ;  /* 0x0000000200847308 */ /* 0x000ee20000000800 */
[----:B------:R-:W-:Y:S01]  /*5a40*/  @P0 LEA.HI.X R7, R7, c[0x0][0x1cc], R18, 0x1, P3 ;  /* 0x0000730007070a11 */ /* 0x000fe200018f0c12 */
[----:B------:R-:W-:Y:S01]  /*5a50*/  FMUL.FTZ R18, R133, R154 ;  /* 0x0000009a85127220 */ /* 0x000fe20000410000 */
[----:B-1----:R-:W-:Y:S01]  /*5a60*/  @P0 LEA R8, P2, R3, c[0x0][0x1c8], 0x1 ;  /* 0x0000720003080a11 */ /* 0x002fe200078408ff */
[C---:B------:R-:W-:Y:S02]  /*5a70*/  FMUL.FTZ R105, R134.reuse, R105 ;  /* 0x0000006986697220 */ /* 0x040fe40000410000 */
[----:B------:R1:W-:Y:S01]  /*5a80*/  @P0 LDGSTS.E.BYPASS.LTC128B.128 [R228+0x4100], [R6.64+0x40], !P5 ;  /* 0x0410004006e40fae */ /* 0x0003e2000e901d50 */
[C---:B------:R-:W-:Y:S02]  /*5a90*/  FMUL.FTZ R106, R133.reuse, R106 ;  /* 0x0000006a856a7220 */ /* 0x040fe40000410000 */
[----:B------:R-:W-:Y:S01]  /*5aa0*/  FMUL.FTZ R107, R133, R107 ;  /* 0x0000006b856b7220 */ /* 0x000fe20000410000 */
[----:B------:R4:W-:Y:S01]  /*5ab0*/  MUFU.EX2 R239, R12 ;  /* 0x0000000c00ef7308 */ /* 0x0009e20000000800 */
[C---:B------:R-:W-:Y:S02]  /*5ac0*/  FMUL.FTZ R108, R134.reuse, R108 ;  /* 0x0000006c866c7220 */ /* 0x040fe40000410000 */
[----:B------:R-:W-:Y:S01]  /*5ad0*/  FMUL.FTZ R109, R134, R109 ;  /* 0x0000006d866d7220 */ /* 0x000fe20000410000 */
[----:B--2---:R-:W-:Y:S01]  /*5ae0*/  @P0 IADD3.X R9, R233, UR18, RZ, P1, !PT ;  /* 0x00000012e9090c10 */ /* 0x004fe20008ffe4ff */
[----:B------:R1:W-:Y:S01]  /*5af0*/  @P0 LDGSTS.E.BYPASS.LTC128B.128 [R228+0x5100], [R6.64+0x80], !P4 ;  /* 0x0510008006e40fae */ /* 0x0003e2000e101d50 */
[----:B------:R-:W-:Y:S01]  /*5b00*/  @P0 LEA R4, P1, R5, c[0x0][0x1c8], 0x1 ;  /* 0x0000720005040a11 */ /* 0x000fe200078208ff */
[----:B------:R-:W-:Y:S01]  /*5b10*/  FMUL.FTZ R110, R133, R110 ;  /* 0x0000006e856e7220 */ /* 0x000fe20000410000 */
[----:B------:R-:W-:Y:S01]  /*5b20*/  @P0 LEA.HI.X R9, R3, c[0x0][0x1cc], R9, 0x1, P2 ;  /* 0x0000730003090a11 */ /* 0x000fe200010f0c09 */
[----:B------:R-:W-:Y:S01]  /*5b30*/  FMUL.FTZ R111, R133, R111 ;  /* 0x0000006f856f7220 */ /* 0x000fe20000410000 */
[----:B------:R-:W-:Y:S01]  /*5b40*/  @P0 LEA.HI.X R5, R5, c[0x0][0x1cc], R19, 0x1, P1 ;  /* 0x0000730005050a11 */ /* 0x000fe200008f0c13 */
[----:B------:R2:W-:Y:S01]  /*5b50*/  MUFU.EX2 R238, R13 ;  /* 0x0000000d00ee7308 */ /* 0x0005e20000000800 */
[C---:B------:R-:W-:Y:S01]  /*5b60*/  FMUL.FTZ R19, R133.reuse, R155 ;  /* 0x0000009b85137220 */ /* 0x040fe20000410000 */
[----:B------:R5:W-:Y:S01]  /*5b70*/  @P0 LDGSTS.E.BYPASS.LTC128B.128 [R228+0x3900], [R8.64], !P6 ;  /* 0x0390000008e40fae */ /* 0x000be2000f101d50 */
[C---:B---3--:R-:W-:Y:S02]  /*5b80*/  FMUL.FTZ R72, R132.reuse, R72 ;  /* 0x0000004884487220 */ /* 0x048fe40000410000 */
[C---:B------:R-:W-:Y:S02]  /*5b90*/  FMUL.FTZ R73, R132.reuse, R73 ;  /* 0x0000004984497220 */ /* 0x040fe40000410000 */
[C---:B------:R-:W-:Y:S02]  /*5ba0*/  FMUL.FTZ R76, R132.reuse, R76 ;  /* 0x0000004c844c7220 */ /* 0x040fe40000410000 */
[C---:B------:R-:W-:Y:S01]  /*5bb0*/  FMUL.FTZ R77, R132.reuse, R77 ;  /* 0x0000004d844d7220 */ /* 0x040fe20000410000 */
[----:B------:R-:W3:Y:S01]  /*5bc0*/  SHFL.BFLY PT, R2, R0, 0x1, 0x1f ;  /* 0x0c201f0000027f89 */ /* 0x000ee200000e0000 */
[----:B------:R-:W-:Y:S01]  /*5bd0*/  MUFU.EX2 R203, R36 ;  /* 0x0000002400cb7308 */ /* 0x000fe20000000800 */
[C---:B------:R-:W-:Y:S02]  /*5be0*/  FMUL.FTZ R88, R132.reuse, R88 ;  /* 0x0000005884587220 */ /* 0x040fe40000410000 */
[C---:B----4-:R-:W-:Y:S02]  /*5bf0*/  FMUL.FTZ R12, R132.reuse, R148 ;  /* 0x00000094840c7220 */ /* 0x050fe40000410000 */
[C---:B------:R-:W-:Y:S02]  /*5c00*/  FMUL.FTZ R89, R132.reuse, R89 ;  /* 0x0000005984597220 */ /* 0x040fe40000410000 */
[----:B------:R4:W-:Y:S01]  /*5c10*/  @P0 LDGSTS.E.BYPASS.LTC128B.128 [R228+0x4900], [R4.64+0x40], !P5 ;  /* 0x0490004004e40fae */ /* 0x0009e2000e901d50 */
[----:B------:R-:W-:Y:S02]  /*5c20*/  FMUL.FTZ R92, R132, R92 ;  /* 0x0000005c845c7220 */ /* 0x000fe40000410000 */
[C---:B-1----:R-:W-:Y:S01]  /*5c30*/  FMUL.FTZ R6, R133.reuse, R146 ;  /* 0x0000009285067220 */ /* 0x042fe20000410000 */
[----:B------:R-:W-:Y:S01]  /*5c40*/  F2FP.BF16.PACK_AB R146, R248, R249 ;  /* 0x000000f9f892723e */ /* 0x000fe200000010ff */
[----:B------:R-:W-:Y:S01]  /*5c50*/  FMUL.FTZ R7, R133, R147 ;  /* 0x0000009385077220 */ /* 0x000fe20000410000 */
[----:B------:R-:W-:Y:S01]  /*5c60*/  F2FP.BF16.PACK_AB R147, R244, R245 ;  /* 0x000000f5f493723e */ /* 0x000fe200000010ff */
[C---:B--2---:R-:W-:Y:S01]  /*5c70*/  FMUL.FTZ R13, R132.reuse, R149 ;  /* 0x00000095840d7220 */ /* 0x044fe20000410000 */
[----:B------:R4:W-:Y:S01]  /*5c80*/  @P0 LDGSTS.E.BYPASS.LTC128B.128 [R228+0x5900], [R4.64+0x80], !P4 ;  /* 0x0590008004e40fae */ /* 0x0009e2000e101d50 */
[----:B------:R-:W-:Y:S01]  /*5c90*/  MUFU.EX2 R202, R37 ;  /* 0x0000002500ca7308 */ /* 0x000fe20000000800 */
[C---:B------:R-:W-:Y:S02]  /*5ca0*/  FMUL.FTZ R93, R132.reuse, R93 ;  /* 0x0000005d845d7220 */ /* 0x040fe40000410000 */
[----:B-----5:R-:W-:Y:S01]  /*5cb0*/  FMUL.FTZ R8, R132, R140 ;  /* 0x0000008c84087220 */ /* 0x020fe20000410000 */
[----:B------:R-:W-:Y:S01]  /*5cc0*/  F2FP.BF16.PACK_AB R140, R240, R241 ;  /* 0x000000f1f08c723e */ /* 0x000fe200000010ff */
[----:B------:R-:W-:Y:S02]  /*5cd0*/  FMUL.FTZ R9, R132, R141 ;  /* 0x0000008d84097220 */ /* 0x000fe40000410000 */
[----:B------:R-:W1:Y:S01]  /*5ce0*/  LDSM.16.MT88.4 R172, [R212+0x100] ;  /* 0x00010000d4ac783b */ /* 0x000e620000004200 */
[----:B---3--:R-:W-:Y:S01]  /*5cf0*/  FMNMX.FTZ R2, R0, R2, !PT ;  /* 0x0000000200027209 */ /* 0x008fe20007810000 */
[C---:B------:R-:W-:Y:S01]  /*5d00*/  FMUL.FTZ R100, R132.reuse, R100 ;  /* 0x0000006484647220 */ /* 0x040fe20000410000 */
[----:B------:R-:W-:Y:S01]  /*5d10*/  MUFU.EX2 R199, R38 ;  /* 0x0000002600c77308 */ /* 0x000fe20000000800 */
[----:B------:R-:W-:Y:S02]  /*5d20*/  FMUL.FTZ R101, R132, R101 ;  /* 0x0000006584657220 */ /* 0x000fe40000410000 */
[C---:B------:R-:W-:Y:S02]  /*5d30*/  FADD.FTZ R0, -R2.reuse, R138 ;  /* 0x0000008a02007221 */ /* 0x040fe40000010100 */
[----:B------:R-:W-:Y:S01]  /*5d40*/  FMUL.FTZ R3, R2, c[0x0][0x2d0] ;  /* 0x0000b40002037a20 */ /* 0x000fe20000410000 */
[----:B------:R-:W2:Y:S01]  /*5d50*/  LDSM.16.MT88.4 R176, [R213+0x100] ;  /* 0x00010000d5b0783b */ /* 0x000ea20000004200 */
[----:B------:R-:W-:Y:S02]  /*5d60*/  FMUL.FTZ R0, R0, c[0x0][0x2d0] ;  /* 0x0000b40000007a20 */ /* 0x000fe40000410000 */
[--C-:B------:R-:W-:Y:S01]  /*5d70*/  FFMA.FTZ R14, R14, c[0x0][0x2d0], -R3.reuse ;  /* 0x0000b4000e0e7a23 */ /* 0x100fe20000010803 */
[----:B------:R3:W-:Y:S01]  /*5d80*/  MUFU.EX2 R197, R39 ;  /* 0x0000002700c57308 */ /* 0x0007e20000000800 */
[--C-:B------:R-:W-:Y:S02]  /*5d90*/  FFMA.FTZ R15, R15, c[0x0][0x2d0], -R3.reuse ;  /* 0x0000b4000f0f7a23 */ /* 0x100fe40000010803 */
[--C-:B------:R-:W-:Y:S01]  /*5da0*/  FFMA.FTZ R10, R10, c[0x0][0x2d0], -R3.reuse ;  /* 0x0000b4000a0a7a23 */ /* 0x100fe20000010803 */
[----:B------:R-:W-:Y:S01]  /*5db0*/  LDSM.16.MT88.4 R152, [R213+0x1100] ;  /* 0x00110000d598783b */ /* 0x000fe20000004200 */
[--C-:B------:R-:W-:Y:S02]  /*5dc0*/  FFMA.FTZ R11, R11, c[0x0][0x2d0], -R3.reuse ;  /* 0x0000b4000b0b7a23 */ /* 0x100fe40000010803 */
[C---:B----4-:R-:W-:Y:S01]  /*5dd0*/  FMUL.FTZ R4, R134.reuse, R144 ;  /* 0x0000009086047220 */ /* 0x050fe20000410000 */
[----:B------:R-:W-:Y:S01]  /*5de0*/  F2FP.BF16.PACK_AB R144, R247, R246 ;  /* 0x000000f6f790723e */ /* 0x000fe200000010ff */
[----:B------:R-:W-:Y:S01]  /*5df0*/  FMUL.FTZ R5, R134, R145 ;  /* 0x0000009186057220 */ /* 0x000fe20000410000 */
[----:B------:R-:W4:Y:S01]  /*5e00*/  MUFU.EX2 R0, R0 ;  /* 0x0000000000007308 */ /* 0x000f220000000800 */
[----:B------:R-:W-:Y:S01]  /*5e10*/  F2FP.BF16.PACK_AB R145, R243, R242 ;  /* 0x000000f2f391723e */ /* 0x000fe200000010ff */
[----:B------:R-:W0:Y:S01]  /*5e20*/  LDGDEPBAR ;  /* 0x00000000000079af */ /* 0x000e220000000000 */
[--C-:B------:R-:W-:Y:S02]  /*5e30*/  FFMA.FTZ R46, R46, c[0x0][0x2d0], -R3.reuse ;  /* 0x0000b4002e2e7a23 */ /* 0x100fe40000010803 */
[--C-:B------:R-:W-:Y:S02]  /*5e40*/  FFMA.FTZ R47, R47, c[0x0][0x2d0], -R3.reuse ;  /* 0x0000b4002f2f7a23 */ /* 0x100fe40000010803 */
[--C-:B------:R-:W-:Y:S02]  /*5e50*/  FFMA.FTZ R58, R58, c[0x0][0x2d0], -R3.reuse ;  /* 0x0000b4003a3a7a23 */ /* 0x100fe40000010803 */
[----:B------:R-:W-:Y:S01]  /*5e60*/  FFMA.FTZ R59, R59, c[0x0][0x2d0], -R3 ;  /* 0x0000b4003b3b7a23 */ /* 0x000fe20000010803 */
[----:B------:R5:W-:Y:S01]  /*5e70*/  MUFU.EX2 R185, R14 ;  /* 0x0000000e00b97308 */ /* 0x000be20000000800 */
[----:B------:R-:W-:Y:S02]  /*5e80*/  FFMA.FTZ R138, R35, c[0x0][0x2d0], -R181 ;  /* 0x0000b400238a7a23 */ /* 0x000fe400000108b5 */
[----:B------:R-:W-:Y:S01]  /*5e90*/  FFMA.FTZ R26, R26, c[0x0][0x2d0], -R3 ;  /* 0x0000b4001a1a7a23 */ /* 0x000fe20000010803 */
[----:B---3--:R-:W-:Y:S01]  /*5ea0*/  LDSM.16.MT88.4 R36, [R213+0x2500] ;  /* 0x00250000d524783b */ /* 0x008fe20000004200 */
[----:B------:R-:W-:Y:S01]  /*5eb0*/  FMUL.FTZ R112, R132, R112 ;  /* 0x0000007084707220 */ /* 0x000fe20000410000 */
[-C--:B-1----:R-:W-:Y:S04]  /*5ec0*/  HMMA.16816.F32.BF16 R4, R144, R172.reuse, R4 ;  /* 0x000000ac9004723c */ /* 0x082fe80000041804 */
[----:B------:R1:W-:Y:S01]  /*5ed0*/  MUFU.EX2 R186, R15 ;  /* 0x0000000f00ba7308 */ /* 0x0003e20000000800 */
[----:B------:R-:W-:Y:S02]  /*5ee0*/  FMUL.FTZ R80, R134, R80 ;  /* 0x0000005086507220 */ /* 0x000fe40000410000 */
[C---:B----4-:R-:W-:Y:S02]  /*5ef0*/  FMUL.FTZ R74, R0.reuse, R74 ;  /* 0x0000004a004a7220 */ /* 0x050fe40000410000 */
[C---:B------:R-:W-:Y:S03]  /*5f00*/  FMUL.FTZ R75, R0.reuse, R75 ;  /* 0x0000004b004b7220 */ /* 0x040fe60000410000 */
[C---:B------:R-:W-:Y:S02]  /*5f10*/  FMUL.FTZ R78, R0.reuse, R78 ;  /* 0x0000004e004e7220 */ /* 0x040fe40000410000 */
[----:B------:R3:W-:Y:S01]  /*5f20*/  MUFU.EX2 R184, R10 ;  /* 0x0000000a00b87308 */ /* 0x0007e20000000800 */
[----:B------:R-:W-:Y:S02]  /*5f30*/  FMUL.FTZ R79, R0, R79 ;  /* 0x0000004f004f7220 */ /* 0x000fe40000410000 */
[----:B------:R-:W-:Y:S02]  /*5f40*/  FMUL.FTZ R81, R134, R81 ;  /* 0x0000005186517220 */ /* 0x000fe40000410000 */
[C---:B-----5:R-:W-:Y:S02]  /*5f50*/  FMUL.FTZ R14, R0.reuse, R150 ;  /* 0x00000096000e7220 */ /* 0x060fe40000410000 */
[C---:B------:R-:W-:Y:S02]  /*5f60*/  FMUL.FTZ R82, R133.reuse, R82 ;  /* 0x0000005285527220 */ /* 0x040fe40000410000 */
[----:B------:R-:W-:Y:S01]  /*5f70*/  FMUL.FTZ R83, R133, R83 ;  /* 0x0000005385537220 */ /* 0x000fe20000410000 */
[----:B------:R-:W4:Y:S01]  /*5f80*/  MUFU.EX2 R183, R11 ;  /* 0x0000000b00b77308 */ /* 0x000f220000000800 */
[C---:B------:R-:W-:Y:S02]  /*5f90*/  FMUL.FTZ R90, R0.reuse, R90 ;  /* 0x0000005a005a7220 */ /* 0x040fe40000410000 */
[C---:B------:R-:W-:Y:S02]  /*5fa0*/  FMUL.FTZ R91, R0.reuse, R91 ;  /* 0x0000005b005b7220 */ /* 0x040fe40000410000 */
[C---:B-1----:R-:W-:Y:S02]  /*5fb0*/  FMUL.FTZ R15, R0.reuse, R151 ;  /* 0x00000097000f7220 */ /* 0x042fe40000410000 */
[----:B------:R-:W1:Y:S01]  /*5fc0*/  LDSM.16.MT88.4 R148, [R212+0x1100] ;  /* 0x00110000d494783b */ /* 0x000e620000004200 */
[C---:B------:R-:W-:Y:S02]  /*5fd0*/  FMUL.FTZ R94, R0.reuse, R94 ;  /* 0x0000005e005e7220 */ /* 0x040fe40000410000 */
[----:B------:R5:W-:Y:S01]  /*5fe0*/  MUFU.EX2 R235, R32 ;  /* 0x0000002000eb7308 */ /* 0x000be20000000800 */
[C---:B------:R-:W-:Y:S02]  /*5ff0*/  FMUL.FTZ R95, R0.reuse, R95 ;  /* 0x0000005f005f7220 */ /* 0x040fe40000410000 */
[C---:B------:R-:W-:Y:S02]  /*6000*/  FMUL.FTZ R102, R0.reuse, R102 ;  /* 0x0000006600667220 */ /* 0x040fe40000410000 */
[----:B---3--:R-:W-:Y:S01]  /*6010*/  FMUL.FTZ R10, R0, R142 ;  /* 0x0000008e000a7220 */ /* 0x008fe20000410000 */
[----:B------:R-:W-:Y:S01]  /*6020*/  F2FP.BF16.PACK_AB R142, R238, R239 ;  /* 0x000000efee8e723e */ /* 0x000fe200000010ff */
[C---:B------:R-:W-:Y:S02]  /*6030*/  FMUL.FTZ R103, R0.reuse, R103 ;  /* 0x0000006700677220 */ /* 0x040fe40000410000 */
[----:B------:R-:W-:Y:S01]  /*6040*/  FMUL.FTZ R35, R0, R163 ;  /* 0x000000a300237220 */ /* 0x000fe20000410000 */
[----:B------:R-:W-:Y:S01]  /*6050*/  MUFU.EX2 R201, R48 ;  /* 0x0000003000c97308 */ /* 0x000fe20000000800 */
[----:B------:R-:W-:Y:S02]  /*6060*/  FMUL.FTZ R113, R132, R113 ;  /* 0x0000007184717220 */ /* 0x000fe40000410000 */
[C---:B------:R-:W-:Y:S01]  /*6070*/  FMUL.FTZ R114, R0.reuse, R114 ;  /* 0x0000007200727220 */ /* 0x040fe20000410000 */
[----:B----4-:R-:W-:Y:S01]  /*6080*/  F2FP.BF16.PACK_AB R141, R183, R184 ;  /* 0x000000b8b78d723e */ /* 0x010fe200000010ff */
[----:B------:R-:W-:Y:S01]  /*6090*/  FMUL.FTZ R11, R0, R143 ;  /* 0x0000008f000b7220 */ /* 0x000fe20000410000 */
[----:B------:R-:W-:Y:S01]  /*60a0*/  F2FP.BF16.PACK_AB R143, R186, R185 ;  /* 0x000000b9ba8f723e */ /* 0x000fe200000010ff */
[----:B------:R-:W-:Y:S02]  /*60b0*/  FMUL.FTZ R115, R0, R115 ;  /* 0x0000007300737220 */ /* 0x000fe40000410000 */
[C---:B------:R-:W-:Y:S01]  /*60c0*/  FMUL.FTZ R116, R132.reuse, R116 ;  /* 0x0000007484747220 */ /* 0x040fe20000410000 */
[----:B------:R-:W-:Y:S01]  /*60d0*/  MUFU.EX2 R200, R49 ;  /* 0x0000003100c87308 */ /* 0x000fe20000000800 */
[----:B------:R-:W-:Y:S02]  /*60e0*/  FMUL.FTZ R117, R132, R117 ;  /* 0x0000007584757220 */ /* 0x000fe40000410000 */
[C---:B------:R-:W-:Y:S04]  /*60f0*/  HMMA.16816.F32.BF16 R8, R140.reuse, R172, R8 ;  /* 0x000000ac8c08723c */ /* 0x040fe80000041808 */
[--C-:B-----5:R-:W-:Y:S02]  /*6100*/  FFMA.FTZ R32, R23, c[0x0][0x2d0], -R181.reuse ;  /* 0x0000b40017207a23 */ /* 0x120fe400000108b5 */
[C---:B------:R-:W-:Y:S01]  /*6110*/  FMUL.FTZ R23, R133.reuse, R159 ;  /* 0x0000009f85177220 */ /* 0x040fe20000410000 */
[----:B------:R-:W-:Y:S01]  /*6120*/  MUFU.EX2 R196, R50 ;  /* 0x0000003200c47308 */ /* 0x000fe20000000800 */
[-C--:B------:R-:W-:Y:S04]  /*6130*/  HMMA.16816.F32.BF16 R12, R140, R174.reuse, R12 ;  /* 0x000000ae8c0c723c */ /* 0x080fe8000004180c */
[C---:B------:R-:W-:Y:S02]  /*6140*/  FMUL.FTZ R118, R0.reuse, R118 ;  /* 0x0000007600767220 */ /* 0x040fe40000410000 */
[----:B------:R-:W-:Y:S02]  /*6150*/  FMUL.FTZ R119, R0, R119 ;  /* 0x0000007700777220 */ /* 0x000fe40000410000 */
[C---:B------:R-:W-:Y:S01]  /*6160*/  HMMA.16816.F32.BF16 R16, R144.reuse, R174, R16 ;  /* 0x000000ae9010723c */ /* 0x040fe20000041810 */
[----:B------:R3:W-:Y:S03]  /*6170*/  MUFU.EX2 R198, R51 ;  /* 0x0000003300c67308 */ /* 0x0007e60000000800 */
[C---:B------:R-:W-:Y:S02]  /*6180*/  FMUL.FTZ R120, R134.reuse, R120 ;  /* 0x0000007886787220 */ /* 0x040fe40000410000 */
[----:B------:R-:W-:Y:S02]  /*6190*/  FMUL.FTZ R121, R134, R121 ;  /* 0x0000007986797220 */ /* 0x000fe40000410000 */
[-C--:B--2---:R-:W-:Y:S03]  /*61a0*/  HMMA.16816.F32.BF16 R68, R144, R176.reuse, R68 ;  /* 0x000000b09044723c */ /* 0x084fe60000041844 */
[----:B------:R-:W-:Y:S01]  /*61b0*/  MUFU.EX2 R192, R44 ;  /* 0x0000002c00c07308 */ /* 0x000fe20000000800 */
[C---:B------:R-:W-:Y:S02]  /*61c0*/  FMUL.FTZ R122, R133.reuse, R122 ;  /* 0x0000007a857a7220 */ /* 0x040fe40000410000 */
[----:B------:R-:W-:Y:S02]  /*61d0*/  FMUL.FTZ R123, R133, R123 ;  /* 0x0000007b857b7220 */ /* 0x000fe40000410000 */
[C---:B------:R-:W-:Y:S04]  /*61e0*/  HMMA.16816.F32.BF16 R72, R140.reuse, R176, R72 ;  /* 0x000000b08c48723c */ /* 0x040fe80000041848 */
[C---:B------:R-:W-:Y:S01]  /*61f0*/  FMUL.FTZ R124, R132.reuse, R124 ;  /* 0x0000007c847c7220 */ /* 0x040fe20000410000 */
[----:B------:R-:W-:Y:S01]  /*6200*/  MUFU.EX2 R193, R45 ;  /* 0x0000002d00c17308 */ /* 0x000fe20000000800 */
[----:B------:R-:W-:Y:S02]  /*6210*/  FMUL.FTZ R125, R132, R125 ;  /* 0x0000007d847d7220 */ /* 0x000fe40000410000 */
[-C--:B------:R-:W-:Y:S01]  /*6220*/  HMMA.16816.F32.BF16 R76, R140, R178.reuse, R76 ;  /* 0x000000b28c4c723c */ /* 0x080fe2000004184c */
[----:B---3--:R-:W-:Y:S03]  /*6230*/  LDSM.16.MT88.4 R48, [R212+0x900] ;  /* 0x00090000d430783b */ /* 0x008fe60000004200 */
[C---:B------:R-:W-:Y:S02]  /*6240*/  FMUL.FTZ R126, R0.reuse, R126 ;  /* 0x0000007e007e7220 */ /* 0x040fe40000410000 */
[----:B------:R-:W-:Y:S01]  /*6250*/  FMUL.FTZ R127, R0, R127 ;  /* 0x0000007f007f7220 */ /* 0x000fe20000410000 */
[----:B------:R-:W-:Y:S01]  /*6260*/  MUFU.EX2 R172, R46 ;  /* 0x0000002e00ac7308 */ /* 0x000fe20000000800 */
[C---:B------:R-:W-:Y:S04]  /*6270*/  HMMA.16816.F32.BF16 R80, R144.reuse, R178, R80 ;  /* 0x000000b29050723c */ /* 0x040fe80000041850 */
[C---:B------:R-:W-:Y:S02]  /*6280*/  FMUL.FTZ R128, R132.reuse, R128 ;  /* 0x0000008084807220 */ /* 0x040fe40000410000 */
[----:B------:R-:W-:Y:S02]  /*6290*/  FMUL.FTZ R129, R132, R129 ;  /* 0x0000008184817220 */ /* 0x000fe40000410000 */
[-C--:B-1----:R-:W-:Y:S01]  /*62a0*/  HMMA.16816.F32.BF16 R84, R144, R148.reuse, R84 ;  /* 0x000000949054723c */ /* 0x082fe20000041854 */
[----:B------:R1:W-:Y:S03]  /*62b0*/  MUFU.EX2 R237, R20 ;  /* 0x0000001400ed7308 */ /* 0x0003e60000000800 */
[C---:B------:R-:W-:Y:S02]  /*62c0*/  FMUL.FTZ R130, R0.reuse, R130 ;  /* 0x0000008200827220 */ /* 0x040fe40000410000 */
[----:B------:R-:W-:Y:S02]  /*62d0*/  FMUL.FTZ R131, R0, R131 ;  /* 0x0000008300837220 */ /* 0x000fe40000410000 */
[C---:B------:R-:W-:Y:S03]  /*62e0*/  HMMA.16816.F32.BF16 R88, R140.reuse, R148, R88 ;  /* 0x000000948c58723c */ /* 0x040fe60000041858 */
[----:B------:R2:W3:Y:S01]  /*62f0*/  MUFU.EX2 R236, R21 ;  /* 0x0000001500ec7308 */ /* 0x0004e20000000800 */
[----:B------:R-:W-:Y:S02]  /*6300*/  FFMA.FTZ R34, R34, c[0x0][0x2d0], -R181 ;  /* 0x0000b40022227a23 */ /* 0x000fe400000108b5 */
[--C-:B------:R-:W-:Y:S02]  /*6310*/  FFMA.FTZ R40, R40, c[0x0][0x2d0], -R182.reuse ;  /* 0x0000b40028287a23 */ /* 0x100fe400000108b6 */
[-C--:B------:R-:W-:Y:S04]  /*6320*/  HMMA.16816.F32.BF16 R92, R140, R150.reuse, R92 ;  /* 0x000000968c5c723c */ /* 0x080fe8000004185c */
[--C-:B------:R-:W-:Y:S01]  /*6330*/  FFMA.FTZ R41, R41, c[0x0][0x2d0], -R182.reuse ;  /* 0x0000b40029297a23 */ /* 0x100fe200000108b6 */
[----:B------:R4:W-:Y:S01]  /*6340*/  MUFU.EX2 R211, R22 ;  /* 0x0000001600d37308 */ /* 0x0009e20000000800 */
[--C-:B------:R-:W-:Y:S02]  /*6350*/  FFMA.FTZ R42, R42, c[0x0][0x2d0], -R3.reuse ;  /* 0x0000b4002a2a7a23 */ /* 0x100fe40000010803 */
[C---:B------:R-:W-:Y:S01]  /*6360*/  HMMA.16816.F32.BF16 R96, R144.reuse, R150, R96 ;  /* 0x000000969060723c */ /* 0x040fe20000041860 */
[----:B------:R-:W5:Y:S03]  /*6370*/  LDSM.16.MT88.4 R148, [R212+0x2100] ;  /* 0x00210000d494783b */ /* 0x000f660000004200 */
[----:B-1----:R-:W-:Y:S02]  /*6380*/  FMUL.FTZ R20, R134, R156 ;  /* 0x0000009c86147220 */ /* 0x002fe40000410000 */
[--C-:B------:R-:W-:Y:S01]  /*6390*/  FFMA.FTZ R28, R28, c[0x0][0x2d0], -R182.reuse ;  /* 0x0000b4001c1c7a23 */ /* 0x100fe200000108b6 */
[----:B------:R1:W1:Y:S01]  /*63a0*/  MUFU.EX2 R234, R33 ;  /* 0x0000002100ea7308 */ /* 0x0002620000000800 */
[--C-:B------:R-:W-:Y:S04]  /*63b0*/  FFMA.FTZ R24, R24, c[0x0][0x2d0], -R182.reuse ;  /* 0x0000b40018187a23 */ /* 0x100fe800000108b6 */
[----:B--2---:R-:W-:Y:S02]  /*63c0*/  FMUL.FTZ R21, R134, R157 ;  /* 0x0000009d86157220 */ /* 0x004fe40000410000 */
[----:B------:R-:W-:Y:S02]  /*63d0*/  FFMA.FTZ R25, R25, c[0x0][0x2d0], -R182 ;  /* 0x0000b40019197a23 */ /* 0x000fe400000108b6 */
[----:B------:R-:W-:Y:S01]  /*63e0*/  FFMA.FTZ R43, R43, c[0x0][0x2d0], -R3 ;  /* 0x0000b4002b2b7a23 */ /* 0x000fe20000010803 */
[----:B------:R2:W2:Y:S01]  /*63f0*/  MUFU.EX2 R210, R32 ;  /* 0x0000002000d27308 */ /* 0x0004a20000000800 */
[--C-:B------:R-:W-:Y:S02]  /*6400*/  FFMA.FTZ R64, R64, c[0x0][0x2d0], -R180.reuse ;  /* 0x0000b40040407a23 */ /* 0x100fe400000108b4 */
[----:B------:R-:W-:Y:S02]  /*6410*/  FFMA.FTZ R65, R65, c[0x0][0x2d0], -R180 ;  /* 0x0000b40041417a23 */ /* 0x000fe400000108b4 */
[----:B----4-:R-:W-:Y:S02]  /*6420*/  FMUL.FTZ R22, R133, R158 ;  /* 0x0000009e85167220 */ /* 0x010fe40000410000 */
[----:B------:R-:W-:Y:S01]  /*6430*/  LDSM.16.MT88.4 R156, [R213+0x500] ;  /* 0x00050000d59c783b */ /* 0x000fe20000004200 */
[----:B------:R-:W-:Y:S02]  /*6440*/  FFMA.FTZ R67, R67, c[0x0][0x2d0], -R181 ;  /* 0x0000b40043437a23 */ /* 0x000fe400000108b5 */
[----:B------:R4:W-:Y:S01]  /*6450*/  MUFU.EX2 R209, R34 ;  /* 0x0000002200d17308 */ /* 0x0009e20000000800 */
[--C-:B------:R-:W-:Y:S01]  /*6460*/  FFMA.FTZ R61, R61, c[0x0][0x2d0], -R182.reuse ;  /* 0x0000b4003d3d7a23 */ /* 0x100fe200000108b6 */
[-C--:B------:R-:W-:Y:S03]  /*6470*/  HMMA.16816.F32.BF16 R20, R144, R152.reuse, R20 ;  /* 0x000000989014723c */ /* 0x080fe60000041814 */
[----:B-1----:R-:W-:Y:S02]  /*6480*/  FMUL.FTZ R33, R132, R161 ;  /* 0x000000a184217220 */ /* 0x002fe40000410000 */
[--C-:B------:R-:W-:Y:S02]  /*6490*/  FFMA.FTZ R29, R29, c[0x0][0x2d0], -R182.reuse ;  /* 0x0000b4001d1d7a23 */ /* 0x100fe400000108b6 */
[--C-:B------:R-:W-:Y:S01]  /*64a0*/  FFMA.FTZ R30, R30, c[0x0][0x2d0], -R3.reuse ;  /* 0x0000b4001e1e7a23 */ /* 0x100fe20000010803 */
[C---:B------:R-:W-:Y:S01]  /*64b0*/  HMMA.16816.F32.BF16 R100, R140.reuse, R152, R100 ;  /* 0x000000988c64723c */ /* 0x040fe20000041864 */
[----:B------:R1:W-:Y:S03]  /*64c0*/  MUFU.EX2 R205, R28 ;  /* 0x0000001c00cd7308 */ /* 0x0003e60000000800 */
[----:B--2---:R-:W-:Y:S02]  /*64d0*/  FMUL.FTZ R32, R132, R160 ;  /* 0x000000a084207220 */ /* 0x004fe40000410000 */
[----:B------:R-:W-:Y:S02]  /*64e0*/  FFMA.FTZ R31, R31, c[0x0][0x2d0], -R3 ;  /* 0x0000b4001f1f7a23 */ /* 0x000fe40000010803 */
[----:B------:R-:W-:Y:S03]  /*64f0*/  FFMA.FTZ R60, R60, c[0x0][0x2d0], -R182 ;  /* 0x0000b4003c3c7a23 */ /* 0x000fe600000108b6 */
[----:B------:R2:W-:Y:S01]  /*6500*/  MUFU.EX2 R207, R24 ;  /* 0x0000001800cf7308 */ /* 0x0005e20000000800 */
[----:B------:R-:W-:Y:S02]  /*6510*/  FFMA.FTZ R66, R66, c[0x0][0x2d0], -R181 ;  /* 0x0000b40042427a23 */ /* 0x000fe400000108b5 */
[----:B----4-:R-:W-:Y:S02]  /*6520*/  FMUL.FTZ R34, R0, R162 ;  /* 0x000000a200227220 */ /* 0x010fe40000410000 */
[----:B------:R-:W-:Y:S02]  /*6530*/  FFMA.FTZ R62, R62, c[0x0][0x2d0], -R3 ;  /* 0x0000b4003e3e7a23 */ /* 0x000fe40000010803 */
[----:B------:R-:W-:Y:S03]  /*6540*/  FFMA.FTZ R132, R132, R252, R241 ;  /* 0x000000fc84847223 */ /* 0x000fe600000100f1 */
[-C--:B------:R-:W-:Y:S01]  /*6550*/  HMMA.16816.F32.BF16 R32, R140, R154.reuse, R32 ;  /* 0x0000009a8c20723c */ /* 0x080fe20000041820 */
[----:B------:R-:W-:Y:S02]  /*6560*/  MUFU.EX2 R190, R52 ;  /* 0x0000003400be7308 */ /* 0x000fe40000000800 */
[--C-:B-1----:R-:W-:Y:S02]  /*6570*/  FFMA.FTZ R28, R27, c[0x0][0x2d0], -R3.reuse ;  /* 0x0000b4001b1c7a23 */ /* 0x102fe40000010803 */
[----:B------:R-:W-:Y:S03]  /*6580*/  FMUL.FTZ R27, R133, R167 ;  /* 0x000000a7851b7220 */ /* 0x000fe60000410000 */
[C---:B------:R-:W-:Y:S01]  /*6590*/  HMMA.16816.F32.BF16 R104, R144.reuse, R154, R104 ;  /* 0x0000009a9068723c */ /* 0x040fe20000041868 */
[----:B------:R-:W1:Y:S02]  /*65a0*/  LDSM.16.MT88.4 R152, [R213+0x2100] ;  /* 0x00210000d598783b */ /* 0x000e640000004200 */
[----:B------:R4:W-:Y:S01]  /*65b0*/  MUFU.EX2 R206, R25 ;  /* 0x0000001900ce7308 */ /* 0x0009e20000000800 */
[----:B------:R-:W-:Y:S02]  /*65c0*/  FFMA.FTZ R3, R63, c[0x0][0x2d0], -R3 ;  /* 0x0000b4003f037a23 */ /* 0x000fe40000010803 */
[C---:B--2---:R-:W-:Y:S02]  /*65d0*/  FMUL.FTZ R24, R134.reuse, R164 ;  /* 0x000000a486187220 */ /* 0x044fe40000410000 */
[-C--:B-----5:R-:W-:Y:S05]  /*65e0*/  HMMA.16816.F32.BF16 R108, R144, R148.reuse, R108 ;  /* 0x00000094906c723c */ /* 0x0a0fea000004186c */
[----:B------:R2:W-:Y:S03]  /*65f0*/  MUFU.EX2 R176, R26 ;  /* 0x0000001a00b07308 */ /* 0x0005e60000000800 */
[C---:B------:R-:W-:Y:S07]  /*6600*/  HMMA.16816.F32.BF16 R112, R140.reuse, R148, R112 ;  /* 0x000000948c70723c */ /* 0x040fee0000041870 */
[----:B------:R-:W5:Y:S01]  /*6610*/  MUFU.EX2 R191, R53 ;  /* 0x0000003500bf7308 */ /* 0x000f620000000800 */
[-C--:B------:R-:W-:Y:S04]  /*6620*/  HMMA.16816.F32.BF16 R116, R140, R150.reuse, R116 ;  /* 0x000000968c74723c */ /* 0x080fe80000041874 */
[C---:B----4-:R-:W-:Y:S04]  /*6630*/  FMUL.FTZ R25, R134.reuse, R165 ;  /* 0x000000a586197220 */ /* 0x050fe80000410000 */
[C---:B------:R-:W-:Y:S01]  /*6640*/  HMMA.16816.F32.BF16 R120, R144.reuse, R150, R120 ;  /* 0x000000969078723c */ /* 0x040fe20000041878 */
[----:B------:R-:W4:Y:S01]  /*6650*/  LDSM.16.MT88.4 R148, [R212+0x500] ;  /* 0x00050000d494783b */ /* 0x000f220000004200 */
[----:B------:R3:W-:Y:S02]  /*6660*/  MUFU.EX2 R204, R29 ;  /* 0x0000001d00cc7308 */ /* 0x0007e40000000800 */
[----:B--2---:R-:W-:Y:S05]  /*6670*/  FMUL.FTZ R26, R133, R166 ;  /* 0x000000a6851a7220 */ /* 0x004fea0000410000 */
[----:B------:R-:W2:Y:S02]  /*6680*/  LDL.LU R166, [R1] ;  /* 0x0000000001a67983 */ /* 0x000ea40000300800 */
[-C--:B-1----:R-:W-:Y:S01]  /*6690*/  HMMA.16816.F32.BF16 R24, R144, R152.reuse, R24 ;  /* 0x000000989018723c */ /* 0x082fe20000041818 */
[----:B------:R1:W-:Y:S07]  /*66a0*/  MUFU.EX2 R165, R28 ;  /* 0x0000001c00a57308 */ /* 0x0003ee0000000800 */
[C---:B------:R-:W-:Y:S03]  /*66b0*/  HMMA.16816.F32.BF16 R124, R140.reuse, R152, R124 ;  /* 0x000000988c7c723c */ /* 0x040fe6000004187c */
[----:B------:R4:W-:Y:S01]  /*66c0*/  MUFU.EX2 R164, R30 ;  /* 0x0000001e00a47308 */ /* 0x0009e20000000800 */
[----:B---3--:R-:W-:Y:S04]  /*66d0*/  FMUL.FTZ R29, R134, R169 ;  /* 0x000000a9861d7220 */ /* 0x008fe80000410000 */
[-C--:B------:R-:W-:Y:S05]  /*66e0*/  HMMA.16816.F32.BF16 R128, R140, R154.reuse, R128 ;  /* 0x0000009a8c80723c */ /* 0x080fea0000041880 */
[----:B------:R3:W-:Y:S02]  /*66f0*/  MUFU.EX2 R175, R31 ;  /* 0x0000001f00af7308 */ /* 0x0007e40000000800 */
[----:B------:R-:W-:Y:S01]  /*6700*/  F2FP.BF16.PACK_AB R140, R236, R237 ;  /* 0x000000edec8c723e */ /* 0x000fe200000010ff */
[----:B-1----:R-:W-:Y:S01]  /*6710*/  FMUL.FTZ R28, R134, R168 ;  /* 0x000000a8861c7220 */ /* 0x002fe20000410000 */
[----:B------:R-:W-:Y:S03]  /*6720*/  F2FP.BF16.PACK_AB R142, R234, R235 ;  /* 0x000000ebea8e723e */ /* 0x000fe600000010ff */
[----:B------:R-:W-:Y:S01]  /*6730*/  FFMA.FTZ R134, R134, R250, R246 ;  /* 0x000000fa86867223 */ /* 0x000fe200000100f6 */
[----:B------:R-:W-:Y:S02]  /*6740*/  F2FP.BF16.PACK_AB R141, R210, R211 ;  /* 0x000000d3d28d723e */ /* 0x000fe400000010ff */
[----:B------:R-:W1:Y:S01]  /*6750*/  MUFU.EX2 R208, R138 ;  /* 0x0000008a00d07308 */ /* 0x000e620000000800 */
[----:B-----5:R-:W-:Y:S01]  /*6760*/  F2FP.BF16.PACK_AB R168, R191, R190 ;  /* 0x000000bebfa8723e */ /* 0x020fe200000010ff */
[C---:B----4-:R-:W-:Y:S08]  /*6770*/  FMUL.FTZ R30, R133.reuse, R170 ;  /* 0x000000aa851e7220 */ /* 0x050ff00000410000 */
[----:B------:R4:W-:Y:S01]  /*6780*/  MUFU.EX2 R138, R47 ;  /* 0x0000002f008a7308 */ /* 0x0009e20000000800 */
[C---:B---3--:R-:W-:Y:S02]  /*6790*/  FMUL.FTZ R31, R133.reuse, R171 ;  /* 0x000000ab851f7220 */ /* 0x048fe40000410000 */
[----:B------:R-:W-:Y:S07]  /*67a0*/  FFMA.FTZ R133, R133, R251, R242 ;  /* 0x000000fb85857223 */ /* 0x000fee00000100f2 */
[----:B------:R-:W-:Y:S01]  /*67b0*/  MUFU.EX2 R187, R54 ;  /* 0x0000003600bb7308 */ /* 0x000fe20000000800 */
[----:B------:R-:W-:Y:S01]  /*67c0*/  HMMA.16816.F32.BF16 R28, R144, R154, R28 ;  /* 0x0000009a901c723c */ /* 0x000fe2000004181c */
[----:B------:R-:W3:Y:S03]  /*67d0*/  LDSM.16.MT88.4 R152, [R212+0x1500] ;  /* 0x00150000d498783b */ /* 0x000ee60000004200 */
[----:B-1----:R-:W-:Y:S03]  /*67e0*/  F2FP.BF16.PACK_AB R143, R208, R209 ;  /* 0x000000d1d08f723e */ /* 0x002fe600000010ff */
[----:B------:R-:W-:Y:S02]  /*67f0*/  F2FP.BF16.PACK_AB R144, R206, R207 ;  /* 0x000000cfce90723e */ /* 0x000fe400000010ff */
[----:B------:R1:W5:Y:S02]  /*6800*/  MUFU.EX2 R180, R55 ;  /* 0x0000003700b47308 */ /* 0x0003640000000800 */
[-C--:B------:R-:W-:Y:S01]  /*6810*/  HMMA.16816.F32.BF16 R4, R140, R148.reuse, R4 ;  /* 0x000000948c04723c */ /* 0x080fe20000041804 */
[----:B----4-:R-:W-:Y:S04]  /*6820*/  LDSM.16.MT88.4 R44, [R213+0x900] ;  /* 0x00090000d52c783b */ /* 0x010fe80000004200 */
[----:B------:R-:W-:Y:S02]  /*6830*/  F2FP.BF16.PACK_AB R146, R204, R205 ;  /* 0x000000cdcc92723e */ /* 0x000fe400000010ff */
[----:B------:R-:W-:Y:S01]  /*6840*/  F2FP.BF16.PACK_AB R145, R165, R176 ;  /* 0x000000b0a591723e */ /* 0x000fe200000010ff */
[----:B------:R-:W-:Y:S01]  /*6850*/  MUFU.EX2 R177, R56 ;  /* 0x0000003800b17308 */ /* 0x000fe20000000800 */
[----:B------:R-:W-:Y:S07]  /*6860*/  F2FP.BF16.PACK_AB R147, R175, R164 ;  /* 0x000000a4af93723e */ /* 0x000fee00000010ff */
[C---:B------:R-:W-:Y:S02]  /*6870*/  HMMA.16816.F32.BF16 R8, R144.reuse, R148, R8 ;  /* 0x000000949008723c */ /* 0x040fe40000041808 */
[----:B------:R-:W-:Y:S01]  /*6880*/  MUFU.EX2 R194, R40 ;  /* 0x0000002800c27308 */ /* 0x000fe20000000800 */
[----:B-1----:R-:W-:Y:S01]  /*6890*/  LDSM.16.MT88.4 R52, [R213+0x2900] ;  /* 0x00290000d534783b */ /* 0x002fe20000004200 */
[----:B-----5:R-:W-:Y:S04]  /*68a0*/  F2FP.BF16.PACK_AB R169, R180, R187 ;  /* 0x000000bbb4a9723e */ /* 0x020fe800000010ff */
[-C--:B------:R-:W-:Y:S04]  /*68b0*/  HMMA.16816.F32.BF16 R12, R144, R150.reuse, R12 ;  /* 0x00000096900c723c */ /* 0x080fe8000004180c */
[----:B------:R-:W1:Y:S04]  /*68c0*/  MUFU.EX2 R195, R41 ;  /* 0x0000002900c37308 */ /* 0x000e680000000800 */
[C---:B------:R-:W-:Y:S01]  /*68d0*/  HMMA.16816.F32.BF16 R16, R140.reuse, R150, R16 ;  /* 0x000000968c10723c */ /* 0x040fe20000041810 */
[----:B------:R-:W4:Y:S05]  /*68e0*/  LDSM.16.MT88.4 R148, [R213+0x1500] ;  /* 0x00150000d594783b */ /* 0x000f2a0000004200 */
[----:B------:R5:W-:Y:S02]  /*68f0*/  MUFU.EX2 R173, R42 ;  /* 0x0000002a00ad7308 */ /* 0x000be40000000800 */
[-C--:B------:R-:W-:Y:S08]  /*6900*/  HMMA.16816.F32.BF16 R68, R140, R156.reuse, R68 ;  /* 0x0000009c8c44723c */ /* 0x080ff00000041844 */
[C---:B------:R-:W-:Y:S01]  /*6910*/  HMMA.16816.F32.BF16 R72, R144.reuse, R156, R72 ;  /* 0x0000009c9048723c */ /* 0x040fe20000041848 */
[----:B------:R-:W4:Y:S03]  /*6920*/  MUFU.EX2 R174, R43 ;  /* 0x0000002b00ae7308 */ /* 0x000f260000000800 */
[----:B-1----:R-:W-:Y:S04]  /*6930*/  F2FP.BF16.PACK_AB R40, R195, R194 ;  /* 0x000000c2c328723e */ /* 0x002fe800000010ff */
[-C--:B------:R-:W-:Y:S03]  /*6940*/  HMMA.16816.F32.BF16 R76, R144, R158.reuse, R76 ;  /* 0x0000009e904c723c */ /* 0x080fe6000004184c */
[----:B------:R-:W-:Y:S01]  /*6950*/  MUFU.EX2 R189, R64 ;  /* 0x0000004000bd7308 */ /* 0x000fe20000000800 */
[----:B-----5:R-:W-:Y:S04]  /*6960*/  F2FP.BF16.PACK_AB R42, R193, R192 ;  /* 0x000000c0c12a723e */ /* 0x020fe800000010ff */
[C---:B------:R-:W-:Y:S01]  /*6970*/  HMMA.16816.F32.BF16 R80, R140.reuse, R158, R80 ;  /* 0x0000009e8c50723c */ /* 0x040fe20000041850 */
[----:B------:R-:W1:Y:S04]  /*6980*/  LDSM.16.MT88.4 R156, [R212+0x2500] ;  /* 0x00250000d49c783b */ /* 0x000e680000004200 */
[----:B------:R-:W-:Y:S03]  /*6990*/  MUFU.EX2 R64, R58 ;  /* 0x0000003a00407308 */ /* 0x000fe60000000800 */
[-C--:B---3--:R-:W-:Y:S04]  /*69a0*/  HMMA.16816.F32.BF16 R84, R140, R152.reuse, R84 ;  /* 0x000000988c54723c */ /* 0x088fe80000041854 */
[----:B----4-:R-:W-:Y:S02]  /*69b0*/  F2FP.BF16.PACK_AB R41, R174, R173 ;  /* 0x000000adae29723e */ /* 0x010fe400000010ff */
[----:B------:R-:W-:Y:S01]  /*69c0*/  F2FP.BF16.PACK_AB R43, R138, R172 ;  /* 0x000000ac8a2b723e */ /* 0x000fe200000010ff */
[----:B------:R-:W-:Y:S01]  /*69d0*/  MUFU.EX2 R178, R67 ;  /* 0x0000004300b27308 */ /* 0x000fe20000000800 */
[C---:B------:R-:W-:Y:S08]  /*69e0*/  HMMA.16816.F32.BF16 R88, R144.reuse, R152, R88 ;  /* 0x000000989058723c */ /* 0x040ff00000041858 */
[-C--:B------:R-:W-:Y:S01]  /*69f0*/  HMMA.16816.F32.BF16 R92, R144, R154.reuse, R92 ;  /* 0x0000009a905c723c */ /* 0x080fe2000004185c */
[----:B------:R-:W-:Y:S07]  /*6a00*/  MUFU.EX2 R67, R57 ;  /* 0x0000003900437308 */ /* 0x000fee0000000800 */
[C---:B------:R-:W-:Y:S01]  /*6a10*/  HMMA.16816.F32.BF16 R96, R140.reuse, R154, R96 ;  /* 0x0000009a8c60723c */ /* 0x040fe20000041860 */
[----:B------:R-:W-:Y:S02]  /*6a20*/  LDSM.16.MT88.4 R152, [R212+0xd00] ;  /* 0x000d0000d498783b */ /* 0x000fe40000004200 */
[----:B------:R-:W3:Y:S05]  /*6a30*/  MUFU.EX2 R188, R65 ;  /* 0x0000004100bc7308 */ /* 0x000eea0000000800 */
[-C--:B------:R-:W-:Y:S05]  /*6a40*/  HMMA.16816.F32.BF16 R20, R140, R148.reuse, R20 ;  /* 0x000000948c14723c */ /* 0x080fea0000041814 */
[----:B------:R-:W-:Y:S03]  /*6a50*/  MUFU.EX2 R65, R61 ;  /* 0x0000003d00417308 */ /* 0x000fe60000000800 */
[C---:B------:R-:W-:Y:S07]  /*6a60*/  HMMA.16816.F32.BF16 R100, R144.reuse, R148, R100 ;  /* 0x000000949064723c */ /* 0x040fee0000041864 */
[----:B------:R4:W-:Y:S01]  /*6a70*/  MUFU.EX2 R61, R59 ;  /* 0x0000003b003d7308 */ /* 0x0009e20000000800 */
[-C--:B------:R-:W-:Y:S04]  /*6a80*/  HMMA.16816.F32.BF16 R32, R144, R150.reuse, R32 ;  /* 0x000000969020723c */ /* 0x080fe80000041820 */
[----:B---3--:R-:W-:Y:S04]  /*6a90*/  F2FP.BF16.PACK_AB R170, R188, R189 ;  /* 0x000000bdbcaa723e */ /* 0x008fe800000010ff */
[C---:B------:R-:W-:Y:S01]  /*6aa0*/  HMMA.16816.F32.BF16 R104, R140.reuse, R150, R104 ;  /* 0x000000968c68723c */ /* 0x040fe20000041868 */
[----:B------:R-:W3:Y:S07]  /*6ab0*/  MUFU.EX2 R179, R66 ;  /* 0x0000004200b37308 */ /* 0x000eee0000000800 */
[-C--:B-1----:R-:W-:Y:S03]  /*6ac0*/  HMMA.16816.F32.BF16 R108, R140, R156.reuse, R108 ;  /* 0x0000009c8c6c723c */ /* 0x082fe6000004186c */
[----:B------:R-:W1:Y:S01]  /*6ad0*/  MUFU.EX2 R66, R60 ;  /* 0x0000003c00427308 */ /* 0x000e620000000800 */
[----:B----4-:R-:W-:Y:S04]  /*6ae0*/  LDSM.16.MT88.4 R56, [R213+0x1d00] ;  /* 0x001d0000d538783b */ /* 0x010fe80000004200 */
[C---:B------:R-:W-:Y:S05]  /*6af0*/  HMMA.16816.F32.BF16 R112, R144.reuse, R156, R112 ;  /* 0x0000009c9070723c */ /* 0x040fea0000041870 */
[----:B------:R4:W-:Y:S03]  /*6b00*/  MUFU.EX2 R60, R3 ;  /* 0x00000003003c7308 */ /* 0x0009e60000000800 */
[-C--:B------:R-:W-:Y:S04]  /*6b10*/  HMMA.16816.F32.BF16 R116, R144, R158.reuse, R116 ;  /* 0x0000009e9074723c */ /* 0x080fe80000041874 */
[----:B---3--:R-:W-:Y:S03]  /*6b20*/  F2FP.BF16.PACK_AB R171, R178, R179 ;  /* 0x000000b3b2ab723e */ /* 0x008fe600000010ff */
[----:B------:R-:W3:Y:S01]  /*6b30*/  MUFU.EX2 R62, R62 ;  /* 0x0000003e003e7308 */ /* 0x000ee20000000800 */
[C---:B------:R-:W-:Y:S08]  /*6b40*/  HMMA.16816.F32.BF16 R120, R140.reuse, R158, R120 ;  /* 0x0000009e8c78723c */ /* 0x040ff00000041878 */
[-C--:B------:R-:W-:Y:S08]  /*6b50*/  HMMA.16816.F32.BF16 R24, R140, R36.reuse, R24 ;  /* 0x000000248c18723c */ /* 0x080ff00000041818 */
[C---:B------:R-:W-:Y:S07]  /*6b60*/  HMMA.16816.F32.BF16 R124, R144.reuse, R36, R124 ;  /* 0x00000024907c723c */ /* 0x040fee000004187c */
[----:B------:R-:W-:Y:S01]  /*6b70*/  F2FP.BF16.PACK_AB R36, R202, R203 ;  /* 0x000000cbca24723e */ /* 0x000fe200000010ff */
[-C--:B------:R-:W-:Y:S04]  /*6b80*/  HMMA.16816.F32.BF16 R128, R144, R38.reuse, R128 ;  /* 0x000000269080723c */ /* 0x080fe80000041880 */
[----:B------:R-:W-:Y:S04]  /*6b90*/  F2FP.BF16.PACK_AB R37, R197, R199 ;  /* 0x000000c7c525723e */ /* 0x000fe800000010ff */
[----:B------:R-:W-:Y:S01]  /*6ba0*/  HMMA.16816.F32.BF16 R28, R140, R38, R28 ;  /* 0x000000268c1c723c */ /* 0x000fe2000004181c */
[----:B------:R-:W5:Y:S06]  /*6bb0*/  LDSM.16.MT88.4 R140, [R212+0x1900] ;  /* 0x00190000d48c783b */ /* 0x000f6c0000004200 */
[----:B------:R-:W-:Y:S02]  /*6bc0*/  F2FP.BF16.PACK_AB R38, R200, R201 ;  /* 0x000000c9c826723e */ /* 0x000fe400000010ff */
[----:B------:R-:W-:Y:S07]  /*6bd0*/  F2FP.BF16.PACK_AB R39, R198, R196 ;  /* 0x000000c4c627723e */ /* 0x000fee00000010ff */
[-C--:B------:R-:W-:Y:S08]  /*6be0*/  HMMA.16816.F32.BF16 R4, R36, R48.reuse, R4 ;  /* 0x000000302404723c */ /* 0x080ff00000041804 */
[C---:B------:R-:W-:Y:S08]  /*6bf0*/  HMMA.16816.F32.BF16 R8, R40.reuse, R48, R8 ;  /* 0x000000302808723c */ /* 0x040ff00000041808 */
[-C--:B------:R-:W-:Y:S08]  /*6c00*/  HMMA.16816.F32.BF16 R12, R40, R50.reuse, R12 ;  /* 0x00000032280c723c */ /* 0x080ff0000004180c */
[C---:B------:R-:W-:Y:S01]  /*6c10*/  HMMA.16816.F32.BF16 R16, R36.reuse, R50, R16 ;  /* 0x000000322410723c */ /* 0x040fe20000041810 */
[----:B------:R-:W1:Y:S03]  /*6c20*/  LDSM.16.MT88.4 R48, [R213+0x1900] ;  /* 0x00190000d530783b */ /* 0x000e660000004200 */
[----:B--2---:R-:W-:Y:S04]  /*6c30*/  FFMA.FTZ R0, R0, R166, R184 ;  /* 0x000000a600007223 */ /* 0x004fe800000100b8 */
[-C--:B------:R-:W-:Y:S04]  /*6c40*/  HMMA.16816.F32.BF16 R68, R36, R44.reuse, R68 ;  /* 0x0000002c2444723c */ /* 0x080fe80000041844 */
[----:B------:R-:W-:Y:S04]  /*6c50*/  FADD.FTZ R0, R183, R0 ;  /* 0x00000000b7007221 */ /* 0x000fe80000010000 */
[C---:B------:R-:W-:Y:S04]  /*6c60*/  HMMA.16816.F32.BF16 R72, R40.reuse, R44, R72 ;  /* 0x0000002c2848723c */ /* 0x040fe80000041848 */
[----:B----4-:R-:W-:Y:S04]  /*6c70*/  FADD.FTZ R3, R185, R0 ;  /* 0x00000000b9037221 */ /* 0x010fe80000010000 */
[-C--:B------:R-:W-:Y:S08]  /*6c80*/  HMMA.16816.F32.BF16 R76, R40, R46.reuse, R76 ;  /* 0x0000002e284c723c */ /* 0x080ff0000004184c */
[C---:B------:R-:W-:Y:S01]  /*6c90*/  HMMA.16816.F32.BF16 R80, R36.reuse, R46, R80 ;  /* 0x0000002e2450723c */ /* 0x040fe20000041850 */
[----:B------:R-:W2:Y:S07]  /*6ca0*/  LDSM.16.MT88.4 R44, [R212+0x2900] ;  /* 0x00290000d42c783b */ /* 0x000eae0000004200 */
[-C--:B-----5:R-:W-:Y:S08]  /*6cb0*/  HMMA.16816.F32.BF16 R84, R36, R140.reuse, R84 ;  /* 0x0000008c2454723c */ /* 0x0a0ff00000041854 */
[C---:B------:R-:W-:Y:S08]  /*6cc0*/  HMMA.16816.F32.BF16 R88, R40.reuse, R140, R88 ;  /* 0x0000008c2858723c */ /* 0x040ff00000041858 */
[-C--:B------:R-:W-:Y:S08]  /*6cd0*/  HMMA.16816.F32.BF16 R92, R40, R142.reuse, R92 ;  /* 0x0000008e285c723c */ /* 0x080ff0000004185c */
[C---:B------:R-:W-:Y:S08]  /*6ce0*/  HMMA.16816.F32.BF16 R96, R36.reuse, R142, R96 ;  /* 0x0000008e2460723c */ /* 0x040ff00000041860 */
[-C--:B-1----:R-:W-:Y:S08]  /*6cf0*/  HMMA.16816.F32.BF16 R20, R36, R48.reuse, R20 ;  /* 0x000000302414723c */ /* 0x082ff00000041814 */
[C---:B------:R-:W-:Y:S08]  /*6d00*/  HMMA.16816.F32.BF16 R100, R40.reuse, R48, R100 ;  /* 0x000000302864723c */ /* 0x040ff00000041864 */
[-C--:B------:R-:W-:Y:S08]  /*6d10*/  HMMA.16816.F32.BF16 R32, R40, R50.reuse, R32 ;  /* 0x000000322820723c */ /* 0x080ff00000041820 */
[C---:B------:R-:W-:Y:S01]  /*6d20*/  HMMA.16816.F32.BF16 R104, R36.reuse, R50, R104 ;  /* 0x000000322468723c */ /* 0x040fe20000041868 */
[----:B------:R-:W-:Y:S07]  /*6d30*/  LDSM.16.MT88.4 R48, [R212+0x1d00] ;  /* 0x001d0000d430783b */ /* 0x000fee0000004200 */
[-C--:B--2---:R-:W-:Y:S08]  /*6d40*/  HMMA.16816.F32.BF16 R108, R36, R44.reuse, R108 ;  /* 0x0000002c246c723c */ /* 0x084ff0000004186c */
[C---:B------:R-:W-:Y:S08]  /*6d50*/  HMMA.16816.F32.BF16 R112, R40.reuse, R44, R112 ;  /* 0x0000002c2870723c */ /* 0x040ff00000041870 */
[-C--:B------:R-:W-:Y:S08]  /*6d60*/  HMMA.16816.F32.BF16 R116, R40, R46.reuse, R116 ;  /* 0x0000002e2874723c */ /* 0x080ff00000041874 */
[C---:B------:R-:W-:Y:S01]  /*6d70*/  HMMA.16816.F32.BF16 R120, R36.reuse, R46, R120 ;  /* 0x0000002e2478723c */ /* 0x040fe20000041878 */
[----:B------:R-:W1:Y:S07]  /*6d80*/  LDSM.16.MT88.4 R44, [R213+0xd00] ;  /* 0x000d0000d52c783b */ /* 0x000e6e0000004200 */
[-C--:B------:R-:W-:Y:S08]  /*6d90*/  HMMA.16816.F32.BF16 R24, R36, R52.reuse, R24 ;  /* 0x000000342418723c */ /* 0x080ff00000041818 */
[C---:B------:R-:W-:Y:S08]  /*6da0*/  HMMA.16816.F32.BF16 R124, R40.reuse, R52, R124 ;  /* 0x00000034287c723c */ /* 0x040ff0000004187c */
[-C--:B------:R-:W-:Y:S01]  /*6db0*/  HMMA.16816.F32.BF16 R128, R40, R54.reuse, R128 ;  /* 0x000000362880723c */ /* 0x080fe20000041880 */
[----:B------:R-:W2:Y:S07]  /*6dc0*/  LDSM.16.MT88.4 R40, [R212+0x2d00] ;  /* 0x002d0000d428783b */ /* 0x000eae0000004200 */
[----:B------:R-:W-:Y:S07]  /*6dd0*/  HMMA.16816.F32.BF16 R28, R36, R54, R28 ;  /* 0x00000036241c723c */ /* 0x000fee000004181c */
[----:B------:R-:W-:Y:S01]  /*6de0*/  F2FP.BF16.PACK_AB R36, R67, R177 ;  /* 0x000000b14324723e */ /* 0x000fe200000010ff */
[-C--:B------:R-:W-:Y:S01]  /*6df0*/  HMMA.16816.F32.BF16 R144, R168, R152.reuse, R4 ;  /* 0x00000098a890723c */ /* 0x080fe20000041804 */
[----:B------:R-:W4:Y:S04]  /*6e00*/  LDSM.16.MT88.4 R4, [R213+0x2d00] ;  /* 0x002d0000d504783b */ /* 0x000f280000004200 */
[----:B------:R-:W-:Y:S02]  /*6e10*/  F2FP.BF16.PACK_AB R38, R65, R66 ;  /* 0x000000424126723e */ /* 0x000fe400000010ff */
[----:B------:R-:W-:Y:S02]  /*6e20*/  F2FP.BF16.PACK_AB R37, R61, R64 ;  /* 0x000000403d25723e */ /* 0x000fe400000010ff */
[----:B---3--:R-:W-:Y:S07]  /*6e30*/  F2FP.BF16.PACK_AB R39, R60, R62 ;  /* 0x0000003e3c27723e */ /* 0x008fee00000010ff */
[C---:B------:R-:W-:Y:S07]  /*6e40*/  HMMA.16816.F32.BF16 R140, R36.reuse, R152, R8 ;  /* 0x00000098248c723c */ /* 0x040fee0000041808 */
[----:B------:R-:W-:Y:S01]  /*6e50*/  FADD.FTZ R10, R186, R3 ;  /* 0x00000003ba0a7221 */ /* 0x000fe20000010000 */
[-C--:B------:R-:W-:Y:S04]  /*6e60*/  HMMA.16816.F32.BF16 R148, R36, R154.reuse, R12 ;  /* 0x0000009a2494723c */ /* 0x080fe8000004180c */
[----:B------:R-:W-:Y:S02]  /*6e70*/  FADD.FTZ R9, R247, R134 ;  /* 0x00000086f7097221 */ /* 0x000fe40000010000 */
[----:B------:R-:W-:Y:S01]  /*6e80*/  FADD.FTZ R8, R240, R132 ;  /* 0x00000084f0087221 */ /* 0x000fe20000010000 */
[----:B------:R-:W-:Y:S01]  /*6e90*/  MOV R132, R135 ;  /* 0x0000008700847202 */ /* 0x000fe20000000f00 */
[C---:B------:R-:W-:Y:S04]  /*6ea0*/  HMMA.16816.F32.BF16 R152, R168.reuse, R154, R16 ;  /* 0x0000009aa898723c */ /* 0x040fe80000041810 */
[----:B------:R-:W-:Y:S02]  /*6eb0*/  FADD.FTZ R9, R249, R9 ;  /* 0x00000009f9097221 */ /* 0x000fe40000010000 */
[----:B------:R-:W-:Y:S02]  /*6ec0*/  FADD.FTZ R8, R239, R8 ;  /* 0x00000008ef087221 */ /* 0x000fe40000010000 */
[-C--:B-1----:R-:W-:Y:S04]  /*6ed0*/  HMMA.16816.F32.BF16 R68, R168, R44.reuse, R68 ;  /* 0x0000002ca844723c */ /* 0x082fe80000041844 */
[----:B------:R-:W-:Y:S02]  /*6ee0*/  FADD.FTZ R0, R248, R9 ;  /* 0x00000009f8007221 */ /* 0x000fe40000010000 */
[----:B------:R-:W-:Y:S02]  /*6ef0*/  FADD.FTZ R11, R238, R8 ;  /* 0x00000008ee0b7221 */ /* 0x000fe40000010000 */
[C---:B------:R-:W-:Y:S04]  /*6f00*/  HMMA.16816.F32.BF16 R72, R36.reuse, R44, R72 ;  /* 0x0000002c2448723c */ /* 0x040fe80000041848 */
[----:B------:R-:W-:Y:S02]  /*6f10*/  FADD.FTZ R9, R237, R0 ;  /* 0x00000000ed097221 */ /* 0x000fe40000010000 */
[----:B------:R-:W-:Y:S02]  /*6f20*/  FADD.FTZ R0, R176, R10 ;  /* 0x0000000ab0007221 */ /* 0x000fe40000010000 */
[-C--:B------:R-:W-:Y:S04]  /*6f30*/  HMMA.16816.F32.BF16 R76, R36, R46.reuse, R76 ;  /* 0x0000002e244c723c */ /* 0x080fe8000004184c */
[----:B------:R-:W-:Y:S02]  /*6f40*/  FADD.FTZ R3, R207, R11 ;  /* 0x0000000bcf037221 */ /* 0x000fe40000010000 */
[----:B------:R-:W-:Y:S02]  /*6f50*/  FADD.FTZ R12, R243, R133 ;  /* 0x00000085f30c7221 */ /* 0x000fe40000010000 */
[C---:B------:R-:W-:Y:S04]  /*6f60*/  HMMA.16816.F32.BF16 R80, R168.reuse, R46, R80 ;  /* 0x0000002ea850723c */ /* 0x040fe80000041850 */
[----:B------:R-:W-:Y:S02]  /*6f70*/  FADD.FTZ R10, R206, R3 ;  /* 0x00000003ce0a7221 */ /* 0x000fe40000010000 */
[----:B------:R-:W-:Y:S02]  /*6f80*/  FADD.FTZ R12, R245, R12 ;  /* 0x0000000cf50c7221 */ /* 0x000fe40000010000 */
[-C--:B------:R-:W-:Y:S04]  /*6f90*/  HMMA.16816.F32.BF16 R84, R168, R48.reuse, R84 ;  /* 0x00000030a854723c */ /* 0x080fe80000041854 */
[----:B------:R-:W-:Y:S04]  /*6fa0*/  FADD.FTZ R12, R244, R12 ;  /* 0x0000000cf40c7221 */ /* 0x000fe80000010000 */
        /* <DEDUP_REMOVED lines=21> */
[-C--:B--2---:R-:W-:Y:S04]  /*7100*/  HMMA.16816.F32.BF16 R108, R168, R40.reuse, R108 ;  /* 0x00000028a86c723c */ /* 0x084fe8000004186c */
[----:B------:R-:W-:Y:S02]  /*7110*/  FADD.FTZ R10, R173, R8 ;  /* 0x00000008ad0a7221 */ /* 0x000fe40000010000 */
[----:B------:R-:W-:Y:S02]  /*7120*/  FADD.FTZ R11, R194, R9 ;  /* 0x00000009c20b7221 */ /* 0x000fe40000010000 */
[C---:B------:R-:W-:Y:S04]  /*7130*/  HMMA.16816.F32.BF16 R112, R36.reuse, R40, R112 ;  /* 0x000000282470723c */ /* 0x040fe80000041870 */
[----:B------:R-:W-:Y:S02]  /*7140*/  FADD.FTZ R9, R202, R3 ;  /* 0x00000003ca097221 */ /* 0x000fe40000010000 */
[----:B------:R-:W-:Y:S02]  /*7150*/  FADD.FTZ R8, R197, R0 ;  /* 0x00000000c5087221 */ /* 0x000fe40000010000 */
[----:B------:R-:W-:Y:S01]  /*7160*/  FADD.FTZ R3, R174, R10 ;  /* 0x0000000aae037221 */ /* 0x000fe20000010000 */
[-C--:B------:R-:W-:Y:S03]  /*7170*/  HMMA.16816.F32.BF16 R116, R36, R42.reuse, R116 ;  /* 0x0000002a2474723c */ /* 0x080fe60000041874 */
[----:B------:R-:W-:Y:S02]  /*7180*/  FADD.FTZ R0, R201, R9 ;  /* 0x00000009c9007221 */ /* 0x000fe40000010000 */
[----:B------:R-:W-:Y:S02]  /*7190*/  FADD.FTZ R10, R196, R8 ;  /* 0x00000008c40a7221 */ /* 0x000fe40000010000 */
[----:B------:R-:W-:Y:S01]  /*71a0*/  FADD.FTZ R9, R200, R0 ;  /* 0x00000000c8097221 */ /* 0x000fe20000010000 */
[C---:B------:R-:W-:Y:S04]  /*71b0*/  HMMA.16816.F32.BF16 R120, R168.reuse, R42, R120 ;  /* 0x0000002aa878723c */ /* 0x040fe80000041878 */
[----:B------:R-:W-:Y:S04]  /*71c0*/  FADD.FTZ R9, R190, R9 ;  /* 0x00000009be097221 */ /* 0x000fe80000010000 */
[-C--:B----4-:R-:W-:Y:S08]  /*71d0*/  HMMA.16816.F32.BF16 R164, R168, R4.reuse, R24 ;  /* 0x00000004a8a4723c */ /* 0x090ff00000041818 */
[C---:B------:R-:W-:Y:S07]  /*71e0*/  HMMA.16816.F32.BF16 R124, R36.reuse, R4, R124 ;  /* 0x00000004247c723c */ /* 0x040fee000004187c */
[----:B------:R-:W-:Y:S01]  /*71f0*/  FADD.FTZ R4, R195, R11 ;  /* 0x0000000bc3047221 */ /* 0x000fe20000010000 */
[-C--:B------:R-:W-:Y:S04]  /*7200*/  HMMA.16816.F32.BF16 R128, R36, R6.reuse, R128 ;  /* 0x000000062480723c */ /* 0x080fe80000041880 */
[----:B------:R-:W-:Y:S02]  /*7210*/  FADD.FTZ R5, R172, R3 ;  /* 0x00000003ac057221 */ /* 0x000fe40000010000 */
[----:B------:R-:W-:Y:S02]  /*7220*/  FADD.FTZ R8, R192, R4 ;  /* 0x00000004c0087221 */ /* 0x000fe40000010000 */
[----:B------:R-:W-:Y:S01]  /*7230*/  FADD.FTZ R4, R198, R10 ;  /* 0x0000000ac6047221 */ /* 0x000fe20000010000 */
[----:B------:R-:W-:Y:S04]  /*7240*/  HMMA.16816.F32.BF16 R168, R168, R6, R28 ;  /* 0x00000006a8a8723c */ /* 0x000fe8000004181c */
[----:B------:R-:W-:Y:S01]  /*7250*/  FADD.FTZ R0, R138, R5 ;  /* 0x000000058a007221 */ /* 0x000fe20000010000 */
[----:B------:R-:W-:Y:S01]  /*7260*/  MOV R138, R2 ;  /* 0x00000002008a7202 */ /* 0x000fe20000000f00 */
[----:B------:R-:W-:Y:S02]  /*7270*/  FADD.FTZ R3, R193, R8 ;  /* 0x00000008c1037221 */ /* 0x000fe40000010000 */
[----:B------:R-:W-:Y:S04]  /*7280*/  FADD.FTZ R8, R187, R4 ;  /* 0x00000004bb087221 */ /* 0x000fe80000010000 */
[----:B------:R-:W-:Y:S02]  /*7290*/  FADD.FTZ R4, R64, R0 ;  /* 0x0000000040047221 */ /* 0x000fe40000010000 */
[----:B------:R-:W-:Y:S02]  /*72a0*/  FADD.FTZ R0, R180, R8 ;  /* 0x00000008b4007221 */ /* 0x000fe40000010000 */
[----:B------:R-:W-:Y:S02]  /*72b0*/  FADD.FTZ R7, R61, R4 ;  /* 0x000000043d077221 */ /* 0x000fe40000010000 */
[----:B------:R-:W-:Y:S02]  /*72c0*/  FADD.FTZ R4, R179, R0 ;  /* 0x00000000b3047221 */ /* 0x000fe40000010000 */
[----:B------:R-:W-:Y:S02]  /*72d0*/  FADD.FTZ R0, R62, R7 ;  /* 0x000000073e007221 */ /* 0x000fe40000010000 */
[----:B------:R-:W-:Y:S02]  /*72e0*/  FADD.FTZ R5, R177, R3 ;  /* 0x00000003b1057221 */ /* 0x000fe40000010000 */
[----:B------:R-:W-:Y:S02]  /*72f0*/  FADD.FTZ R0, R60, R0 ;  /* 0x000000003c007221 */ /* 0x000fe40000010000 */
[----:B------:R-:W-:Y:S02]  /*7300*/  FADD.FTZ R3, R191, R9 ;  /* 0x00000009bf037221 */ /* 0x000fe40000010000 */
[----:B------:R-:W-:Y:S01]  /*7310*/  FADD.FTZ R5, R67, R5 ;  /* 0x0000000543057221 */ /* 0x000fe20000010000 */
[----:B------:R1:W-:Y:S01]  /*7320*/  STL [R1], R0 ;  /* 0x0000000001007387 */ /* 0x0003e20000100800 */
[----:B------:R-:W-:Y:S02]  /*7330*/  FADD.FTZ R6, R189, R3 ;  /* 0x00000003bd067221 */ /* 0x000fe40000010000 */
[----:B------:R-:W-:Y:S02]  /*7340*/  FADD.FTZ R3, R66, R5 ;  /* 0x0000000542037221 */ /* 0x000fe40000010000 */
[----:B------:R-:W-:Y:S02]  /*7350*/  FADD.FTZ R250, R188, R6 ;  /* 0x00000006bcfa7221 */ /* 0x000fe40000010000 */
[----:B------:R-:W-:Y:S02]  /*7360*/  FADD.FTZ R251, R178, R4 ;  /* 0x00000004b2fb7221 */ /* 0x000fe40000010000 */
[----:B------:R-:W-:Y:S01]  /*7370*/  FADD.FTZ R252, R65, R3 ;  /* 0x0000000341fc7221 */ /* 0x000fe20000010000 */
[----:B------:R-:W-:Y:S02]  /*7380*/  MOV R3, R136 ;  /* 0x0000008800037202 */ /* 0x000fe40000000f00 */
[----:B-1----:R-:W-:Y:S01]  /*7390*/  MOV R0, R137 ;  /* 0x0000008900007202 */ /* 0x002fe20000000f00 */
[----:B------:R-:W-:-:S05]  /*73a0*/  @P0 BRA `(.L_x_2) ;  /* 0xffffd06000000947 */ /* 0x000fca000383ffff */
.L_x_1:
[----:B-1----:R-:W2:Y:S04]  /*73b0*/  LDL.LU R4, [R1] ;  /* 0x0000000001047983 */ /* 0x002ea80000300800 */
[----:B------:R-:W3:Y:S01]  /*73c0*/  LDL.LU R22, [R1+0x28] ;  /* 0x0000280001167983 */ /* 0x000ee20000300800 */
[----:B------:R-:W-:-:S03]  /*73d0*/  MOV R66, c[0x0][0x4e8] ;  /* 0x00013a0000427a02 */ /* 0x000fc60000000f00 */
[----:B------:R-:W4:Y:S01]  /*73e0*/  LDL.LU R67, [R1+0x2c] ;  /* 0x00002c0001437983 */ /* 0x000f220000300800 */
[----:B------:R-:W-:-:S03]  /*73f0*/  ISETP.NE.AND P0, PT, R66, 0x1, PT ;  /* 0x000000014200780c */ /* 0x000fc60003f05270 */
[----:B------:R-:W1:Y:S04]  /*7400*/  SHFL.BFLY PT, R9, R251, 0x2, 0x1f ;  /* 0x0c401f00fb097f89 */ /* 0x000e6800000e0000 */
[----:B------:R-:W5:Y:S04]  /*7410*/  SHFL.BFLY PT, R11, R250, 0x2, 0x1f ;  /* 0x0c401f00fa0b7f89 */ /* 0x000f6800000e0000 */
[----:B------:R-:W5:Y:S04]  /*7420*/  SHFL.BFLY PT, R7, R252, 0x2, 0x1f ;  /* 0x0c401f00fc077f89 */ /* 0x000f6800000e0000 */
[----:B------:R-:W5:Y:S04]  /*7430*/  S2R R10, SR_CTAID.Y ;  /* 0x00000000000a7919 */ /* 0x000f680000002600 */
[----:B------:R-:W5:Y:S01]  /*7440*/  S2R R8, SR_TID.X ;  /* 0x0000000000087919 */ /* 0x000f620000002100 */
[----:B-1----:R-:W-:-:S02]  /*7450*/  FADD.FTZ R9, R9, R251 ;  /* 0x000000fb09097221 */ /* 0x002fc40000010000 */
[----:B-----5:R-:W-:-:S03]  /*7460*/  FADD.FTZ R11, R11, R250 ;  /* 0x000000fa0b0b7221 */ /* 0x020fc60000010000 */
[----:B------:R-:W1:Y:S01]  /*7470*/  SHFL.BFLY PT, R3, R9, 0x1, 0x1f ;  /* 0x0c201f0009037f89 */ /* 0x000e6200000e0000 */
[----:B------:R-:W-:-:S03]  /*7480*/  FADD.FTZ R7, R7, R252 ;  /* 0x000000fc07077221 */ /* 0x000fc60000010000 */
[----:B------:R-:W5:Y:S01]  /*7490*/  SHFL.BFLY PT, R0, R11, 0x1, 0x1f ;  /* 0x0c201f000b007f89 */ /* 0x000f6200000e0000 */
[----:B------:R-:W-:-:S04]  /*74a0*/  IMAD.WIDE.U32 R18, R10, c[0x0][0x490], RZ ;  /* 0x000124000a127a25 */ /* 0x000fc800078e00ff */
[----:B------:R-:W-:Y:S01]  /*74b0*/  IMAD.WIDE.U32 R20, R10, c[0x0][0x3e8], RZ ;  /* 0x0000fa000a147a25 */ /* 0x000fe200078e00ff */
[----:B------:R-:W-:-:S04]  /*74c0*/  SHF.R.S32.HI R65, RZ, 0x1f, R8 ;  /* 0x0000001fff417819 */ /* 0x000fc80000011408 */
[CC--:B------:R-:W-:Y:S02]  /*74d0*/  LEA.HI R31, R65.reuse, R8.reuse, RZ, 0x2 ;  /* 0x00000008411f7211 */ /* 0x0c0fe400078f10ff */
[-C--:B------:R-:W-:Y:S02]  /*74e0*/  LEA.HI R65, R65, R8.reuse, RZ, 0x5 ;  /* 0x0000000841417211 */ /* 0x080fe400078f28ff */
[----:B------:R-:W-:Y:S02]  /*74f0*/  MOV R62, 0xff800000 ;  /* 0xff800000003e7802 */ /* 0x000fe40000000f00 */
[----:B------:R-:W-:Y:S01]  /*7500*/  LOP3.LUT R15, R31, 0xfffffffc, RZ, 0xc0, !PT ;  /* 0xfffffffc1f0f7812 */ /* 0x000fe200078ec0ff */
[----:B-1----:R-:W-:Y:S01]  /*7510*/  FADD.FTZ R9, R9, R3 ;  /* 0x0000000309097221 */ /* 0x002fe20000010000 */
[----:B------:R-:W-:Y:S02]  /*7520*/  SHF.R.S32.HI R3, RZ, 0x1f, R10 ;  /* 0x0000001fff037819 */ /* 0x000fe4000001140a */
[----:B------:R-:W-:Y:S01]  /*7530*/  IADD3 R15, -R15, R8, RZ ;  /* 0x000000080f0f7210 */ /* 0x000fe20007ffe1ff */
[----:B-----5:R-:W-:Y:S01]  /*7540*/  FADD.FTZ R11, R11, R0 ;  /* 0x000000000b0b7221 */ /* 0x020fe20000010000 */
[----:B------:R-:W-:Y:S01]  /*7550*/  FSETP.NE.FTZ.AND P4, PT, R9, RZ, PT ;  /* 0x000000ff0900720b */ /* 0x000fe20003f95000 */
[C---:B------:R-:W-:Y:S01]  /*7560*/  IMAD R16, R3.reuse, c[0x0][0x490], RZ ;  /* 0x0001240003107a24 */ /* 0x040fe200078e02ff */
[----:B------:R-:W-:Y:S01]  /*7570*/  MOV R0, RZ ;  /* 0x000000ff00007202 */ /* 0x000fe20000000f00 */
[----:B------:R-:W-:Y:S01]  /*7580*/  IMAD R12, R3, c[0x0][0x3e8], RZ ;  /* 0x0000fa00030c7a24 */ /* 0x000fe200078e02ff */
[----:B------:R-:W-:Y:S01]  /*7590*/  FSETP.NE.FTZ.AND P5, PT, R11, RZ, PT ;  /* 0x000000ff0b00720b */ /* 0x000fe20003fb5000 */
[----:B------:R-:W-:-:S02]  /*75a0*/  IMAD R16, R10, c[0x0][0x494], R16 ;  /* 0x000125000a107a24 */ /* 0x000fc400078e0210 */
[----:B------:R-:W-:-:S03]  /*75b0*/  IMAD R12, R10, c[0x0][0x3ec], R12 ;  /* 0x0000fb000a0c7a24 */ /* 0x000fc600078e020c */
[----:B------:R-:W-:Y:S02]  /*75c0*/  IADD3 R17, R19, R16, RZ ;  /* 0x0000001013117210 */ /* 0x000fe40007ffe0ff */
[----:B------:R-:W-:Y:S02]  /*75d0*/  IADD3 R13, R21, R12, RZ ;  /* 0x0000000c150d7210 */ /* 0x000fe40007ffe0ff */
[----:B------:R-:W-:Y:S02]  /*75e0*/  MOV R12, R20 ;  /* 0x00000014000c7202 */ /* 0x000fe40000000f00 */
[----:B------:R-:W-:Y:S01]  /*75f0*/  MOV R16, R18 ;  /* 0x0000001200107202 */ /* 0x000fe20000000f00 */
[----:B------:R-:W1:Y:S02]  /*7600*/  @P5 MUFU.RCP R0, R11 ;  /* 0x0000000b00005308 */ /* 0x000e640000001000 */
[C---:B-1----:R-:W-:Y:S02]  /*7610*/  FMUL.FTZ R145, R0.reuse, R145 ;  /* 0x0000009100917220 */ /* 0x042fe40000410000 */
[----:B------:R-:W-:-:S02]  /*7620*/  FMUL.FTZ R144, R0, R144 ;  /* 0x0000009000907220 */ /* 0x000fc40000410000 */
[C---:B------:R-:W-:Y:S02]  /*7630*/  FMUL.FTZ R153, R0.reuse, R153 ;  /* 0x0000009900997220 */ /* 0x040fe40000410000 */
[C---:B------:R-:W-:Y:S02]  /*7640*/  FMUL.FTZ R47, R0.reuse, R152 ;  /* 0x00000098002f7220 */ /* 0x040fe40000410000 */
[C---:B------:R-:W-:Y:S02]  /*7650*/  FMUL.FTZ R69, R0.reuse, R69 ;  /* 0x0000004500457220 */ /* 0x040fe40000410000 */
[C---:B------:R-:W-:Y:S02]  /*7660*/  FMUL.FTZ R53, R0.reuse, R68 ;  /* 0x0000004400357220 */ /* 0x040fe40000410000 */
[C---:B------:R-:W-:Y:S02]  /*7670*/  FMUL.FTZ R81, R0.reuse, R81 ;  /* 0x0000005100517220 */ /* 0x040fe40000410000 */
        /* <DEDUP_REMOVED lines=16> */
[----:B------:R-:W-:Y:S01]  /*7780*/  FMUL.FTZ R168, R0, R168 ;  /* 0x000000a800a87220 */ /* 0x000fe20000410000 */
[----:B------:R-:W-:Y:S02]  /*7790*/  MOV R0, RZ ;  /* 0x000000ff00007202 */ /* 0x000fe40000000f00 */
[----:B------:R-:W-:Y:S01]  /*77a0*/  F2FP.BF16.PACK_AB R53, R69, R53 ;  /* 0x000000354535723e */ /* 0x000fe200000010ff */
[----:B--2---:R-:W1:Y:S01]  /*77b0*/  SHFL.BFLY PT, R6, R4, 0x2, 0x1f ;  /* 0x0c401f0004067f89 */ /* 0x004e6200000e0000 */
[----:B---3--:R-:W-:Y:S01]  /*77c0*/  @P0 IMAD.HI.U32 R3, R22, c[0x0][0x4ec], RZ ;  /* 0x00013b0016030a27 */ /* 0x008fe200078e00ff */
[----:B------:R-:W-:-:S04]  /*77d0*/  MOV R14, R22 ;  /* 0x00000016000e7202 */ /* 0x000fc80000000f00 */
[----:B------:R-:W-:-:S05]  /*77e0*/  @P0 SHF.R.U32.HI R14, RZ, c[0x0][0x4f0], R3 ;  /* 0x00013c00ff0e0a19 */ /* 0x000fca0000011603 */
[----:B------:R-:W-:-:S04]  /*77f0*/  IMAD.MOV R3, RZ, RZ, -R14 ;  /* 0x000000ffff037224 */ /* 0x000fc800078e0a0e */
[----:B------:R-:W-:Y:S02]  /*7800*/  IMAD R63, R3, c[0x0][0x4e8], R22 ;  /* 0x00013a00033f7a24 */ /* 0x000fe400078e0216 */
[----:B-1----:R-:W-:Y:S02]  /*7810*/  FADD.FTZ R6, R6, R4 ;  /* 0x0000000406067221 */ /* 0x002fe40000010000 */
[----:B------:R-:W1:Y:S04]  /*7820*/  SHFL.BFLY PT, R4, R7, 0x1, 0x1f ;  /* 0x0c201f0007047f89 */ /* 0x000e6800000e0000 */
[----:B------:R-:W2:Y:S01]  /*7830*/  SHFL.BFLY PT, R5, R6, 0x1, 0x1f ;  /* 0x0c201f0006057f89 */ /* 0x000ea200000e0000 */
[----:B-1----:R-:W-:Y:S01]  /*7840*/  FADD.FTZ R7, R7, R4 ;  /* 0x0000000407077221 */ /* 0x002fe20000010000 */
[----:B------:R-:W-:Y:S01]  /*7850*/  MOV R4, RZ ;  /* 0x000000ff00047202 */ /* 0x000fe20000000f00 */
[----:B--2---:R-:W-:-:S03]  /*7860*/  FADD.FTZ R6, R6, R5 ;  /* 0x0000000506067221 */ /* 0x004fc60000010000 */
[----:B------:R-:W-:Y:S02]  /*7870*/  FSETP.NE.FTZ.AND P2, PT, R7, RZ, PT ;  /* 0x000000ff0700720b */ /* 0x000fe40003f55000 */
[----:B------:R-:W1:Y:S01]  /*7880*/  @P4 MUFU.RCP R4, R9 ;  /* 0x0000000900044308 */ /* 0x000e620000001000 */
[----:B------:R-:W-:Y:S02]  /*7890*/  MOV R3, RZ ;  /* 0x000000ff00037202 */ /* 0x000fe40000000f00 */
[----:B------:R-:W-:Y:S02]  /*78a0*/  FSETP.NE.FTZ.AND P1, PT, R6, RZ, PT ;  /* 0x000000ff0600720b */ /* 0x000fe40003f35000 */
[----:B------:R-:W-:-:S04]  /*78b0*/  LOP3.LUT R5, R65, 0xffffffe0, RZ, 0xc0, !PT ;  /* 0xffffffe041057812 */ /* 0x000fc800078ec0ff */
[----:B------:R-:W-:Y:S01]  /*78c0*/  IADD3 R5, -R5, R8, RZ ;  /* 0x0000000805057210 */ /* 0x000fe20007ffe1ff */
[C---:B-1----:R-:W-:Y:S02]  /*78d0*/  FMUL.FTZ R147, R4.reuse, R147 ;  /* 0x0000009304937220 */ /* 0x042fe40000410000 */
        /* <DEDUP_REMOVED lines=22> */
[----:B------:R-:W-:Y:S01]  /*7a40*/  FMUL.FTZ R30, R4, R170 ;  /* 0x000000aa041e7220 */ /* 0x000fe20000410000 */
[----:B------:R-:W1:Y:S01]  /*7a50*/  @P2 MUFU.RCP R3, R7 ;  /* 0x0000000700032308 */ /* 0x000e620000001000 */
[----:B------:R-:W2:Y:S01]  /*7a60*/  S2R R4, SR_CTAID.Z ;  /* 0x0000000000047919 */ /* 0x000ea20000002700 */
[----:B------:R-:W-:-:S06]  /*7a70*/  LOP3.LUT P3, RZ, R5, 0x3, RZ, 0xc0, !PT ;  /* 0x0000000305ff7812 */ /* 0x000fcc000786c0ff */
[----:B------:R-:W3:Y:S08]  /*7a80*/  @P1 MUFU.RCP R0, R6 ;  /* 0x0000000600001308 */ /* 0x000ef00000001000 */
[----:B------:R-:W5:Y:S01]  /*7a90*/  @P2 MUFU.LG2 R7, R7 ;  /* 0x0000000700072308 */ /* 0x000f620000000c00 */
        /* <DEDUP_REMOVED lines=24> */
[----:B--2---:R-:W-:Y:S01]  /*7c20*/  SHF.R.S32.HI R3, RZ, 0x1f, R4 ;  /* 0x0000001fff037819 */ /* 0x004fe20000011404 */
[C---:B---3--:R-:W-:Y:S02]  /*7c30*/  FMUL.FTZ R143, R0.reuse, R143 ;  /* 0x0000008f008f7220 */ /* 0x048fe40000410000 */
[----:B------:R-:W-:-:S02]  /*7c40*/  FMUL.FTZ R142, R0, R142 ;  /* 0x0000008e008e7220 */ /* 0x000fc40000410000 */
[C---:B------:R-:W-:Y:S02]  /*7c50*/  IMAD R64, R3.reuse, c[0x0][0x498], RZ ;  /* 0x0001260003407a24 */ /* 0x040fe400078e02ff */
[----:B------:R-:W-:Y:S01]  /*7c60*/  IMAD R60, R3, c[0x0][0x3f0], RZ ;  /* 0x0000fc00033c7a24 */ /* 0x000fe200078e02ff */
[----:B------:R-:W-:Y:S01]  /*7c70*/  @P4 MOV R3, 0x3f317218 ;  /* 0x3f31721800034802 */ /* 0x000fe20000000f00 */
        /* <DEDUP_REMOVED lines=22> */
[----:B------:R-:W-:Y:S01]  /*7de0*/  @P2 MOV R0, 0x3f317218 ;  /* 0x3f31721800002802 */ /* 0x000fe20000000f00 */
[----:B------:R-:W-:-:S02]  /*7df0*/  @P4 FMUL.FTZ R5, R3, c[0x0][0x2d0] ;  /* 0x0000b40003054a20 */ /* 0x000fc40000410000 */
[----:B-----5:R-:W-:Y:S02]  /*7e00*/  @P2 FMUL.FTZ R7, R7, 0.69314718246459960938 ;  /* 0x3f31721807072820 */ /* 0x020fe40000410000 */
[----:B------:R-:W-:-:S04]  /*7e10*/  @P2 FMUL.FTZ R3, R0, c[0x0][0x2d0] ;  /* 0x0000b40000032a20 */ /* 0x000fc80000410000 */
[----:B------:R-:W-:Y:S01]  /*7e20*/  @P2 FFMA.FTZ R62, R3, R135, R7 ;  /* 0x00000087033e2223 */ /* 0x000fe20000010007 */
[----:B----4-:R-:W-:Y:S02]  /*7e30*/  SHF.R.S32.HI R7, RZ, 0x2, R67 ;  /* 0x00000002ff077819 */ /* 0x010fe40000011443 */
[----:B------:R-:W2:Y:S04]  /*7e40*/  LDL.LU R67, [R1+0x24] ;  /* 0x0000240001437983 */ /* 0x000ea80000300800 */
[----:B------:R-:W3:Y:S01]  /*7e50*/  LDL R69, [R1+0x20] ;  /* 0x0000200001457983 */ /* 0x000ee20000100800 */
[----:B------:R-:W1:Y:S01]  /*7e60*/  @P1 MUFU.LG2 R6, R6 ;  /* 0x0000000600061308 */ /* 0x000e620000000c00 */
[C---:B------:R-:W-:Y:S02]  /*7e70*/  IMAD R64, R4.reuse, c[0x0][0x49c], R64 ;  /* 0x0001270004407a24 */ /* 0x040fe400078e0240 */
[----:B------:R-:W-:-:S02]  /*7e80*/  IMAD R60, R4, c[0x0][0x3f4], R60 ;  /* 0x0000fd00043c7a24 */ /* 0x000fc400078e023c */
[----:B------:R-:W-:-:S04]  /*7e90*/  IMAD.WIDE.U32 R56, R4, c[0x0][0x498], R16 ;  /* 0x0001260004387a25 */ /* 0x000fc800078e0010 */
[----:B------:R-:W-:Y:S01]  /*7ea0*/  IMAD.WIDE.U32 R12, R4, c[0x0][0x3f0], R12 ;  /* 0x0000fc00040c7a25 */ /* 0x000fe200078e000c */
[----:B------:R-:W-:-:S03]  /*7eb0*/  @P5 MOV R4, 0x3f317218 ;  /* 0x3f31721800045802 */ /* 0x000fc60000000f00 */
[----:B------:R-:W-:Y:S02]  /*7ec0*/  @P1 IMAD.MOV.U32 R8, RZ, RZ, 0x3f317218 ;  /* 0x3f317218ff081424 */ /* 0x000fe400078e00ff */
[----:B------:R-:W-:Y:S02]  /*7ed0*/  @P5 FMUL.FTZ R10, R4, c[0x0][0x2d0] ;  /* 0x0000b400040a5a20 */ /* 0x000fe40000410000 */
[----:B-1----:R-:W-:Y:S02]  /*7ee0*/  @P1 FMUL.FTZ R4, R6, 0.69314718246459960938 ;  /* 0x3f31721806041820 */ /* 0x002fe40000410000 */
[----:B------:R-:W-:Y:S01]  /*7ef0*/  @P1 FMUL.FTZ R0, R8, c[0x0][0x2d0] ;  /* 0x0000b40008001a20 */ /* 0x000fe20000410000 */
[----:B------:R-:W-:-:S03]  /*7f00*/  MOV R61, 0xff800000 ;  /* 0xff800000003d7802 */ /* 0x000fc60000000f00 */
[----:B------:R-:W-:Y:S01]  /*7f10*/  @P1 FFMA.FTZ R61, R0, R2, R4 ;  /* 0x00000002003d1223 */ /* 0x000fe20000010004 */
[----:B------:R-:W-:Y:S01]  /*7f20*/  SHF.R.S32.HI R2, RZ, 0x2, R31 ;  /* 0x00000002ff027819 */ /* 0x000fe2000001141f */
[----:B------:R-:W1:Y:S03]  /*7f30*/  @P4 MUFU.LG2 R9, R9 ;  /* 0x0000000900094308 */ /* 0x000e660000000c00 */
[----:B------:R-:W-:Y:S02]  /*7f40*/  SHF.R.S32.HI R3, RZ, 0x1f, R2 ;  /* 0x0000001fff037819 */ /* 0x000fe40000011402 */
[----:B------:R-:W-:Y:S02]  /*7f50*/  SHF.R.S32.HI R0, RZ, 0x5, R65 ;  /* 0x00000005ff007819 */ /* 0x000fe40000011441 */
[----:B------:R-:W-:Y:S02]  /*7f60*/  LEA.HI R3, R3, R2, RZ, 0x3 ;  /* 0x0000000203037211 */ /* 0x000fe400078f18ff */
[----:B------:R-:W-:-:S02]  /*7f70*/  SHF.R.S32.HI R4, RZ, 0x1f, R0 ;  /* 0x0000001fff047819 */ /* 0x000fc40000011400 */
[----:B------:R-:W-:Y:S01]  /*7f80*/  LOP3.LUT R3, R3, 0xfffffff8, RZ, 0xc0, !PT ;  /* 0xfffffff803037812 */ /* 0x000fe200078ec0ff */
[----:B------:R-:W4:Y:S01]  /*7f90*/  @P5 MUFU.LG2 R11, R11 ;  /* 0x0000000b000b5308 */ /* 0x000f220000000c00 */
[----:B------:R-:W5:Y:S02]  /*7fa0*/  S2R R65, SR_CTAID.X ;  /* 0x0000000000417919 */ /* 0x000f640000002500 */
[----:B------:R-:W-:Y:S02]  /*7fb0*/  IADD3 R8, R2, -R3, RZ ;  /* 0x8000000302087210 */ /* 0x000fe40007ffe0ff */
[----:B------:R-:W-:Y:S02]  /*7fc0*/  LEA.HI R3, R4, R0, RZ, 0x2 ;  /* 0x0000000004037211 */ /* 0x000fe400078f10ff */
[----:B------:R-:W-:Y:S01]  /*7fd0*/  LEA.HI R2, R15, R15, RZ, 0x1 ;  /* 0x0000000f0f027211 */ /* 0x000fe200078f08ff */
[----:B-1----:R-:W-:Y:S01]  /*7fe0*/  @P4 FMUL.FTZ R9, R9, 0.69314718246459960938 ;  /* 0x3f31721809094820 */ /* 0x002fe20000410000 */
[----:B------:R-:W-:-:S02]  /*7ff0*/  LOP3.LUT R4, R3, 0xffffffc, RZ, 0xc0, !PT ;  /* 0x0ffffffc03047812 */ /* 0x000fc400078ec0ff */
[C---:B------:R-:W-:Y:S02]  /*8000*/  LOP3.LUT R3, R2.reuse, 0x1ffffffe, RZ, 0xc0, !PT ;  /* 0x1ffffffe02037812 */ /* 0x040fe400078ec0ff */
[----:B------:R-:W-:Y:S02]  /*8010*/  SHF.L.U32 R2, R2, 0x5, RZ ;  /* 0x0000000502027819 */ /* 0x000fe400000006ff */
[----:B------:R-:W-:Y:S01]  /*8020*/  MOV R58, 0xff800000 ;  /* 0xff800000003a7802 */ /* 0x000fe20000000f00 */
[----:B------:R-:W-:Y:S01]  /*8030*/  @P4 FFMA.FTZ R58, R5, R136, R9 ;  /* 0x00000088053a4223 */ /* 0x000fe20000010009 */
[----:B------:R-:W-:Y:S02]  /*8040*/  IADD3 R4, R0, -R4, RZ ;  /* 0x8000000400047210 */ /* 0x000fe40007ffe0ff */
[----:B------:R-:W-:Y:S02]  /*8050*/  SHF.R.S32.HI R5, RZ, 0x1f, R14 ;  /* 0x0000001fff057819 */ /* 0x000fe4000001140e */
[----:B------:R-:W-:-:S02]  /*8060*/  IADD3 R6, R15, -R3, RZ ;  /* 0x800000030f067210 */ /* 0x000fc40007ffe0ff */
[----:B------:R-:W-:Y:S01]  /*8070*/  LOP3.LUT R2, R2, 0xffffffc0, RZ, 0xc0, !PT ;  /* 0xffffffc002027812 */ /* 0x000fe200078ec0ff */
[----:B------:R-:W-:Y:S01]  /*8080*/  IMAD R7, R4, 0x10, R7 ;  /* 0x0000001004077824 */ /* 0x000fe200078e0207 */
[----:B------:R-:W-:Y:S01]  /*8090*/  LEA R9, R0, R15, 0x8 ;  /* 0x0000000f00097211 */ /* 0x000fe200078e40ff */
[----:B----4-:R-:W-:Y:S01]  /*80a0*/  @P5 FMUL.FTZ R11, R11, 0.69314718246459960938 ;  /* 0x3f3172180b0b5820 */ /* 0x010fe20000410000 */
[----:B------:R-:W-:Y:S01]  /*80b0*/  LEA R6, R6, R2, 0x3 ;  /* 0x0000000206067211 */ /* 0x000fe200078e18ff */
[----:B------:R-:W-:Y:S01]  /*80c0*/  IMAD R4, R5, c[0x0][0x3e0], RZ ;  /* 0x0000f80005047a24 */ /* 0x000fe200078e02ff */
[----:B------:R-:W-:Y:S02]  /*80d0*/  IADD3 R3, R13, R60, RZ ;  /* 0x0000003c0d037210 */ /* 0x000fe40007ffe0ff */
[----:B------:R-:W-:Y:S02]  /*80e0*/  MOV R2, R12 ;  /* 0x0000000c00027202 */ /* 0x000fe40000000f00 */
[----:B------:R-:W-:Y:S01]  /*80f0*/  LEA.HI R0, R8, R8, RZ, 0x1 ;  /* 0x0000000808007211 */ /* 0x000fe200078f08ff */
[----:B------:R-:W-:-:S02]  /*8100*/  IMAD.MOV.U32 R59, RZ, RZ, -0x800000 ;  /* 0xff800000ff3b7424 */ /* 0x000fc400078e00ff */
[----:B------:R-:W-:Y:S02]  /*8110*/  @P5 FFMA.FTZ R59, R10, R137, R11 ;  /* 0x000000890a3b5223 */ /* 0x000fe4000001000b */
[----:B------:R-:W-:Y:S01]  /*8120*/  IMAD R12, R14, c[0x0][0x3e4], R4 ;  /* 0x0000f9000e0c7a24 */ /* 0x000fe200078e0204 */
[----:B------:R-:W-:Y:S01]  /*8130*/  LOP3.LUT R4, R0, 0x3fffffe, RZ, 0xc0, !PT ;  /* 0x03fffffe00047812 */ /* 0x000fe200078ec0ff */
[----:B------:R-:W-:Y:S01]  /*8140*/  IMAD.WIDE.U32 R10, R14, c[0x0][0x3e0], R2 ;  /* 0x0000f8000e0a7a25 */ /* 0x000fe200078e0002 */
[----:B------:R-:W-:Y:S02]  /*8150*/  IADD3 R2, R7, R6, RZ ;  /* 0x0000000607027210 */ /* 0x000fe40007ffe0ff */
[----:B------:R-:W-:Y:S02]  /*8160*/  IADD3 R4, R8, -R4, RZ ;  /* 0x8000000408047210 */ /* 0x000fe40007ffe0ff */
[----:B-----5:R-:W-:Y:S02]  /*8170*/  LEA R8, R65, R2, 0x7 ;  /* 0x0000000241087211 */ /* 0x020fe400078e38ff */
[----:B------:R-:W-:-:S02]  /*8180*/  SHF.R.S32.HI R5, RZ, 0x1, R0 ;  /* 0x00000001ff057819 */ /* 0x000fc40000011400 */
[----:B------:R-:W-:Y:S01]  /*8190*/  LEA R0, R65, R7, 0x7 ;  /* 0x0000000741007211 */ /* 0x000fe200078e38ff */
[----:B------:R-:W-:Y:S01]  /*81a0*/  @P0 IMAD.HI.U32 R7, R8, c[0x0][0x4ec], RZ ;  /* 0x00013b0008070a27 */ /* 0x000fe200078e00ff */
[C---:B------:R-:W-:Y:S02]  /*81b0*/  SHF.L.U32 R2, R5.reuse, 0x6, RZ ;  /* 0x0000000605027819 */ /* 0x040fe400000006ff */
[----:B------:R-:W-:Y:S01]  /*81c0*/  LOP3.LUT R3, R5, 0x1, RZ, 0xc0, !PT ;  /* 0x0000000105037812 */ /* 0x000fe200078ec0ff */
[----:B------:R-:W-:Y:S01]  /*81d0*/  IMAD R65, R66, c[0x0][0x388], RZ ;  /* 0x0000e20042417a24 */ /* 0x000fe200078e02ff */
[----:B------:R-:W-:Y:S01]  /*81e0*/  IADD3 R6, R0, 0x8, RZ ;  /* 0x0000000800067810 */ /* 0x000fe20007ffe0ff */
[----:B------:R-:W-:Y:S01]  /*81f0*/  IMAD R9, R4, 0x10, R9 ;  /* 0x0000001004097824 */ /* 0x000fe200078e0209 */
[----:B------:R-:W-:Y:S02]  /*8200*/  MOV R4, R8 ;  /* 0x0000000800047202 */ /* 0x000fe40000000f00 */
[----:B------:R-:W-:-:S02]  /*8210*/  @P0 SHF.R.U32.HI R4, RZ, c[0x0][0x4f0], R7 ;  /* 0x00013c00ff040a19 */ /* 0x000fc40000011607 */
[----:B------:R-:W-:Y:S02]  /*8220*/  LOP3.LUT R2, R2, 0xc0, RZ, 0xc0, !PT ;  /* 0x000000c002027812 */ /* 0x000fe400078ec0ff */
[----:B------:R-:W-:Y:S02]  /*8230*/  ISETP.NE.U32.AND P2, PT, R3, 0x1, PT ;  /* 0x000000010300780c */ /* 0x000fe40003f45070 */
[-C--:B------:R-:W-:Y:S02]  /*8240*/  ISETP.GE.OR P5, PT, R6, R65.reuse, P3 ;  /* 0x000000410600720c */ /* 0x080fe40001fa6670 */
[C---:B------:R-:W-:Y:S02]  /*8250*/  IADD3 R3, R0.reuse, 0x40, RZ ;  /* 0x0000004000037810 */ /* 0x040fe40007ffe0ff */
[C---:B------:R-:W-:Y:S02]  /*8260*/  ISETP.GE.OR P6, PT, R0.reuse, R65, P3 ;  /* 0x000000410000720c */ /* 0x040fe40001fc6670 */
[----:B------:R-:W-:-:S02]  /*8270*/  IADD3 R6, R0, 0x48, RZ ;  /* 0x0000004800067810 */ /* 0x000fc40007ffe0ff */
[----:B------:R-:W-:Y:S02]  /*8280*/  LOP3.LUT P1, RZ, R5, 0x2, RZ, 0xc0, !PT ;  /* 0x0000000205ff7812 */ /* 0x000fe4000782c0ff */
[----:B------:R-:W-:Y:S02]  /*8290*/  IADD3 R0, -R4, RZ, RZ ;  /* 0x000000ff04007210 */ /* 0x000fe40007ffe1ff */
[----:B------:R-:W-:Y:S02]  /*82a0*/  LEA.HI R5, R2, R2, RZ, 0x1d ;  /* 0x0000000202057211 */ /* 0x000fe400078fe8ff */
[-C--:B------:R-:W-:Y:S02]  /*82b0*/  ISETP.GE.OR P4, PT, R3, R65.reuse, P3 ;  /* 0x000000410300720c */ /* 0x080fe40001f86670 */
[----:B------:R-:W-:Y:S02]  /*82c0*/  IADD3 R3, R11, R12, RZ ;  /* 0x0000000c0b037210 */ /* 0x000fe40007ffe0ff */
[----:B------:R-:W-:Y:S01]  /*82d0*/  ISETP.GE.OR P3, PT, R6, R65, P3 ;  /* 0x000000410600720c */ /* 0x000fe20001f66670 */
[----:B------:R-:W-:Y:S01]  /*82e0*/  IMAD R6, R0, c[0x0][0x4e8], R8 ;  /* 0x00013a0000067a24 */ /* 0x000fe200078e0208 */
[----:B------:R-:W-:-:S02]  /*82f0*/  MOV R2, R10 ;  /* 0x0000000a00027202 */ /* 0x000fc40000000f00 */
[----:B------:R-:W-:Y:S02]  /*8300*/  SHF.R.S32.HI R7, RZ, 0x1f, R63 ;  /* 0x0000001fff077819 */ /* 0x000fe4000001143f */
[----:B------:R-:W-:Y:S01]  /*8310*/  LEA R9, R9, R5, 0x1 ;  /* 0x0000000509097211 */ /* 0x000fe200078e08ff */
[----:B------:R-:W-:Y:S01]  /*8320*/  IMAD.WIDE.U32 R14, R63, c[0x0][0x3d8], R2 ;  /* 0x0000f6003f0e7a25 */ /* 0x000fe200078e0002 */
[----:B------:R-:W-:Y:S02]  /*8330*/  SHF.R.S32.HI R5, RZ, 0x1f, R4 ;  /* 0x0000001fff057819 */ /* 0x000fe40000011404 */
[----:B------:R-:W-:Y:S01]  /*8340*/  IADD3 R4, P0, R4, R56, RZ ;  /* 0x0000003804047210 */ /* 0x000fe20007f1e0ff */
[----:B------:R-:W-:Y:S01]  /*8350*/  IMAD R7, R7, c[0x0][0x3d8], RZ ;  /* 0x0000f60007077a24 */ /* 0x000fe200078e02ff */
[----:B------:R-:W-:Y:S01]  /*8360*/  SHF.R.S32.HI R3, RZ, 0x1f, R6 ;  /* 0x0000001fff037819 */ /* 0x000fe20000011406 */
[----:B------:R-:W-:Y:S01]  /*8370*/  IMAD.SHL.U32 R0, R9, 0x2, RZ ;  /* 0x0000000209007824 */ /* 0x000fe200078e00ff */
[----:B------:R-:W-:Y:S01]  /*8380*/  IADD3.X R5, R5, R57, R64, P0, !PT ;  /* 0x0000003905057210 */ /* 0x000fe200007fe440 */
[----:B------:R-:W-:-:S02]  /*8390*/  IMAD R60, R63, c[0x0][0x3dc], R7 ;  /* 0x0000f7003f3c7a24 */ /* 0x000fc400078e0207 */
[----:B------:R-:W-:Y:S01]  /*83a0*/  IMAD R3, R3, c[0x0][0x488], RZ ;  /* 0x0001220003037a24 */ /* 0x000fe200078e02ff */
[----:B------:R-:W-:Y:S01]  /*83b0*/  IADD3 R7, R0, 0x80, RZ ;  /* 0x0000008000077810 */ /* 0x000fe20007ffe0ff */
[----:B------:R-:W-:Y:S01]  /*83c0*/  IMAD.WIDE.U32 R4, R6, c[0x0][0x488], R4 ;  /* 0x0001220006047a25 */ /* 0x000fe200078e0004 */
[----:B------:R-:W-:Y:S02]  /*83d0*/  IADD3 R2, R0, 0x70, RZ ;  /* 0x0000007000027810 */ /* 0x000fe40007ffe0ff */
[----:B------:R-:W-:Y:S01]  /*83e0*/  @P2 IADD3 R2, R7, 0x10, RZ ;  /* 0x0000001007022810 */ /* 0x000fe20007ffe0ff */
[----:B------:R-:W-:Y:S01]  /*83f0*/  IMAD R3, R6, c[0x0][0x48c], R3 ;  /* 0x0001230006037a24 */ /* 0x000fe200078e0203 */
[----:B------:R-:W-:Y:S02]  /*8400*/  MOV R7, 0x20 ;  /* 0x0000002000077802 */ /* 0x000fe40000000f00 */
[----:B------:R-:W-:Y:S01]  /*8410*/  F2FP.BF16.PACK_AB R17, R145, R144 ;  /* 0x000000909111723e */ /* 0x000fe200000010ff */
[----:B------:R-:W-:Y:S01]  /*8420*/  BAR.SYNC.DEFER_BLOCKING 0x1, 0x80 ;  /* 0x0042000000007b1d */ /* 0x000fe20000010000 */
[----:B------:R-:W-:-:S02]  /*8430*/  F2FP.BF16.PACK_AB R16, R147, R146 ;  /* 0x000000929310723e */ /* 0x000fc400000010ff */
[----:B------:R-:W-:Y:S02]  /*8440*/  SEL R7, R7, 0xffffffe0, !P1 ;  /* 0xffffffe007077807 */ /* 0x000fe40004800000 */
[----:B------:R-:W-:Y:S02]  /*8450*/  LEA R6, P0, R4, c[0x0][0x450], 0x2 ;  /* 0x0001140004067a11 */ /* 0x000fe400078010ff */
[----:B------:R-:W-:Y:S02]  /*8460*/  IADD3 R5, R5, R3, RZ ;  /* 0x0000000305057210 */ /* 0x000fe40007ffe0ff */
[----:B------:R-:W-:Y:S02]  /*8470*/  F2FP.BF16.PACK_AB R47, R153, R47 ;  /* 0x0000002f992f723e */ /* 0x000fe400000010ff */
[----:B------:R-:W-:Y:S02]  /*8480*/  F2FP.BF16.PACK_AB R46, R155, R46 ;  /* 0x0000002e9b2e723e */ /* 0x000fe400000010ff */
[----:B------:R-:W-:-:S02]  /*8490*/  F2FP.BF16.PACK_AB R54, R141, R54 ;  /* 0x000000368d36723e */ /* 0x000fc400000010ff */
[----:B------:R-:W-:Y:S02]  /*84a0*/  F2FP.BF16.PACK_AB R142, R143, R142 ;  /* 0x0000008e8f8e723e */ /* 0x000fe400000010ff */
[----:B------:R-:W-:Y:S02]  /*84b0*/  F2FP.BF16.PACK_AB R55, R149, R55 ;  /* 0x000000379537723e */ /* 0x000fe400000010ff */
[----:B------:R-:W-:Y:S02]  /*84c0*/  F2FP.BF16.PACK_AB R150, R151, R150 ;  /* 0x000000969796723e */ /* 0x000fe400000010ff */
[----:B------:R-:W-:Y:S02]  /*84d0*/  F2FP.BF16.PACK_AB R52, R71, R52 ;  /* 0x000000344734723e */ /* 0x000fe400000010ff */
[----:B------:R-:W-:Y:S01]  /*84e0*/  IADD3 R3, R0, R7, RZ ;  /* 0x0000000700037210 */ /* 0x000fe20007ffe0ff */
[----:B------:R-:W-:Y:S01]  /*84f0*/  STS [R0+0x80], R17 ;  /* 0x0000801100007388 */ /* 0x000fe20000000800 */
[----:B------:R-:W-:-:S02]  /*8500*/  LEA.HI.X R5, R4, c[0x0][0x454], R5, 0x2, P0 ;  /* 0x0001150004057a11 */ /* 0x000fc400000f1405 */
[----:B------:R-:W-:Y:S01]  /*8510*/  F2FP.BF16.PACK_AB R50, R81, R50 ;  /* 0x000000325132723e */ /* 0x000fe200000010ff */
[----:B------:R-:W-:Y:S01]  /*8520*/  STS [R0+0x280], R16 ;  /* 0x0002801000007388 */ /* 0x000fe20000000800 */
[----:B------:R-:W-:Y:S02]  /*8530*/  F2FP.BF16.PACK_AB R49, R83, R49 ;  /* 0x000000315331723e */ /* 0x000fe400000010ff */
[----:B------:R-:W-:Y:S01]  /*8540*/  IADD3 R4, R7, R2, RZ ;  /* 0x0000000207047210 */ /* 0x000fe20007ffe0ff */
[----:B------:R-:W-:Y:S01]  /*8550*/  STS [R2], R47 ;  /* 0x0000002f02007388 */ /* 0x000fe20000000800 */
[----:B------:R-:W-:Y:S02]  /*8560*/  F2FP.BF16.PACK_AB R51, R73, R51 ;  /* 0x000000334933723e */ /* 0x000fe400000010ff */
[----:B------:R-:W-:Y:S01]  /*8570*/  F2FP.BF16.PACK_AB R74, R75, R74 ;  /* 0x0000004a4b4a723e */ /* 0x000fe200000010ff */
[----:B------:R-:W-:Y:S01]  /*8580*/  STS [R2+0x200], R46 ;  /* 0x0002002e02007388 */ /* 0x000fe20000000800 */
[----:B------:R-:W-:-:S02]  /*8590*/  F2FP.BF16.PACK_AB R48, R77, R48 ;  /* 0x000000304d30723e */ /* 0x000fc400000010ff */
[----:B------:R-:W-:Y:S01]  /*85a0*/  F2FP.BF16.PACK_AB R78, R79, R78 ;  /* 0x0000004e4f4e723e */ /* 0x000fe200000010ff */
[----:B------:R-:W-:Y:S01]  /*85b0*/  STS [R0+0x1080], R54 ;  /* 0x0010803600007388 */ /* 0x000fe20000000800 */
[----:B------:R-:W-:Y:S02]  /*85c0*/  F2FP.BF16.PACK_AB R45, R85, R45 ;  /* 0x0000002d552d723e */ /* 0x000fe400000010ff */
[----:B------:R-:W-:Y:S01]  /*85d0*/  F2FP.BF16.PACK_AB R44, R87, R44 ;  /* 0x0000002c572c723e */ /* 0x000fe200000010ff */
[----:B------:R-:W-:Y:S01]  /*85e0*/  STS [R0+0x1280], R142 ;  /* 0x0012808e00007388 */ /* 0x000fe20000000800 */
[----:B------:R-:W-:Y:S02]  /*85f0*/  F2FP.BF16.PACK_AB R27, R97, R27 ;  /* 0x0000001b611b723e */ /* 0x000fe400000010ff */
[----:B------:R-:W-:Y:S01]  /*8600*/  F2FP.BF16.PACK_AB R26, R99, R26 ;  /* 0x0000001a631a723e */ /* 0x000fe200000010ff */
[----:B------:R-:W-:Y:S01]  /*8610*/  STS [R2+0x1000], R55 ;  /* 0x0010003702007388 */ /* 0x000fe20000000800 */
[----:B------:R-:W-:-:S03]  /*8620*/  F2FP.BF16.PACK_AB R43, R89, R43 ;  /* 0x0000002b592b723e */ /* 0x000fc600000010ff */
[----:B------:R-:W-:Y:S01]  /*8630*/  STS [R2+0x1200], R150 ;  /* 0x0012009602007388 */ /* 0x000fe20000000800 */
[----:B------:R-:W-:-:S03]  /*8640*/  F2FP.BF16.PACK_AB R90, R91, R90 ;  /* 0x0000005a5b5a723e */ /* 0x000fc600000010ff */
[----:B------:R-:W-:Y:S01]  /*8650*/  STS [R3+0x80], R53 ;  /* 0x0000803503007388 */ /* 0x000fe20000000800 */
[----:B------:R-:W-:-:S03]  /*8660*/  F2FP.BF16.PACK_AB R25, R93, R25 ;  /* 0x000000195d19723e */ /* 0x000fc600000010ff */
[----:B------:R-:W-:Y:S01]  /*8670*/  STS [R3+0x280], R52 ;  /* 0x0002803403007388 */ /* 0x000fe20000000800 */
[----:B------:R-:W-:-:S03]  /*8680*/  F2FP.BF16.PACK_AB R94, R95, R94 ;  /* 0x0000005e5f5e723e */ /* 0x000fc600000010ff */
[----:B------:R-:W-:Y:S01]  /*8690*/  STS [R4], R50 ;  /* 0x0000003204007388 */ /* 0x000fe20000000800 */
[----:B------:R-:W-:-:S03]  /*86a0*/  F2FP.BF16.PACK_AB R23, R157, R23 ;  /* 0x000000179d17723e */ /* 0x000fc600000010ff */
        /* <DEDUP_REMOVED lines=46> */
[----:B------:R-:W-:Y:S04]  /*8990*/  STS [R2+0x4000], R39 ;  /* 0x0040002702007388 */ /* 0x000fe80000000800 */
[----:B------:R-:W-:Y:S04]  /*89a0*/  STS [R2+0x4200], R38 ;  /* 0x0042002602007388 */ /* 0x000fe80000000800 */
[----:B------:R-:W-:Y:S04]  /*89b0*/  STS [R0+0x5080], R41 ;  /* 0x0050802900007388 */ /* 0x000fe80000000800 */
[----:B------:R2:W-:Y:S04]  /*89c0*/  STS [R0+0x5280], R40 ;  /* 0x0052802800007388 */ /* 0x0005e80000000800 */
[----:B------:R-:W-:Y:S04]  /*89d0*/  STS [R2+0x5000], R37 ;  /* 0x0050002502007388 */ /* 0x000fe80000000800 */
        /* <DEDUP_REMOVED lines=9> */
[----:B------:R-:W-:Y:S04]  /*8a70*/  SHFL.IDX PT, R10, R6, RZ, 0x1c1f ;  /* 0x001c1fff060a7589 */ /* 0x000fe800000e0000 */
[----:B------:R-:W1:Y:S04]  /*8a80*/  SHFL.IDX PT, R11, R5, RZ, 0x1c1f ;  /* 0x001c1fff050b7589 */ /* 0x000e6800000e0000 */
[----:B------:R-:W-:Y:S06]  /*8a90*/  BAR.SYNC.DEFER_BLOCKING 0x1, 0x80 ;  /* 0x0042000000007b1d */ /* 0x000fec0000010000 */
[----:B------:R-:W-:Y:S04]  /*8aa0*/  SHFL.IDX PT, R8, R6, 0x1, 0x1c1f ;  /* 0x003c1f0006087f89 */ /* 0x000fe800000e0000 */
[----:B------:R-:W4:Y:S04]  /*8ab0*/  SHFL.IDX PT, R9, R5, 0x1, 0x1c1f ;  /* 0x003c1f0005097f89 */ /* 0x000f2800000e0000 */
[----:B------:R-:W-:Y:S04]  /*8ac0*/  SHFL.IDX PT, R12, R6, 0x2, 0x1c1f ;  /* 0x005c1f00060c7f89 */ /* 0x000fe800000e0000 */
[----:B------:R-:W5:Y:S04]  /*8ad0*/  SHFL.IDX PT, R13, R5, 0x2, 0x1c1f ;  /* 0x005c1f00050d7f89 */ /* 0x000f6800000e0000 */
[----:B------:R-:W-:Y:S04]  /*8ae0*/  SHFL.IDX PT, R6, R6, 0x3, 0x1c1f ;  /* 0x007c1f0006067f89 */ /* 0x000fe800000e0000 */
[----:B------:R-:W3:Y:S01]  /*8af0*/  SHFL.IDX PT, R7, R5, 0x3, 0x1c1f ;  /* 0x007c1f0005077f89 */ /* 0x000ee200000e0000 */
[----:B--2---:R-:W-:-:S03]  /*8b00*/  SHF.L.U32 R0, R67, 0x1, RZ ;  /* 0x0000000143007819 */ /* 0x004fc600000006ff */
[----:B-1----:R1:W-:Y:S04]  /*8b10*/  @!P6 ST.E [R10.64], R59 ;  /* 0x0000003b0a00e985 */ /* 0x0023e8000c101910 */
[----:B----4-:R1:W-:Y:S04]  /*8b20*/  @!P5 ST.E [R8.64], R58 ;  /* 0x0000003a0800d985 */ /* 0x0103e8000c101910 */
[----:B-----5:R1:W-:Y:S04]  /*8b30*/  @!P4 ST.E [R12.64], R62 ;  /* 0x0000003e0c00c985 */ /* 0x0203e8000c101910 */
[----:B---3--:R1:W-:Y:S04]  /*8b40*/  @!P3 ST.E [R6.64], R61 ;  /* 0x0000003d0600b985 */ /* 0x0083e8000c101910 */
[----:B------:R1:W2:Y:S04]  /*8b50*/  LDS.128 R32, [R0+0x880] ;  /* 0x0008800000207984 */ /* 0x0002a80000000c00 */
[----:B------:R1:W3:Y:S04]  /*8b60*/  LDS.128 R44, [R0+0x1080] ;  /* 0x00108000002c7984 */ /* 0x0002e80000000c00 */
[----:B------:R1:W4:Y:S04]  /*8b70*/  LDS.128 R52, [R0+0x1880] ;  /* 0x0018800000347984 */ /* 0x0003280000000c00 */
[----:B------:R1:W1:Y:S04]  /*8b80*/  LDS.128 R28, [R0+0x2880] ;  /* 0x00288000001c7984 */ /* 0x0002680000000c00 */
[----:B------:R1:W1:Y:S04]  /*8b90*/  LDS.128 R40, [R0+0x3080] ;  /* 0x0030800000287984 */ /* 0x0002680000000c00 */
[----:B------:R1:W1:Y:S04]  /*8ba0*/  LDS.128 R48, [R0+0x3880] ;  /* 0x0038800000307984 */ /* 0x0002680000000c00 */
[----:B------:R1:W1:Y:S04]  /*8bb0*/  LDS.128 R24, [R0+0x4880] ;  /* 0x0048800000187984 */ /* 0x0002680000000c00 */
[----:B------:R1:W1:Y:S04]  /*8bc0*/  LDS.128 R36, [R0+0x5080] ;  /* 0x0050800000247984 */ /* 0x0002680000000c00 */
[----:B------:R1:W1:Y:S01]  /*8bd0*/  LDS.128 R56, [R0+0x5880] ;  /* 0x0058800000387984 */ /* 0x0002620000000c00 */
[----:B------:R-:W-:-:S02]  /*8be0*/  IADD3 R2, R15, R60, RZ ;  /* 0x0000003c0f027210 */ /* 0x000fc40007ffe0ff */
[----:B------:R-:W-:-:S04]  /*8bf0*/  LEA R21, P0, R14, c[0x0][0x380], 0x1 ;  /* 0x0000e0000e157a11 */ /* 0x000fc800078008ff */
[----:B------:R-:W-:Y:S02]  /*8c00*/  LEA.HI.X R20, R14, c[0x0][0x384], R2, 0x1, P0 ;  /* 0x0000e1000e147a11 */ /* 0x000fe400000f0c02 */
[----:B------:R-:W-:Y:S01]  /*8c10*/  ISETP.GE.AND P0, PT, R69, R65, PT ;  /* 0x000000414500720c */ /* 0x000fe20003f06270 */
[----:B------:R1:W1:Y:S01]  /*8c20*/  SHFL.IDX PT, R2, R21, RZ, 0x1c1f ;  /* 0x001c1fff15027589 */ /* 0x00026200000e0000 */
[----:B------:R-:W-:Y:S03]  /*8c30*/  BSSY B0, `(.L_x_3) ;  /* 0x0000017000007945 */ /* 0x000fe60003800000 */
[----:B------:R1:W1:Y:S01]  /*8c40*/  SHFL.IDX PT, R3, R20, RZ, 0x1c1f ;  /* 0x001c1fff14037589 */ /* 0x00026200000e0000 */
[C---:B------:R-:W-:Y:S02]  /*8c50*/  IADD3 R67, R229.reuse, 0x40, RZ ;  /* 0x00000040e5437810 */ /* 0x040fe40007ffe0ff */
[----:B------:R-:W-:-:S05]  /*8c60*/  IADD3 R68, R229, 0x20, RZ ;  /* 0x00000020e5447810 */ /* 0x000fca0007ffe0ff */
[----:B------:R-:W-:Y:S05]  /*8c70*/  @P0 BRA `(.L_x_4) ;  /* 0x0000012000000947 */ /* 0x000fea0003800000 */
[----:B--234-:R-:W2:Y:S01]  /*8c80*/  LDS.128 R16, [R0+0x80] ;  /* 0x0000800000107984 */ /* 0x01cea20000000c00 */
[----:B------:R-:W-:Y:S02]  /*8c90*/  ISETP.GE.AND P1, PT, R68, c[0x0][0x3c8], PT ;  /* 0x0000f20044007a0c */ /* 0x000fe40003f26270 */
[----:B------:R-:W-:Y:S01]  /*8ca0*/  ISETP.GE.AND P0, PT, R67, c[0x0][0x3c8], PT ;  /* 0x0000f20043007a0c */ /* 0x000fe20003f06270 */
[----:B-1----:R-:W1:Y:S01]  /*8cb0*/  LDS.128 R12, [R0+0x2080] ;  /* 0x00208000000c7984 */ /* 0x002e620000000c00 */
[----:B------:R-:W-:-:S03]  /*8cc0*/  ISETP.GE.AND P2, PT, R229, c[0x0][0x3c8], PT ;  /* 0x0000f200e5007a0c */ /* 0x000fc60003f46270 */
[----:B------:R3:W4:Y:S06]  /*8cd0*/  LDS.128 R8, [R0+0x4080] ;  /* 0x0040800000087984 */ /* 0x00072c0000000c00 */
[----:B------:R-:W-:-:S04]  /*8ce0*/  @!P1 SHF.R.S32.HI R4, RZ, 0x1f, R68 ;  /* 0x0000001fff049819 */ /* 0x000fc80000011444 */
[----:B------:R-:W-:Y:S01]  /*8cf0*/  @!P1 LEA.HI R4, R4, R68, RZ, 0x3 ;  /* 0x0000004404049211 */ /* 0x000fe200078f18ff */
[----:B------:R-:W-:-:S03]  /*8d00*/  @!P2 IMAD.WIDE R6, R229, 0x2, R2 ;  /* 0x00000002e506a825 */ /* 0x000fc600078e0202 */
[----:B------:R-:W-:-:S05]  /*8d10*/  @!P1 LOP3.LUT R4, R4, 0xfffffff8, RZ, 0xc0, !PT ;  /* 0xfffffff804049812 */ /* 0x000fca00078ec0ff */
[----:B------:R-:W-:Y:S01]  /*8d20*/  @!P1 IMAD.WIDE R4, R4, 0x2, R2 ;  /* 0x0000000204049825 */ /* 0x000fe200078e0202 */
[----:B---3--:R-:W-:-:S04]  /*8d30*/  @!P0 SHF.R.S32.HI R0, RZ, 0x1f, R67 ;  /* 0x0000001fff008819 */ /* 0x008fc80000011443 */
[----:B------:R-:W-:-:S04]  /*8d40*/  @!P0 LEA.HI R0, R0, R67, RZ, 0x3 ;  /* 0x0000004300008211 */ /* 0x000fc800078f18ff */
[----:B------:R-:W-:Y:S01]  /*8d50*/  @!P0 LOP3.LUT R0, R0, 0xfffffff8, RZ, 0xc0, !PT ;  /* 0xfffffff800008812 */ /* 0x000fe200078ec0ff */
[----:B--2---:R2:W-:Y:S04]  /*8d60*/  @!P2 ST.E.128 [R6.64], R16 ;  /* 0x000000100600a985 */ /* 0x0045e8000c101d10 */
[----:B------:R-:W-:Y:S01]  /*8d70*/  @!P0 IMAD.WIDE R2, R0, 0x2, R2 ;  /* 0x0000000200028825 */ /* 0x000fe200078e0202 */
[----:B-1----:R2:W-:Y:S04]  /*8d80*/  @!P1 ST.E.128 [R4.64], R12 ;  /* 0x0000000c04009985 */ /* 0x0025e8000c101d10 */
[----:B----4-:R2:W-:Y:S02]  /*8d90*/  @!P0 ST.E.128 [R2.64], R8 ;  /* 0x0000000802008985 */ /* 0x0105e4000c101d10 */
.L_x_4:
[----:B--234-:R-:W-:Y:S05]  /*8da0*/  BSYNC B0 ;  /* 0x0000000000007941 */ /* 0x01cfea0003800000 */
.L_x_3:
[----:B-1----:R-:W-:Y:S01]  /*8db0*/  IADD3 R0, R69, 0x20, RZ ;  /* 0x0000002045007810 */ /* 0x002fe20007ffe0ff */
[----:B------:R1:W2:Y:S01]  /*8dc0*/  SHFL.IDX PT, R3, R20, 0x1, 0x1c1f ;  /* 0x003c1f0014037f89 */ /* 0x0002a200000e0000 */
[----:B------:R-:W-:Y:S02]  /*8dd0*/  BSSY B0, `(.L_x_5) ;  /* 0x0000013000007945 */ /* 0x000fe40003800000 */
[----:B------:R-:W-:Y:S01]  /*8de0*/  ISETP.GE.AND P0, PT, R0, R65, PT ;  /* 0x000000410000720c */ /* 0x000fe20003f06270 */
[----:B------:R1:W3:-:S12]  /*8df0*/  SHFL.IDX PT, R2, R21, 0x1, 0x1c1f ;  /* 0x003c1f0015027f89 */ /* 0x0002d800000e0000 */
[----:B------:R-:W-:Y:S05]  /*8e00*/  @P0 BRA `(.L_x_6) ;  /* 0x000000f000000947 */ /* 0x000fea0003800000 */
[----:B------:R-:W-:Y:S02]  /*8e10*/  ISETP.GE.AND P1, PT, R68, c[0x0][0x3c8], PT ;  /* 0x0000f20044007a0c */ /* 0x000fe40003f26270 */
[----:B------:R-:W-:Y:S02]  /*8e20*/  ISETP.GE.AND P0, PT, R67, c[0x0][0x3c8], PT ;  /* 0x0000f20043007a0c */ /* 0x000fe40003f06270 */
[----:B------:R-:W-:-:S09]  /*8e30*/  ISETP.GE.AND P2, PT, R229, c[0x0][0x3c8], PT ;  /* 0x0000f200e5007a0c */ /* 0x000fd20003f46270 */
[----:B------:R-:W-:Y:S02]  /*8e40*/  @!P1 SHF.R.S32.HI R4, RZ, 0x1f, R68 ;  /* 0x0000001fff049819 */ /* 0x000fe40000011444 */
[----:B------:R-:W-:Y:S02]  /*8e50*/  @!P0 SHF.R.S32.HI R0, RZ, 0x1f, R67 ;  /* 0x0000001fff008819 */ /* 0x000fe40000011443 */
[----:B------:R-:W-:Y:S01]  /*8e60*/  @!P1 LEA.HI R4, R4, R68, RZ, 0x3 ;  /* 0x0000004404049211 */ /* 0x000fe200078f18ff */
[--C-:B--23--:R-:W-:Y:S01]  /*8e70*/  @!P2 IMAD.WIDE R6, R229, 0x2, R2.reuse ;  /* 0x00000002e506a825 */ /* 0x10cfe200078e0202 */
[----:B------:R-:W-:Y:S02]  /*8e80*/  @!P0 LEA.HI R0, R0, R67, RZ, 0x3 ;  /* 0x0000004300008211 */ /* 0x000fe400078f18ff */
[----:B------:R-:W-:Y:S02]  /*8e90*/  @!P1 LOP3.LUT R4, R4, 0xfffffff8, RZ, 0xc0, !PT ;  /* 0xfffffff804049812 */ /* 0x000fe400078ec0ff */
[----:B------:R-:W-:Y:S01]  /*8ea0*/  @!P0 LOP3.LUT R0, R0, 0xfffffff8, RZ, 0xc0, !PT ;  /* 0xfffffff800008812 */ /* 0x000fe200078ec0ff */
[----:B------:R2:W-:Y:S02]  /*8eb0*/  @!P2 ST.E.128 [R6.64], R32 ;  /* 0x000000200600a985 */ /* 0x0005e4000c101d10 */
[----:B------:R-:W-:-:S04]  /*8ec0*/  @!P1 IMAD.WIDE R4, R4, 0x2, R2 ;  /* 0x0000000204049825 */ /* 0x000fc800078e0202 */
[----:B------:R-:W-:Y:S01]  /*8ed0*/  @!P0 IMAD.WIDE R2, R0, 0x2, R2 ;  /* 0x0000000200028825 */ /* 0x000fe200078e0202 */
[----:B------:R2:W-:Y:S04]  /*8ee0*/  @!P1 ST.E.128 [R4.64], R28 ;  /* 0x0000001c04009985 */ /* 0x0005e8000c101d10 */
[----:B------:R2:W-:Y:S02]  /*8ef0*/  @!P0 ST.E.128 [R2.64], R24 ;  /* 0x0000001802008985 */ /* 0x0005e4000c101d10 */
.L_x_6:
[----:B------:R-:W-:Y:S05]  /*8f00*/  BSYNC B0 ;  /* 0x0000000000007941 */ /* 0x000fea0003800000 */
.L_x_5:
[----:B------:R-:W-:Y:S01]  /*8f10*/  IADD3 R0, R69, 0x40, RZ ;  /* 0x0000004045007810 */ /* 0x000fe20007ffe0ff */
[----:B--2---:R2:W4:Y:S01]  /*8f20*/  SHFL.IDX PT, R3, R20, 0x2, 0x1c1f ;  /* 0x005c1f0014037f89 */ /* 0x00452200000e0000 */
[----:B------:R-:W-:Y:S02]  /*8f30*/  BSSY B0, `(.L_x_7) ;  /* 0x0000013000007945 */ /* 0x000fe40003800000 */
[----:B------:R-:W-:Y:S01]  /*8f40*/  ISETP.GE.AND P0, PT, R0, R65, PT ;  /* 0x000000410000720c */ /* 0x000fe20003f06270 */
[----:B---3--:R2:W3:-:S12]  /*8f50*/  SHFL.IDX PT, R2, R21, 0x2, 0x1c1f ;  /* 0x005c1f0015027f89 */ /* 0x0084d800000e0000 */
[----:B------:R-:W-:Y:S05]  /*8f60*/  @P0 BRA `(.L_x_8) ;  /* 0x000000f000000947 */ /* 0x000fea0003800000 */
[----:B------:R-:W-:Y:S02]  /*8f70*/  ISETP.GE.AND P1, PT, R68, c[0x0][0x3c8], PT ;  /* 0x0000f20044007a0c */ /* 0x000fe40003f26270 */
[----:B------:R-:W-:Y:S02]  /*8f80*/  ISETP.GE.AND P0, PT, R67, c[0x0][0x3c8], PT ;  /* 0x0000f20043007a0c */ /* 0x000fe40003f06270 */
[----:B------:R-:W-:-:S09]  /*8f90*/  ISETP.GE.AND P2, PT, R229, c[0x0][0x3c8], PT ;  /* 0x0000f200e5007a0c */ /* 0x000fd20003f46270 */
[----:B------:R-:W-:Y:S02]  /*8fa0*/  @!P1 SHF.R.S32.HI R4, RZ, 0x1f, R68 ;  /* 0x0000001fff049819 */ /* 0x000fe40000011444 */
[----:B------:R-:W-:Y:S02]  /*8fb0*/  @!P0 SHF.R.S32.HI R0, RZ, 0x1f, R67 ;  /* 0x0000001fff008819 */ /* 0x000fe40000011443 */
[----:B------:R-:W-:Y:S01]  /*8fc0*/  @!P1 LEA.HI R4, R4, R68, RZ, 0x3 ;  /* 0x0000004404049211 */ /* 0x000fe200078f18ff */
[--C-:B---34-:R-:W-:Y:S01]  /*8fd0*/  @!P2 IMAD.WIDE R6, R229, 0x2, R2.reuse ;  /* 0x00000002e506a825 */ /* 0x118fe200078e0202 */
        /* <DEDUP_REMOVED lines=8> */
.L_x_8:
[----:B------:R-:W-:Y:S05]  /*9060*/  BSYNC B0 ;  /* 0x0000000000007941 */ /* 0x000fea0003800000 */
.L_x_7:
[----:B------:R-:W-:Y:S01]  /*9070*/  IADD3 R0, R69, 0x60, RZ ;  /* 0x0000006045007810 */ /* 0x000fe20007ffe0ff */
[----:B---34-:R3:W4:Y:S03]  /*9080*/  SHFL.IDX PT, R3, R20, 0x3, 0x1c1f ;  /* 0x007c1f0014037f89 */ /* 0x01872600000e0000 */
[----:B------:R-:W-:Y:S01]  /*9090*/  ISETP.GE.AND P0, PT, R0, R65, PT ;  /* 0x000000410000720c */ /* 0x000fe20003f06270 */
[----:B------:R3:W1:-:S12]  /*90a0*/  SHFL.IDX PT, R2, R21, 0x3, 0x1c1f ;  /* 0x007c1f0015027f89 */ /* 0x00065800000e0000 */
[----:B------:R-:W-:Y:S05]  /*90b0*/  @P0 EXIT ;  /* 0x000000000000094d */ /* 0x000fea0003800000 */
[----:B------:R-:W-:Y:S02]  /*90c0*/  ISETP.GE.AND P0, PT, R68, c[0x0][0x3c8], PT ;  /* 0x0000f20044007a0c */ /* 0x000fe40003f06270 */
[----:B------:R-:W-:-:S11]  /*90d0*/  ISETP.GE.AND P1, PT, R229, c[0x0][0x3c8], PT ;  /* 0x0000f200e5007a0c */ /* 0x000fd60003f26270 */
[----:B------:R-:W-:Y:S02]  /*90e0*/  @!P0 SHF.R.S32.HI R0, RZ, 0x1f, R68 ;  /* 0x0000001fff008819 */ /* 0x000fe40000011444 */
[----:B-1--4-:R-:W-:Y:S02]  /*90f0*/  @!P1 IMAD.WIDE R6, R229, 0x2, R2 ;  /* 0x00000002e5069825 */ /* 0x012fe400078e0202 */
[----:B------:R-:W-:-:S03]  /*9100*/  @!P0 LEA.HI R0, R0, R68, RZ, 0x3 ;  /* 0x0000004400008211 */ /* 0x000fc600078f18ff */
[----:B------:R1:W-:Y:S01]  /*9110*/  @!P1 ST.E.128 [R6.64], R52 ;  /* 0x0000003406009985 */ /* 0x0003e2000c101d10 */
[----:B------:R-:W-:-:S05]  /*9120*/  @!P0 LOP3.LUT R0, R0, 0xfffffff8, RZ, 0xc0, !PT ;  /* 0xfffffff800008812 */ /* 0x000fca00078ec0ff */
[----:B------:R-:W-:-:S05]  /*9130*/  @!P0 IMAD.WIDE R4, R0, 0x2, R2 ;  /* 0x0000000200048825 */ /* 0x000fca00078e0202 */
[----:B------:R1:W-:Y:S01]  /*9140*/  @!P0 ST.E.128 [R4.64], R48 ;  /* 0x0000003004008985 */ /* 0x0003e2000c101d10 */
[----:B------:R-:W-:-:S13]  /*9150*/  ISETP.GE.AND P0, PT, R67, c[0x0][0x3c8], PT ;  /* 0x0000f20043007a0c */ /* 0x000fda0003f06270 */
[----:B------:R-:W-:Y:S05]  /*9160*/  @P0 EXIT ;  /* 0x000000000000094d */ /* 0x000fea0003800000 */
[----:B------:R-:W-:-:S04]  /*9170*/  SHF.R.S32.HI R0, RZ, 0x1f, R67 ;  /* 0x0000001fff007819 */ /* 0x000fc80000011443 */
[----:B------:R-:W-:-:S04]  /*9180*/  LEA.HI R0, R0, R67, RZ, 0x3 ;  /* 0x0000004300007211 */ /* 0x000fc800078f18ff */
[----:B------:R-:W-:-:S05]  /*9190*/  LOP3.LUT R0, R0, 0xfffffff8, RZ, 0xc0, !PT ;  /* 0xfffffff800007812 */ /* 0x000fca00078ec0ff */
[----:B------:R-:W-:-:S05]  /*91a0*/  IMAD.WIDE R2, R0, 0x2, R2 ;  /* 0x0000000200027825 */ /* 0x000fca00078e0202 */
[----:B------:R-:W-:Y:S01]  /*91b0*/  ST.E.128 [R2.64], R56 ;  /* 0x0000003802007985 */ /* 0x000fe2000c101d10 */
[----:B------:R-:W-:Y:S05]  /*91c0*/  EXIT ;  /* 0x000000000000794d */ /* 0x000fea0003800000 */
.L_x_9:
[----:B------:R-:W-:-:S00]  /*91d0*/  BRA `(.L_x_9) ;  /* 0xfffffff000007947 */ /* 0x000fc0000383ffff */
[----:B------:R-:W-:-:S00]  /*91e0*/  NOP ;  /* 0x0000000000007918 */ /* 0x000fc00000000000 */
        /* <DEDUP_REMOVED lines=9> */
.L_x_754:


//--------------------- .text._ZN7cutlass13device_kernelIN5flash19enable_sm80_to_sm89INS1_16FlashAttnFwdSm80INS1_25CollectiveMainloopFwdSm80ILi4ELi1ELb0EN4cute5tupleIJNS5_1CILi128EEENS7_ILi64EEENS7_ILi96EEEEEELi96ENS_10bfloat16_tEfNS_4arch4Sm80ELb0ELb0ELb0ELb1ELb0ELb0ELb1ELb0EEENS1_21CollectiveEpilogueFwdINS6_IJS8_SA_S9_EEENS6_IJNS7_ILi1EEESI_SI_EEESC_SE_Li128ELb1ELb1ELb0ELb0EEENS1_19SingleTileSchedulerILb1ELb0ELb1ELi128EEEEEEEEEvNT_6ParamsE --------------------------
	.section	.text._ZN7cutlass13device_kernelIN5flash19enable_sm80_to_sm89INS1_16FlashAttnFwdSm80INS1_25CollectiveMainloopFwdSm80ILi4ELi1ELb0EN4cute5tupleIJNS5_1CILi128EEENS7_ILi64EEENS7_ILi96EEEEEELi96ENS_10bfloat16_tEfNS_4arch4Sm80ELb0ELb0ELb0ELb1ELb0ELb0ELb1ELb0EEENS1_21CollectiveEpilogueFwdINS6_IJS8_SA_S9_EEENS6_IJNS7_ILi1EEESI_SI_EEESC_SE_Li128ELb1ELb1ELb0ELb0EEENS1_19SingleTileSchedulerILb1ELb0ELb1ELi128EEEEEEEEEvNT_6ParamsE,"ax",@progbits
	.sectioninfo	@"SHI_REGISTERS=255"
	.align	128
.text._ZN7cutlass13device_kernelIN5flash19enable_sm80_to_sm89INS1_16FlashAttnFwdSm80INS1_25CollectiveMainloopFwdSm80ILi4ELi1ELb0EN4cute5tupleIJNS5_1CILi128EEENS7_ILi64EEENS7_ILi96EEEEEELi96ENS_10bfloat16_tEfNS_4arch4Sm80ELb0ELb0ELb0ELb1ELb0ELb0ELb1ELb0EEENS1_21CollectiveEpilogueFwdINS6_IJS8_SA_S9_EEENS6_IJNS7_ILi1EEESI_SI_EEESC_SE_Li128ELb1ELb1ELb0ELb0EEENS1_19SingleTileSchedulerILb1ELb0ELb1ELi128EEEEEEEEEvNT_6ParamsE:
        .type           _ZN7cutlass13device_kernelIN5flash19enable_sm80_to_sm89INS1_16FlashAttnFwdSm80INS1_25CollectiveMainloopFwdSm80ILi4ELi1ELb0EN4cute5tupleIJNS5_1CILi128EEENS7_ILi64EEENS7_ILi96EEEEEELi96ENS_10bfloat16_tEfNS_4arch4Sm80ELb0ELb0ELb0ELb1ELb0ELb0ELb1ELb0EEENS1_21CollectiveEpilogueFwdINS6_IJS8_SA_S9_EEENS6_IJNS7_ILi1EEESI_SI_EEESC_SE_Li128ELb1ELb1ELb0ELb0EEENS1_19SingleTileSchedulerILb1ELb0ELb1ELi128EEEEEEEEEvNT_6ParamsE,@function
        .size           _ZN7cutlass13device_kernelIN5flash19enable_sm80_to_sm89INS1_16FlashAttnFwdSm80INS1_25CollectiveMainloopFwdSm80ILi4ELi1ELb0EN4cute5tupleIJNS5_1CILi128EEENS7_ILi64EEENS7_ILi96EEEEEELi96ENS_10bfloat16_tEfNS_4arch4Sm80ELb0ELb0ELb0ELb1ELb0ELb0ELb1ELb0EEENS1_21CollectiveEpilogueFwdINS6_IJS8_SA_S9_EEENS6_IJNS7_ILi1EEESI_SI_EEESC_SE_Li128ELb1ELb1ELb0ELb0EEENS1_19SingleTileSchedulerILb1ELb0ELb1ELi128EEEEEEEEEvNT_6ParamsE,(.L_x_755 - _ZN7cutlass13device_kernelIN5flash19enable_sm80_to_sm89INS1_16FlashAttnFwdSm80INS1_25CollectiveMainloopFwdSm80ILi4ELi1ELb0EN4cute5tupleIJNS5_1CILi128EEENS7_ILi64EEENS7_ILi96EEEEEELi96ENS_10bfloat16_tEfNS_4arch4Sm80ELb0ELb0ELb0ELb1ELb0ELb0ELb1ELb0EEENS1_21CollectiveEpilogueFwdINS6_IJS8_SA_S9_EEENS6_IJNS7_ILi1EEESI_SI_EEESC_SE_Li128ELb1ELb1ELb0ELb0EEENS1_19SingleTileSchedulerILb1ELb0ELb1ELi128EEEEEEEEEvNT_6ParamsE)
        .other          _ZN7cutlass13device_kernelIN5flash19enable_sm80_to_sm89INS1_16FlashAttnFwdSm80INS1_25CollectiveMainloopFwdSm80ILi4ELi1ELb0EN4cute5tupleIJNS5_1CILi128EEENS7_ILi64EEENS7_ILi96EEEEEELi96ENS_10bfloat16_tEfNS_4arch4Sm80ELb0ELb0ELb0ELb1ELb0ELb0ELb1ELb0EEENS1_21CollectiveEpilogueFwdINS6_IJS8_SA_S9_EEENS6_IJNS7_ILi1EEESI_SI_EEESC_SE_Li128ELb1ELb1ELb0ELb0EEENS1_19SingleTileSchedulerILb1ELb0ELb1ELi128EEEEEEEEEvNT_6ParamsE,@"STO_CUDA_ENTRY STV_DEFAULT"
_ZN7cutlass13device_kernelIN5flash19enable_sm80_to_sm89INS1_16FlashAttnFwdSm80INS1_25CollectiveMainloopFwdSm80ILi4ELi1ELb0EN4cute5tupleIJNS5_1CILi128EEENS7_ILi64EEENS7_ILi96EEEEEELi96ENS_10bfloat16_tEfNS_4arch4Sm80ELb0ELb0ELb0ELb1ELb0ELb0ELb1ELb0EEENS1_21CollectiveEpilogueFwdINS6_IJS8_SA_S9_EEENS6_IJNS7_ILi1EEESI_SI_EEESC_SE_Li128ELb1ELb1ELb0ELb0EEENS1_19SingleTileSchedulerILb1ELb0ELb1ELi128EEEEEEEEEvNT_6ParamsE:
[----:B------:R-:W-:Y:S02]  /*0000*/  MOV R1, c[0x0][0x28] ;  /* 0x00000a0000017a02 */ /* 0x000fe40000000f00 */
[----:B------:R-:W1:Y:S01]  /*0010*/  S2R R138, SR_TID.X ;  /* 0x00000000008a7919 */ /* 0x000e620000002100 */
[----:B------:R-:W-:Y:S01]  /*0020*/  IMAD.MOV.U32 R13, RZ, RZ, 0x4 ;  /* 0x00000004ff0d7424 */ /* 0x000fe200078e00ff */
[----:B------:R-:W-:Y:S01]  /*0030*/  ULDC.64 UR4, c[0x0][0x118] ;  /* 0x0000460000047ab9 */ /* 0x000fe20000000a00 */
[----:B------:R-:W-:Y:S01]  /*0040*/  IADD3 R1, R1, -0x40, RZ ;  /* 0xffffffc001017810 */ /* 0x000fe20007ffe0ff */
[----:B------:R-:W2:Y:S04]  /*0050*/  S2R R5, SR_CTAID.Z ;  /* 0x0000000000057919 */ /* 0x000ea80000002700 */
[----:B------:R-:W3:Y:S01]  /*0060*/  S2R R48, SR_CTAID.X ;  /* 0x0000000000307919 */ /* 0x000ee20000002500 */
[----:B-1----:R-:W-:Y:S01]  /*0070*/  SHF.R.U32.HI R0, RZ, 0x5, R138 ;  /* 0x00000005ff007819 */ /* 0x002fe2000001168a */
[----:B--2---:R-:W-:-:S05]  /*0080*/  IMAD.WIDE R2, R5, R13, c[0x0][0x568] ;  /* 0x00015a0005027625 */ /* 0x004fca00078e020d */
[----:B------:R-:W1:Y:S02]  /*0090*/  SHFL.IDX PT, R0, R0, RZ, 0x1f ;  /* 0x00001fff00007589 */ /* 0x000e6400000e0000 */
[----:B-1----:R-:W-:-:S13]  /*00a0*/  ISETP.NE.AND P0, PT, R0, RZ, PT ;  /* 0x000000ff0000720c */ /* 0x002fda0003f05270 */
[----:B------:R-:W-:Y:S05]  /*00b0*/  @!P0 BRA `(.L_x_10) ;  /* 0x0000014000008947 */ /* 0x000fea0003800000 */
[----:B---3--:R-:W-:-:S04]  /*00c0*/  ISETP.NE.U32.AND P0, PT, RZ, c[0x0][0x568], PT ;  /* 0x00015a00ff007a0c */ /* 0x008fc80003f05070 */
[----:B------:R-:W-:-:S13]  /*00d0*/  ISETP.NE.AND.EX P0, PT, RZ, c[0x0][0x56c], PT, P0 ;  /* 0x00015b00ff007a0c */ /* 0x000fda0003f05300 */
[----:B------:R-:W-:Y:S05]  /*00e0*/  @!P0 BRA `(.L_x_11) ;  /* 0x0000002000008947 */ /* 0x000fea0003800000 */
[----:B------:R1:W5:Y:S01]  /*00f0*/  LDG.E R0, [R2.64] ;  /* 0x0000000402007981 */ /* 0x000362000c1e1900 */
[----:B------:R-:W-:Y:S05]  /*0100*/  BRA `(.L_x_12) ;  /* 0x0000009000007947 */ /* 0x000fea0003800000 */
.L_x_11:
[----:B------:R-:W-:-:S04]  /*0110*/  ISETP.NE.U32.AND P0, PT, RZ, c[0x0][0x560], PT ;  /* 0x00015800ff007a0c */ /* 0x000fc80003f05070 */
[----:B------:R-:W-:-:S13]  /*0120*/  ISETP.NE.AND.EX P0, PT, RZ, c[0x0][0x564], PT, P0 ;  /* 0x00015900ff007a0c */ /* 0x000fda0003f05300 */
[----:B------:R-:W-:Y:S05]  /*0130*/  @!P0 BRA `(.L_x_13) ;  /* 0x0000005000008947 */ /* 0x000fea0003800000 */
[----:B------:R-:W-:-:S05]  /*0140*/  IMAD.WIDE R2, R5, R13, c[0x0][0x560] ;  /* 0x0001580005027625 */ /* 0x000fca00078e020d */
[----:B------:R-:W2:Y:S04]  /*0150*/  LDG.E R4, [R2.64] ;  /* 0x0000000402047981 */ /* 0x000ea8000c1e1900 */
[----:B------:R-:W2:Y:S02]  /*0160*/  LDG.E R0, [R2.64+0x4] ;  /* 0x0000040402007981 */ /* 0x000ea4000c1e1900 */
[----:B--2---:R-:W-:Y:S01]  /*0170*/  IADD3 R0, -R4, R0, RZ ;  /* 0x0000000004007210 */ /* 0x004fe20007ffe1ff */
[----:B------:R-:W-:Y:S05]  /*0180*/  BRA `(.L_x_12) ;  /* 0x0000001000007947 */ /* 0x000fea0003800000 */
.L_x_13:
[----:B------:R-:W-:-:S05]  /*0190*/  MOV R0, c[0x0][0x54c] ;  /* 0x0001530000007a02 */ /* 0x000fca0000000f00 */
.L_x_12:
[----:B-----5:R-:W-:Y:S01]  /*01a0*/  IMAD R0, R0, c[0x0][0x548], RZ ;  /* 0x0001520000007a24 */ /* 0x020fe200078e02ff */
[----:B-1----:R-:W-:-:S04]  /*01b0*/  SHF.L.U32 R2, R48, 0x7, RZ ;  /* 0x0000000730027819 */ /* 0x002fc800000006ff */
[----:B------:R-:W-:-:S04]  /*01c0*/  ISETP.GE.AND P0, PT, R2, R0, PT ;  /* 0x000000000200720c */ /* 0x000fc80003f06270 */
[----:B------:R-:W-:-:S05]  /*01d0*/  SEL R0, R5, 0xffffffff, !P0 ;  /* 0xffffffff05007807 */ /* 0x000fca0004000000 */
[----:B------:R1:W-:Y:S01]  /*01e0*/  STL [R1+0x30], R0 ;  /* 0x0000300001007387 */ /* 0x0003e20000100800 */
[----:B------:R-:W-:Y:S05]  /*01f0*/  BRA `(.L_x_14) ;  /* 0x0000013000007947 */ /* 0x000fea0003800000 */
.L_x_10:
[----:B---3--:R-:W-:-:S04]  /*0200*/  ISETP.NE.U32.AND P0, PT, RZ, c[0x0][0x568], PT ;  /* 0x00015a00ff007a0c */ /* 0x008fc80003f05070 */
[----:B------:R-:W-:-:S13]  /*0210*/  ISETP.NE.AND.EX P0, PT, RZ, c[0x0][0x56c], PT, P0 ;  /* 0x00015b00ff007a0c */ /* 0x000fda0003f05300 */
[----:B------:R-:W-:Y:S05]  /*0220*/  @!P0 BRA `(.L_x_15) ;  /* 0x0000002000008947 */ /* 0x000fea0003800000 */
[----:B------:R1:W5:Y:S01]  /*0230*/  LDG.E R0, [R2.64] ;  /* 0x0000000402007981 */ /* 0x000362000c1e1900 */
[----:B------:R-:W-:Y:S05]  /*0240*/  BRA `(.L_x_16) ;  /* 0x0000009000007947 */ /* 0x000fea0003800000 */
.L_x_15:
        /* <DEDUP_REMOVED lines=8> */
.L_x_17:
[----:B------:R-:W-:-:S05]  /*02d0*/  MOV R0, c[0x0][0x54c] ;  /* 0x0001530000007a02 */ /* 0x000fca0000000f00 */
.L_x_16:
[----:B-----5:R-:W-:Y:S01]  /*02e0*/  IMAD R0, R0, c[0x0][0x548], RZ ;  /* 0x0001520000007a24 */ /* 0x020fe200078e02ff */
[----:B-1----:R-:W-:-:S04]  /*02f0*/  SHF.L.U32 R2, R48, 0x7, RZ ;  /* 0x0000000730027819 */ /* 0x002fc800000006ff */
[----:B------:R-:W-:-:S04]  /*0300*/  ISETP.GE.AND P0, PT, R2, R0, PT ;  /* 0x000000000200720c */ /* 0x000fc80003f06270 */
[----:B------:R-:W-:-:S05]  /*0310*/  SEL R0, R5, 0xffffffff, !P0 ;  /* 0xffffffff05007807 */ /* 0x000fca0004000000 */
[----:B------:R1:W-:Y:S04]  /*0320*/  STL [R1+0x30], R0 ;  /* 0x0000300001007387 */ /* 0x0003e80000100800 */
.L_x_14:
[----:B------:R-:W2:Y:S02]  /*0330*/  LDL R49, [R1+0x30] ;  /* 0x0000300001317983 */ /* 0x000ea40000100800 */
[----:B--2---:R-:W-:-:S13]  /*0340*/  ISETP.GE.AND P0, PT, R49, RZ, PT ;  /* 0x000000ff3100720c */ /* 0x004fda0003f06270 */
[----:B------:R-:W-:Y:S05]  /*0350*/  @!P0 EXIT ;  /* 0x000000000000894d */ /* 0x000fea0003800000 */
[----:B------:R-:W-:Y:S01]  /*0360*/  ISETP.NE.U32.AND P2, PT, RZ, c[0x0][0x370], PT ;  /* 0x0000dc00ff007a0c */ /* 0x000fe20003f45070 */
[----:B------:R-:W-:Y:S01]  /*0370*/  CS2R R10, SRZ ;  /* 0x00000000000a7805 */ /* 0x000fe2000001ff00 */
[----:B------:R-:W-:Y:S01]  /*0380*/  ISETP.NE.U32.AND P1, PT, RZ, c[0x0][0x360], PT ;  /* 0x0000d800ff007a0c */ /* 0x000fe20003f25070 */
[----:B------:R-:W-:Y:S01]  /*0390*/  IMAD.MOV.U32 R28, RZ, RZ, c[0x0][0x168] ;  /* 0x00005a00ff1c7624 */ /* 0x000fe200078e00ff */
[----:B------:R-:W-:Y:S01]  /*03a0*/  ISETP.NE.AND.EX P2, PT, RZ, c[0x0][0x374], PT, P2 ;  /* 0x0000dd00ff007a0c */ /* 0x000fe20003f45320 */
[----:B------:R-:W-:Y:S01]  /*03b0*/  IMAD.MOV.U32 R12, RZ, RZ, RZ ;  /* 0x000000ffff0c7224 */ /* 0x000fe200078e00ff */
[----:B------:R-:W-:Y:S01]  /*03c0*/  ISETP.NE.AND.EX P1, PT, RZ, c[0x0][0x364], PT, P1 ;  /* 0x0000d900ff007a0c */ /* 0x000fe20003f25310 */
[CC--:B------:R-:W-:Y:S01]  /*03d0*/  IMAD.WIDE R4, R49.reuse, R13.reuse, c[0x0][0x348] ;  /* 0x0000d20031047625 */ /* 0x0c0fe200078e020d */
[----:B------:R-:W-:Y:S02]  /*03e0*/  ISETP.NE.U32.AND P4, PT, RZ, c[0x0][0x348], PT ;  /* 0x0000d200ff007a0c */ /* 0x000fe40003f85070 */
[----:B------:R-:W-:Y:S01]  /*03f0*/  ISETP.NE.U32.AND P0, PT, RZ, c[0x0][0x350], PT ;  /* 0x0000d400ff007a0c */ /* 0x000fe20003f05070 */
[----:B------:R-:W-:Y:S01]  /*0400*/  IMAD.WIDE R2, R49, R13, c[0x0][0x350] ;  /* 0x0000d40031027625 */ /* 0x000fe200078e020d */
[----:B------:R-:W-:-:S02]  /*0410*/  ISETP.NE.AND.EX P4, PT, RZ, c[0x0][0x34c], PT, P4 ;  /* 0x0000d300ff007a0c */ /* 0x000fc40003f85340 */
[----:B------:R-:W-:-:S03]  /*0420*/  ISETP.NE.AND.EX P0, PT, RZ, c[0x0][0x354], PT, P0 ;  /* 0x0000d500ff007a0c */ /* 0x000fc60003f05300 */
[----:B------:R-:W-:-:S04]  /*0430*/  @P2 IMAD.WIDE R8, R49, R13, c[0x0][0x370] ;  /* 0x0000dc0031082625 */ /* 0x000fc800078e020d */
[----:B------:R-:W-:Y:S01]  /*0440*/  @P1 IMAD.WIDE R6, R49, R13, c[0x0][0x360] ;  /* 0x0000d80031061625 */ /* 0x000fe200078e020d */
[----:B------:R2:W5:Y:S04]  /*0450*/  @P2 LDG.E R11, [R8.64] ;  /* 0x00000004080b2981 */ /* 0x000568000c1e1900 */
[----:B------:R2:W5:Y:S04]  /*0460*/  @P1 LDG.E R28, [R6.64] ;  /* 0x00000004061c1981 */ /* 0x000568000c1e1900 */
[----:B------:R2:W5:Y:S04]  /*0470*/  @P4 LDG.E R10, [R4.64] ;  /* 0x00000004040a4981 */ /* 0x000568000c1e1900 */
[----:B------:R2:W5:Y:S01]  /*0480*/  @P0 LDG.E R12, [R2.64] ;  /* 0x00000004020c0981 */ /* 0x000562000c1e1900 */
[----:B-1----:R-:W-:Y:S01]  /*0490*/  IMAD.MOV.U32 R0, RZ, RZ, c[0x0][0x1d0] ;  /* 0x00007400ff007624 */ /* 0x002fe200078e00ff */
[----:B------:R-:W-:Y:S05]  /*04a0*/  @P1 BRA `(.L_x_18) ;  /* 0x0000004000001947 */ /* 0x000fea0003800000 */
[----:B------:R-:W-:Y:S05]  /*04b0*/  @!P4 BRA `(.L_x_18) ;  /* 0x000000300000c947 */ /* 0x000fea0003800000 */
[----:B--2---:R1:W2:Y:S04]  /*04c0*/  LDG.E R6, [R4.64] ;  /* 0x0000000404067981 */ /* 0x0042a8000c1e1900 */
[----:B-1----:R-:W2:Y:S02]  /*04d0*/  LDG.E R4, [R4.64+0x4] ;  /* 0x0000040404047981 */ /* 0x002ea4000c1e1900 */
[----:B--2--5:R-:W-:-:S02]  /*04e0*/  IADD3 R28, -R6, R4, RZ ;  /* 0x00000004061c7210 */ /* 0x024fc40007ffe1ff */
.L_x_18:
[----:B------:R-:W-:-:S04]  /*04f0*/  ISETP.NE.U32.AND P1, PT, RZ, c[0x0][0x368], PT ;  /* 0x0000da00ff007a0c */ /* 0x000fc80003f25070 */
[----:B------:R-:W-:-:S13]  /*0500*/  ISETP.NE.AND.EX P1, PT, RZ, c[0x0][0x36c], PT, P1 ;  /* 0x0000db00ff007a0c */ /* 0x000fda0003f25310 */
[----:B------:R-:W-:Y:S05]  /*0510*/  @!P1 BRA `(.L_x_19) ;  /* 0x0000003000009947 */ /* 0x000fea0003800000 */
[----:B--2---:R-:W-:-:S05]  /*0520*/  IMAD.WIDE R2, R49, R13, c[0x0][0x368] ;  /* 0x0000da0031027625 */ /* 0x004fca00078e020d */
[----:B------:R1:W5:Y:S01]  /*0530*/  LDG.E R0, [R2.64] ;  /* 0x0000000402007981 */ /* 0x000362000c1e1900 */
[----:B------:R-:W-:Y:S05]  /*0540*/  BRA `(.L_x_20) ;  /* 0x0000004000007947 */ /* 0x000fea0003800000 */
.L_x_19:
[----:B------:R-:W-:Y:S05]  /*0550*/  @!P0 BRA `(.L_x_20) ;  /* 0x0000003000008947 */ /* 0x000fea0003800000 */
[----:B------:R1:W3:Y:S04]  /*0560*/  LDG.E R0, [R2.64] ;  /* 0x0000000402007981 */ /* 0x0002e8000c1e1900 */
[----:B-12---:R-:W3:Y:S02]  /*0570*/  LDG.E R2, [R2.64+0x4] ;  /* 0x0000040402027981 */ /* 0x006ee4000c1e1900 */
[----:B---3--:R-:W-:-:S05]  /*0580*/  IADD3 R0, -R0, R2, RZ ;  /* 0x0000000200007210 */ /* 0x008fca0007ffe1ff */
.L_x_20:
[--C-:B-----5:R-:W-:Y:S01]  /*0590*/  IMAD.IADD R136, R0, 0x1, -R11.reuse ;  /* 0x0000000100887824 */ /* 0x120fe200078e0a0b */
[----:B------:R-:W-:Y:S01]  /*05a0*/  PLOP3.LUT P1, PT, PT, PT, PT, 0x80, 0x0 ;  /* 0x000000000000781c */ /* 0x000fe20003f2f070 */
[----:B------:R-:W-:Y:S01]  /*05b0*/  IMAD.IADD R11, R12, 0x1, R11 ;  /* 0x000000010c0b7824 */ /* 0x000fe200078e020b */
[----:B------:R-:W-:Y:S01]  /*05c0*/  CS2R R130, SRZ ;  /* 0x0000000000827805 */ /* 0x000fe2000001ff00 */
[----:B------:R-:W-:Y:S01]  /*05d0*/  CS2R R128, SRZ ;  /* 0x0000000000807805 */ /* 0x000fe2000001ff00 */
[C---:B------:R-:W-:Y:S01]  /*05e0*/  IADD3 R0, R136.reuse, 0x3f, RZ ;  /* 0x0000003f88007810 */ /* 0x040fe20007ffe0ff */
[----:B------:R-:W-:Y:S01]  /*05f0*/  CS2R R170, SRZ ;  /* 0x0000000000aa7805 */ /* 0x000fe2000001ff00 */
[----:B------:R-:W-:Y:S01]  /*0600*/  ISETP.GE.AND P2, PT, R136, 0x1, PT ;  /* 0x000000018800780c */ /* 0x000fe20003f46270 */
[----:B------:R-:W-:Y:S01]  /*0610*/  CS2R R168, SRZ ;  /* 0x0000000000a87805 */ /* 0x000fe2000001ff00 */
[----:B-12---:R-:W-:Y:S01]  /*0620*/  SHF.R.S32.HI R2, RZ, 0x1f, R0 ;  /* 0x0000001fff027819 */ /* 0x006fe20000011400 */
[----:B------:R-:W-:Y:S01]  /*0630*/  IMAD.MOV.U32 R126, RZ, RZ, RZ ;  /* 0x000000ffff7e7224 */ /* 0x000fe200078e00ff */
[----:B------:R-:W-:Y:S01]  /*0640*/  MOV R12, RZ ;  /* 0x000000ff000c7202 */ /* 0x000fe20000000f00 */
[----:B------:R-:W-:Y:S01]  /*0650*/  CS2R R124, SRZ ;  /* 0x00000000007c7805 */ /* 0x000fe2000001ff00 */
[----:B------:R-:W-:Y:S01]  /*0660*/  LEA.HI R159, R2, R0, RZ, 0x6 ;  /* 0x00000000029f7211 */ /* 0x000fe200078f30ff */
[----:B------:R-:W-:Y:S01]  /*0670*/  CS2R R166, SRZ ;  /* 0x0000000000a67805 */ /* 0x000fe2000001ff00 */
[----:B------:R-:W-:Y:S01]  /*0680*/  CS2R R164, SRZ ;  /* 0x0000000000a47805 */ /* 0x000fe2000001ff00 */
[----:B------:R-:W-:Y:S01]  /*0690*/  CS2R R14, SRZ ;  /* 0x00000000000e7805 */ /* 0x000fe2000001ff00 */
[----:B------:R-:W-:Y:S01]  /*06a0*/  IMAD.MOV.U32 R118, RZ, RZ, RZ ;  /* 0x000000ffff767224 */ /* 0x000fe200078e00ff */
[----:B------:R1:W-:Y:S01]  /*06b0*/  STL [R1+0x38], R159 ;  /* 0x0000389f01007387 */ /* 0x0003e20000100800 */
[----:B------:R-:W-:Y:S01]  /*06c0*/  MOV R116, RZ ;  /* 0x000000ff00747202 */ /* 0x000fe20000000f00 */
[----:B------:R-:W-:Y:S01]  /*06d0*/  CS2R R16, SRZ ;  /* 0x0000000000107805 */ /* 0x000fe2000001ff00 */
[----:B------:R-:W-:Y:S01]  /*06e0*/  IMAD.MOV.U32 R122, RZ, RZ, RZ ;  /* 0x000000ffff7a7224 */ /* 0x000fe200078e00ff */
        /* <DEDUP_REMOVED lines=14> */
[----:B------:R-:W-:Y:S01]  /*07d0*/  CS2R R26, SRZ ;  /* 0x00000000001a7805 */ /* 0x000fe2000001ff00 */
[----:B------:R-:W-:Y:S01]  /*07e0*/  IMAD.MOV.U32 R100, RZ, RZ, RZ ;  /* 0x000000ffff647224 */ /* 0x000fe200078e00ff */
[----:B------:R-:W-:Y:S01]  /*07f0*/  MOV R158, RZ ;  /* 0x000000ff009e7202 */ /* 0x000fe20000000f00 */
[----:B------:R-:W-:Y:S01]  /*0800*/  CS2R R156, SRZ ;  /* 0x00000000009c7805 */ /* 0x000fe2000001ff00 */
[----:B------:R-:W-:Y:S01]  /*0810*/  CS2R R94, SRZ ;  /* 0x00000000005e7805 */ /* 0x000fe2000001ff00 */
[----:B------:R-:W-:Y:S01]  /*0820*/  CS2R R30, SRZ ;  /* 0x00000000001e7805 */ /* 0x000fe2000001ff00 */
[----:B------:R-:W-:Y:S01]  /*0830*/  IMAD.MOV.U32 R92, RZ, RZ, RZ ;  /* 0x000000ffff5c7224 */ /* 0x000fe200078e00ff */
[----:B------:R-:W-:Y:S01]  /*0840*/  MOV R98, RZ ;  /* 0x000000ff00627202 */ /* 0x000fe20000000f00 */
[----:B------:R-:W-:Y:S01]  /*0850*/  CS2R R32, SRZ ;  /* 0x0000000000207805 */ /* 0x000fe2000001ff00 */
[----:B------:R-:W-:Y:S01]  /*0860*/  IMAD.MOV.U32 R96, RZ, RZ, RZ ;  /* 0x000000ffff607224 */ /* 0x000fe200078e00ff */
[----:B------:R-:W-:Y:S01]  /*0870*/  CS2R R90, SRZ ;  /* 0x00000000005a7805 */ /* 0x000fe2000001ff00 */
        /* <DEDUP_REMOVED lines=18> */
[----:B------:R-:W-:Y:S01]  /*09a0*/  CS2R R42, SRZ ;  /* 0x00000000002a7805 */ /* 0x000fe2000001ff00 */
[----:B------:R-:W-:Y:S01]  /*09b0*/  MOV R154, RZ ;  /* 0x000000ff009a7202 */ /* 0x000fe20000000f00 */
[----:B------:R-:W-:Y:S01]  /*09c0*/  IMAD.MOV.U32 R152, RZ, RZ, RZ ;  /* 0x000000ffff987224 */ /* 0x000fe200078e00ff */
[----:B------:R-:W-:Y:S01]  /*09d0*/  CS2R R142, SRZ ;  /* 0x00000000008e7805 */ /* 0x000fe2000001ff00 */
[----:B------:R-:W-:Y:S01]  /*09e0*/  MOV R140, RZ ;  /* 0x000000ff008c7202 */ /* 0x000fe20000000f00 */
[----:B------:R-:W-:Y:S01]  /*09f0*/  CS2R R44, SRZ ;  /* 0x00000000002c7805 */ /* 0x000fe2000001ff00 */
[----:B------:R-:W-:Y:S01]  /*0a00*/  IMAD.MOV.U32 R146, RZ, RZ, RZ ;  /* 0x000000ffff927224 */ /* 0x000fe200078e00ff */
[----:B------:R-:W-:Y:S01]  /*0a10*/  MOV R144, RZ ;  /* 0x000000ff00907202 */ /* 0x000fe20000000f00 */
[----:B------:R-:W-:Y:S01]  /*0a20*/  IMAD.MOV.U32 R54, RZ, RZ, RZ ;  /* 0x000000ffff367224 */ /* 0x000fe200078e00ff */
[----:B------:R-:W-:Y:S01]  /*0a30*/  MOV R53, RZ ;  /* 0x000000ff00357202 */ /* 0x000fe20000000f00 */
[----:B------:R-:W-:Y:S01]  /*0a40*/  CS2R R50, SRZ ;  /* 0x0000000000327805 */ /* 0x000fe2000001ff00 */
[----:B------:R-:W-:Y:S05]  /*0a50*/  @!P2 BRA `(.L_x_21) ;  /* 0x00007c500000a947 */ /* 0x000fea0003800000 */
[----:B-1----:R-:W-:-:S04]  /*0a60*/  ISETP.NE.U32.AND P1, PT, RZ, c[0x0][0x340], PT ;  /* 0x0000d000ff007a0c */ /* 0x002fc80003f25070 */
[----:B------:R-:W-:-:S13]  /*0a70*/  ISETP.NE.AND.EX P1, PT, RZ, c[0x0][0x344], PT, P1 ;  /* 0x0000d100ff007a0c */ /* 0x000fda0003f25310 */
[----:B------:R-:W-:-:S05]  /*0a80*/  @P1 IMAD.WIDE R2, R49, R13, c[0x0][0x340] ;  /* 0x0000d00031021625 */ /* 0x000fca00078e020d */
[----:B------:R1:W2:Y:S01]  /*0a90*/  @P1 LDG.E R26, [R2.64] ;  /* 0x00000004021a1981 */ /* 0x0002a2000c1e1900 */
[----:B------:R-:W-:Y:S01]  /*0aa0*/  SHF.R.S32.HI R14, RZ, 0x1f, R138 ;  /* 0x0000001fff0e7819 */ /* 0x000fe2000001148a */
[----:B------:R-:W-:Y:S01]  /*0ab0*/  IMAD.MOV.U32 R7, RZ, RZ, c[0x0][0x2c4] ;  /* 0x0000b100ff077624 */ /* 0x000fe200078e00ff */
[----:B------:R-:W-:Y:S01]  /*0ac0*/  SHF.R.S32.HI R0, RZ, 0x1f, R10 ;  /* 0x0000001fff007819 */ /* 0x000fe2000001140a */
[----:B------:R-:W3:Y:S01]  /*0ad0*/  S2R R32, SR_CTAID.Y ;  /* 0x0000000000207919 */ /* 0x000ee20000002600 */
[CC--:B------:R-:W-:Y:S01]  /*0ae0*/  LEA.HI R5, R14.reuse, R138.reuse, RZ, 0x4 ;  /* 0x0000008a0e057211 */ /* 0x0c0fe200078f20ff */
[----:B------:R-:W-:Y:S01]  /*0af0*/  BSSY B0, `(.L_x_22) ;  /* 0x00000b5000007945 */ /* 0x000fe20003800000 */
[-C--:B------:R-:W-:Y:S01]  /*0b00*/  LEA.HI R13, R14, R138.reuse, RZ, 0x2 ;  /* 0x0000008a0e0d7211 */ /* 0x080fe200078f10ff */
[----:B------:R-:W-:Y:S01]  /*0b10*/  IMAD R0, R0, c[0x0][0x178], RZ ;  /* 0x00005e0000007a24 */ /* 0x000fe200078e02ff */
[----:B------:R-:W-:Y:S02]  /*0b20*/  SHF.R.S32.HI R6, RZ, 0x4, R5 ;  /* 0x00000004ff067819 */ /* 0x000fe40000011405 */
[----:B------:R-:W-:Y:S01]  /*0b30*/  LEA.HI R30, R14, R138, RZ, 0x3 ;  /* 0x0000008a0e1e7211 */ /* 0x000fe200078f18ff */
[----:B------:R-:W-:Y:S01]  /*0b40*/  IMAD R0, R10, c[0x0][0x17c], R0 ;  /* 0x00005f000a007a24 */ /* 0x000fe200078e0200 */
[----:B------:R-:W-:-:S02]  /*0b50*/  LEA.HI R4, R5, R6, RZ, 0x1 ;  /* 0x0000000605047211 */ /* 0x000fc400078f08ff */
[----:B------:R-:W-:Y:S02]  /*0b60*/  LOP3.LUT R5, R5, 0xfffffff0, RZ, 0xc0, !PT ;  /* 0xfffffff005057812 */ /* 0x000fe400078ec0ff */
[----:B------:R-:W-:Y:S02]  /*0b70*/  LOP3.LUT R4, R4, 0xfffffffe, RZ, 0xc0, !PT ;  /* 0xfffffffe04047812 */ /* 0x000fe400078ec0ff */
[----:B------:R-:W-:Y:S02]  /*0b80*/  ISETP.NE.AND P2, PT, R7, 0x1, PT ;  /* 0x000000010700780c */ /* 0x000fe40003f45270 */
[----:B------:R-:W-:Y:S01]  /*0b90*/  LOP3.LUT R7, R13, 0xfffffffc, RZ, 0xc0, !PT ;  /* 0xfffffffc0d077812 */ /* 0x000fe200078ec0ff */
[----:B------:R-:W-:Y:S01]  /*0ba0*/  IMAD.IADD R25, R6, 0x1, -R4 ;  /* 0x0000000106197824 */ /* 0x000fe200078e0a04 */
[----:B------:R-:W-:Y:S01]  /*0bb0*/  SHF.R.S32.HI R6, RZ, 0x3, R30 ;  /* 0x00000003ff067819 */ /* 0x000fe2000001141e */
[----:B-1----:R-:W-:Y:S01]  /*0bc0*/  IMAD.WIDE.U32 R2, R10, c[0x0][0x178], RZ ;  /* 0x00005e000a027a25 */ /* 0x002fe200078e00ff */
[----:B------:R-:W-:-:S02]  /*0bd0*/  SHF.R.S32.HI R41, RZ, 0x2, R13 ;  /* 0x00000002ff297819 */ /* 0x000fc4000001140d */
[----:B------:R-:W-:Y:S01]  /*0be0*/  SHF.R.S32.HI R9, RZ, 0x1f, R11 ;  /* 0x0000001fff097819 */ /* 0x000fe2000001140b */
[----:B------:R-:W-:Y:S01]  /*0bf0*/  IMAD.IADD R3, R3, 0x1, R0 ;  /* 0x0000000103037824 */ /* 0x000fe200078e0200 */
[----:B---3--:R-:W-:Y:S01]  /*0c00*/  SHF.R.S32.HI R31, RZ, 0x1f, R32 ;  /* 0x0000001fff1f7819 */ /* 0x008fe20000011420 */
[----:B------:R-:W-:Y:S01]  /*0c10*/  IMAD.IADD R0, R138, 0x1, -R5 ;  /* 0x000000018a007824 */ /* 0x000fe200078e0a05 */
[----:B------:R-:W-:Y:S01]  /*0c20*/  LEA.HI R148, R14, R138, RZ, 0x5 ;  /* 0x0000008a0e947211 */ /* 0x000fe200078f28ff */
[----:B------:R-:W-:Y:S01]  /*0c30*/  IMAD.IADD R12, R138, 0x1, -R7 ;  /* 0x000000018a0c7824 */ /* 0x000fe200078e0a07 */
[----:B------:R-:W-:Y:S01]  /*0c40*/  SHF.R.S32.HI R21, RZ, 0x1f, R49 ;  /* 0x0000001fff157819 */ /* 0x000fe20000011431 */
[----:B------:R-:W-:Y:S01]  /*0c50*/  IMAD R10, R31, c[0x0][0x1b8], RZ ;  /* 0x00006e001f0a7a24 */ /* 0x000fe200078e02ff */
[----:B------:R-:W-:Y:S01]  /*0c60*/  LEA.HI R15, R0, R0, RZ, 0x1 ;  /* 0x00000000000f7211 */ /* 0x000fe200078f08ff */
[----:B------:R-:W-:Y:S01]  /*0c70*/  IMAD.WIDE.U32 R2, R32, c[0x0][0x1b8], R2 ;  /* 0x00006e0020027a25 */ /* 0x000fe200078e0002 */
[----:B------:R-:W-:-:S02]  /*0c80*/  SHF.R.S32.HI R5, RZ, 0x1f, R0 ;  /* 0x0000001fff057819 */ /* 0x000fc40000011400 */
[----:B------:R-:W-:Y:S02]  /*0c90*/  LOP3.LUT R4, R15, 0x7fffffe, RZ, 0xc0, !PT ;  /* 0x07fffffe0f047812 */ /* 0x000fe400078ec0ff */
[----:B------:R-:W-:Y:S02]  /*0ca0*/  LEA.HI R23, R5, R0, RZ, 0x3 ;  /* 0x0000000005177211 */ /* 0x000fe400078f18ff */
[----:B------:R-:W-:Y:S01]  /*0cb0*/  LOP3.LUT R5, R30, 0xfffffff8, RZ, 0xc0, !PT ;  /* 0xfffffff81e057812 */ /* 0x000fe200078ec0ff */
[----:B------:R-:W-:Y:S01]  /*0cc0*/  IMAD.IADD R22, R0, 0x1, -R4 ;  /* 0x0000000100167824 */ /* 0x000fe200078e0a04 */
[----:B------:R-:W-:Y:S01]  /*0cd0*/  IADD3 R4, P3, R11, R41, RZ ;  /* 0x000000290b047210 */ /* 0x000fe20007f7e0ff */
[----:B------:R-:W-:Y:S01]  /*0ce0*/  IMAD.SHL.U32 R0, R6, 0x40, RZ ;  /* 0x0000004006007824 */ /* 0x000fe200078e00ff */
[----:B------:R-:W-:Y:S01]  /*0cf0*/  SHF.R.S32.HI R14, RZ, 0x1, R15 ;  /* 0x00000001ff0e7819 */ /* 0x000fe2000001140f */
[----:B------:R-:W-:Y:S01]  /*0d00*/  IMAD.SHL.U32 R6, R12, 0x8, RZ ;  /* 0x000000080c067824 */ /* 0x000fe200078e00ff */
[----:B------:R-:W-:Y:S01]  /*0d10*/  SHF.R.S32.HI R16, RZ, 0x5, R148 ;  /* 0x00000005ff107819 */ /* 0x000fe20000011494 */
[----:B------:R-:W-:Y:S01]  /*0d20*/  IMAD.IADD R5, R138, 0x1, -R5 ;  /* 0x000000018a057824 */ /* 0x000fe200078e0a05 */
[----:B------:R-:W-:-:S04]  /*0d30*/  LOP3.LUT R0, R0, 0xc0, RZ, 0xc0, !PT ;  /* 0x000000c000007812 */ /* 0x000fc800078ec0ff */
[----:B------:R-:W-:Y:S02]  /*0d40*/  LOP3.LUT R8, R0, 0x18, R6, 0xf8, !PT ;  /* 0x0000001800087812 */ /* 0x000fe400078ef806 */
[----:B------:R-:W-:Y:S02]  /*0d50*/  SHF.R.U32.HI R7, RZ, 0x3, R0 ;  /* 0x00000003ff077819 */ /* 0x000fe40000011600 */
[----:B------:R-:W-:Y:S02]  /*0d60*/  LEA.HI R17, R5, R5, RZ, 0x1 ;  /* 0x0000000505117211 */ /* 0x000fe400078f08ff */
[----:B------:R-:W-:Y:S01]  /*0d70*/  LOP3.LUT R20, R8, R7, RZ, 0x3c, !PT ;  /* 0x0000000708147212 */ /* 0x000fe200078e3cff */
[----:B------:R-:W-:Y:S01]  /*0d80*/  IMAD R8, R32, c[0x0][0x1bc], R10 ;  /* 0x00006f0020087a24 */ /* 0x000fe200078e020a */
[----:B------:R-:W-:Y:S02]  /*0d90*/  LEA.HI.X.SX32 R7, R41, R9, 0x1, P3 ;  /* 0x0000000929077211 */ /* 0x000fe400018f0eff */
[----:B------:R-:W-:Y:S01]  /*0da0*/  LOP3.LUT R0, R17, 0x7fffffe, RZ, 0xc0, !PT ;  /* 0x07fffffe11007812 */ /* 0x000fe200078ec0ff */
[----:B------:R-:W-:Y:S01]  /*0db0*/  IMAD.IADD R3, R3, 0x1, R8 ;  /* 0x0000000103037824 */ /* 0x000fe200078e0208 */
[----:B------:R-:W-:Y:S01]  /*0dc0*/  SHF.R.S32.HI R29, RZ, 0x1, R17 ;  /* 0x00000001ff1d7819 */ /* 0x000fe20000011411 */
[----:B------:R-:W-:Y:S01]  /*0dd0*/  IMAD R9, R7, c[0x0][0x1e0], RZ ;  /* 0x0000780007097a24 */ /* 0x000fe200078e02ff */
[----:B------:R-:W-:Y:S01]  /*0de0*/  IADD3 R27, R5, -R0, RZ ;  /* 0x80000000051b7210 */ /* 0x000fe20007ffe0ff */
[----:B------:R-:W-:Y:S01]  /*0df0*/  IMAD R5, R7, c[0x0][0x208], RZ ;  /* 0x0000820007057a24 */ /* 0x000fe200078e02ff */
[----:B------:R-:W-:Y:S01]  /*0e00*/  IADD3 R0, R6, 0x40, RZ ;  /* 0x0000004006007810 */ /* 0x000fe20007ffe0ff */
[----:B------:R-:W-:Y:S01]  /*0e10*/  IMAD R18, R4, c[0x0][0x1e4], R9 ;  /* 0x0000790004127a24 */ /* 0x000fe200078e0209 */
[--C-:B------:R-:W-:Y:S01]  /*0e20*/  SHF.R.S32.HI R7, RZ, 0x1f, R6.reuse ;  /* 0x0000001fff077819 */ /* 0x100fe20000011406 */
[----:B------:R-:W-:Y:S01]  /*0e30*/  IMAD R9, R12, 0x20, R41 ;  /* 0x000000200c097824 */ /* 0x000fe200078e0229 */
[----:B------:R-:W-:Y:S01]  /*0e40*/  ISETP.GE.AND P5, PT, R0, c[0x0][0x1d4], PT ;  /* 0x0000750000007a0c */ /* 0x000fe20003fa6270 */
[----:B------:R-:W-:Y:S01]  /*0e50*/  IMAD R19, R4, c[0x0][0x20c], R5 ;  /* 0x0000830004137a24 */ /* 0x000fe200078e0205 */
[----:B------:R-:W-:Y:S01]  /*0e60*/  ISETP.GE.AND P3, PT, R0, c[0x0][0x198], PT ;  /* 0x0000660000007a0c */ /* 0x000fe20003f66270 */
[----:B------:R-:W-:Y:S01]  /*0e70*/  IMAD R9, R48, 0x80, R9 ;  /* 0x0000008030097824 */ /* 0x000fe200078e0209 */
[----:B------:R-:W-:Y:S01]  /*0e80*/  LEA.HI R0, R13, R41, RZ, 0x1 ;  /* 0x000000290d007211 */ /* 0x000fe200078f08ff */
[----:B------:R-:W-:Y:S01]  /*0e90*/  IMAD.WIDE.U32 R10, R4, c[0x0][0x1e0], R6 ;  /* 0x00007800040a7a25 */ /* 0x000fe200078e0006 */
[----:B------:R-:W-:-:S02]  /*0ea0*/  SHF.R.S32.HI R12, RZ, 0x1f, R15 ;  /* 0x0000001fff0c7819 */ /* 0x000fc4000001140f */
[----:B------:R-:W-:Y:S01]  /*0eb0*/  LOP3.LUT R0, R0, 0x7fffffe, RZ, 0xc0, !PT ;  /* 0x07fffffe00007812 */ /* 0x000fe200078ec0ff */
[----:B------:R-:W-:Y:S01]  /*0ec0*/  @P2 IMAD.HI.U32 R8, R9, c[0x0][0x2c8], RZ ;  /* 0x0000b20009082a27 */ /* 0x000fe200078e00ff */
[----:B------:R-:W-:Y:S02]  /*0ed0*/  SEL R15, R21, RZ, !P4 ;  /* 0x000000ff150f7207 */ /* 0x000fe40006000000 */
[----:B------:R-:W-:Y:S01]  /*0ee0*/  IADD3 R17, R6, 0x20, RZ ;  /* 0x0000002006117810 */ /* 0x000fe20007ffe0ff */
[----:B------:R-:W-:Y:S01]  /*0ef0*/  IMAD.MOV.U32 R13, RZ, RZ, R9 ;  /* 0x000000ffff0d7224 */ /* 0x000fe200078e0009 */
[----:B------:R-:W-:Y:S01]  /*0f00*/  @P2 SHF.R.U32.HI R13, RZ, c[0x0][0x2cc], R8 ;  /* 0x0000b300ff0d2a19 */ /* 0x000fe20000011608 */
[----:B------:R-:W-:Y:S01]  /*0f10*/  IMAD.IADD R0, R41, 0x1, -R0 ;  /* 0x0000000129007824 */ /* 0x000fe200078e0a00 */
[----:B------:R-:W-:Y:S01]  /*0f20*/  LEA.HI R8, R12, R14, RZ, 0x2 ;  /* 0x0000000e0c087211 */ /* 0x000fe200078f10ff */
[----:B------:R-:W-:Y:S01]  /*0f30*/  IMAD R15, R15, c[0x0][0x1c0], RZ ;  /* 0x000070000f0f7a24 */ /* 0x000fe200078e02ff */
[----:B------:R-:W-:Y:S01]  /*0f40*/  ISETP.GE.AND P6, PT, R17, c[0x0][0x1d4], PT ;  /* 0x0000750011007a0c */ /* 0x000fe20003fc6270 */
[----:B------:R-:W-:Y:S01]  /*0f50*/  IMAD R0, R16, 0x8, R0 ;  /* 0x0000000810007824 */ /* 0x000fe200078e0200 */
[----:B------:R-:W-:Y:S01]  /*0f60*/  LOP3.LUT R8, R8, 0xfffffffc, RZ, 0xc0, !PT ;  /* 0xfffffffc08087812 */ /* 0x000fe200078ec0ff */
[----:B------:R-:W-:Y:S01]  /*0f70*/  IMAD.SHL.U32 R12, R29, 0x40, RZ ;  /* 0x000000401d0c7824 */ /* 0x000fe200078e00ff */
[----:B------:R-:W-:Y:S01]  /*0f80*/  IADD3 R11, R11, R18, RZ ;  /* 0x000000120b0b7210 */ /* 0x000fe20007ffe0ff */
[----:B------:R-:W-:Y:S01]  /*0f90*/  IMAD.U32 R224, R0, 0x20, R20 ;  /* 0x0000002000e07824 */ /* 0x000fe200078e0014 */
[----:B------:R-:W-:Y:S01]  /*0fa0*/  SEL R0, R49, RZ, !P4 ;  /* 0x000000ff31007207 */ /* 0x000fe20006000000 */
[----:B------:R-:W-:Y:S01]  /*0fb0*/  IMAD.IADD R20, R14, 0x1, -R8 ;  /* 0x000000010e147824 */ /* 0x000fe200078e0a08 */
[----:B------:R-:W-:Y:S01]  /*0fc0*/  LOP3.LUT P2, RZ, R29, 0x2, RZ, 0xc0, !PT ;  /* 0x000000021dff7812 */ /* 0x000fe2000784c0ff */
[----:B------:R-:W-:Y:S01]  /*0fd0*/  IMAD.SHL.U32 R8, R23, 0x20, RZ ;  /* 0x0000002017087824 */ /* 0x000fe200078e00ff */
[----:B------:R-:W-:Y:S01]  /*0fe0*/  ISETP.GE.AND P2, PT, R6, c[0x0][0x1d4], PT ;  /* 0x0000750006007a0c */ /* 0x000fe20003f46270 */
[----:B------:R-:W-:Y:S01]  /*0ff0*/  IMAD R15, R0, c[0x0][0x1c4], R15 ;  /* 0x00007100000f7a24 */ /* 0x000fe200078e020f */
[----:B------:R-:W-:Y:S01]  /*1000*/  ISETP.GE.AND P4, PT, R6, c[0x0][0x198], PT ;  /* 0x0000660006007a0c */ /* 0x000fe20003f86270 */
[----:B------:R-:W-:Y:S01]  /*1010*/  IMAD.WIDE.U32 R2, R0, c[0x0][0x1c0], R2 ;  /* 0x0000700000027a25 */ /* 0x000fe200078e0002 */
[----:B------:R-:W-:-:S02]  /*1020*/  LOP3.LUT R8, R8, 0xffffff00, RZ, 0xc0, !PT ;  /* 0xffffff0008087812 */ /* 0x000fc400078ec0ff */
[----:B------:R-:W-:Y:S01]  /*1030*/  P2R R33, PR, RZ, 0x4 ;  /* 0x00000004ff217803 */ /* 0x000fe20000000000 */
[----:B------:R-:W-:Y:S02]  /*1040*/  IMAD.MOV R0, RZ, RZ, -R13 ;  /* 0x000000ffff007224 */ /* 0x000fe400078e0a0d */
[--C-:B------:R-:W-:Y:S02]  /*1050*/  IMAD R24, R22, 0x20, R8.reuse ;  /* 0x0000002016187824 */ /* 0x100fe400078e0208 */
[----:B------:R-:W-:Y:S01]  /*1060*/  IMAD R18, R0, c[0x0][0x2c4], R9 ;  /* 0x0000b10000127a24 */ /* 0x000fe200078e0209 */
[----:B------:R-:W-:Y:S01]  /*1070*/  LOP3.LUT R0, R12, 0xc0, RZ, 0xc0, !PT ;  /* 0x000000c00c007812 */ /* 0x000fe200078ec0ff */
[----:B------:R-:W-:Y:S01]  /*1080*/  IMAD R9, R16, 0x200, R8 ;  /* 0x0000020010097824 */ /* 0x000fe200078e0208 */
[----:B------:R-:W-:Y:S01]  /*1090*/  SEL R8, RZ, 0xffffffff, P6 ;  /* 0xffffffffff087807 */ /* 0x000fe20003000000 */
[----:B------:R-:W-:Y:S01]  /*10a0*/  IMAD.WIDE.U32 R4, R4, c[0x0][0x208], R6 ;  /* 0x0000820004047a25 */ /* 0x000fe200078e0006 */
[----:B------:R-:W-:Y:S01]  /*10b0*/  LOP3.LUT R14, R0, 0x8, R30, 0xf8, !PT ;  /* 0x00000008000e7812 */ /* 0x000fe200078ef81e */
[----:B------:R1:W-:Y:S01]  /*10c0*/  STL [R1+0x34], R33 ;  /* 0x0000342101007387 */ /* 0x0003e20000100800 */
[----:B------:R-:W-:Y:S01]  /*10d0*/  SHF.R.U32.HI R12, RZ, 0x3, R0 ;  /* 0x00000003ff0c7819 */ /* 0x000fe20000011600 */
[----:B------:R-:W-:Y:S01]  /*10e0*/  IMAD.SHL.U32 R0, R8, 0x2, RZ ;  /* 0x0000000208007824 */ /* 0x000fe200078e00ff */
[----:B------:R-:W-:Y:S01]  /*10f0*/  LEA R23, R22, R9, 0x5 ;  /* 0x0000000916177211 */ /* 0x000fe200078e28ff */
[----:B------:R-:W-:Y:S01]  /*1100*/  IMAD.IADD R5, R5, 0x1, R19 ;  /* 0x0000000105057824 */ /* 0x000fe200078e0213 */
[----:B------:R-:W-:Y:S01]  /*1110*/  SEL R9, RZ, 0x1, P2 ;  /* 0x00000001ff097807 */ /* 0x000fe20001000000 */
[----:B------:R-:W-:Y:S01]  /*1120*/  IMAD R19, R31, c[0x0][0x1e8], RZ ;  /* 0x00007a001f137a24 */ /* 0x000fe200078e02ff */
[----:B------:R-:W-:Y:S01]  /*1130*/  LOP3.LUT R16, R14, R12, RZ, 0x3c, !PT ;  /* 0x0000000c0e107212 */ /* 0x000fe200078e3cff */
[----:B------:R-:W-:Y:S01]  /*1140*/  IMAD.MOV.U32 R8, RZ, RZ, R2 ;  /* 0x000000ffff087224 */ /* 0x000fe200078e0002 */
[----:B------:R-:W-:Y:S01]  /*1150*/  LOP3.LUT R12, R0, 0x2, R9, 0xe2, !PT ;  /* 0x00000002000c7812 */ /* 0x000fe200078ee209 */
[----:B------:R-:W-:Y:S01]  /*1160*/  IMAD.IADD R9, R3, 0x1, R15 ;  /* 0x0000000103097824 */ /* 0x000fe200078e020f */
[----:B------:R-:W-:Y:S01]  /*1170*/  SHF.R.S32.HI R0, RZ, 0x1f, R13 ;  /* 0x0000001fff007819 */ /* 0x000fe2000001140d */
[C---:B------:R-:W-:Y:S01]  /*1180*/  IMAD R19, R32.reuse, c[0x0][0x1ec], R19 ;  /* 0x00007b0020137a24 */ /* 0x040fe200078e0213 */
[----:B------:R-:W-:Y:S01]  /*1190*/  SEL R3, RZ, 0x4, P5 ;  /* 0x00000004ff037807 */ /* 0x000fe20002800000 */
[----:B------:R-:W-:Y:S01]  /*11a0*/  IMAD.WIDE.U32 R10, R32, c[0x0][0x1e8], R10 ;  /* 0x00007a00200a7a25 */ /* 0x000fe200078e000a */
[----:B------:R-:W-:-:S02]  /*11b0*/  ISETP.GE.AND P2, PT, R17, c[0x0][0x198], PT ;  /* 0x0000660011007a0c */ /* 0x000fc40003f46270 */
[----:B------:R-:W-:Y:S01]  /*11c0*/  LOP3.LUT R42, R12, R3, RZ, 0xfc, !PT ;  /* 0x000000030c2a7212 */ /* 0x000fe200078efcff */
[----:B------:R-:W-:Y:S01]  /*11d0*/  IMAD R0, R0, c[0x0][0x1b0], RZ ;  /* 0x00006c0000007a24 */ /* 0x000fe200078e02ff */
[----:B------:R-:W-:Y:S01]  /*11e0*/  SHF.R.S32.HI R3, RZ, 0x1f, R18 ;  /* 0x0000001fff037819 */ /* 0x000fe20000011412 */
[----:B------:R-:W-:-:S04]  /*11f0*/  IMAD.WIDE.U32 R8, R13, c[0x0][0x1b0], R8 ;  /* 0x00006c000d087a25 */ /* 0x000fc800078e0008 */
[----:B------:R-:W-:Y:S02]  /*1200*/  IMAD R12, R13, c[0x0][0x1b4], R0 ;  /* 0x00006d000d0c7a24 */ /* 0x000fe400078e0200 */
[----:B------:R-:W-:Y:S02]  /*1210*/  IMAD.SHL.U32 R0, R20, 0x40, RZ ;  /* 0x0000004014007824 */ /* 0x000fe400078e00ff */
[----:B------:R-:W-:Y:S02]  /*1220*/  IMAD.IADD R13, R11, 0x1, R19 ;  /* 0x000000010b0d7824 */ /* 0x000fe400078e0213 */
[----:B------:R-:W-:Y:S01]  /*1230*/  IMAD.SHL.U32 R11, R25, 0x8, RZ ;  /* 0x00000008190b7824 */ /* 0x000fe200078e00ff */
[----:B------:R-:W-:Y:S01]  /*1240*/  LOP3.LUT R0, R0, 0xc0, RZ, 0xc0, !PT ;  /* 0x000000c000007812 */ /* 0x000fe200078ec0ff */
[----:B------:R-:W-:-:S04]  /*1250*/  IMAD.WIDE.U32 R14, R32, c[0x0][0x210], R4 ;  /* 0x00008400200e7a25 */ /* 0x000fc800078e0004 */
[----:B------:R-:W-:Y:S02]  /*1260*/  IMAD.IADD R9, R9, 0x1, R12 ;  /* 0x0000000109097824 */ /* 0x000fe400078e020c */
[----:B------:R-:W-:Y:S02]  /*1270*/  IMAD R2, R25, 0x8, R27 ;  /* 0x0000000819027824 */ /* 0x000fe400078e021b */
[----:B------:R-:W-:Y:S01]  /*1280*/  IMAD.MOV.U32 R12, RZ, RZ, R10 ;  /* 0x000000ffff0c7224 */ /* 0x000fe200078e000a */
[----:B------:R-:W-:Y:S01]  /*1290*/  LOP3.LUT R10, R0, 0x8, R11, 0xf8, !PT ;  /* 0x00000008000a7812 */ /* 0x000fe200078ef80b */
[----:B------:R-:W-:Y:S01]  /*12a0*/  IMAD R22, R31, c[0x0][0x210], RZ ;  /* 0x000084001f167a24 */ /* 0x000fe200078e02ff */
[----:B------:R-:W-:Y:S01]  /*12b0*/  SHF.R.U32.HI R0, RZ, 0x3, R0 ;  /* 0x00000003ff007819 */ /* 0x000fe20000011600 */
[----:B------:R-:W-:Y:S02]  /*12c0*/  IMAD R3, R3, c[0x0][0x1a8], RZ ;  /* 0x00006a0003037a24 */ /* 0x000fe400078e02ff */
[----:B------:R-:W-:-:S02]  /*12d0*/  IMAD.U32 R2, R2, 0x20, R16 ;  /* 0x0000002002027824 */ /* 0x000fc400078e0010 */
[----:B------:R-:W-:Y:S02]  /*12e0*/  IMAD R22, R32, c[0x0][0x214], R22 ;  /* 0x0000850020167a24 */ /* 0x000fe400078e0216 */
[----:B------:R-:W-:Y:S01]  /*12f0*/  IMAD R16, R18, c[0x0][0x1ac], R3 ;  /* 0x00006b0012107a24 */ /* 0x000fe200078e0203 */
[----:B------:R-:W-:Y:S01]  /*1300*/  LOP3.LUT R3, R10, R0, RZ, 0x3c, !PT ;  /* 0x000000000a037212 */ /* 0x000fe200078e3cff */
[----:B------:R-:W-:Y:S01]  /*1310*/  IMAD.IADD R11, R15, 0x1, R22 ;  /* 0x000000010f0b7824 */ /* 0x000fe200078e0216 */
[----:B------:R-:W-:Y:S01]  /*1320*/  MOV R10, R14 ;  /* 0x0000000e000a7202 */ /* 0x000fe20000000f00 */
[----:B------:R-:W-:-:S04]  /*1330*/  IMAD.WIDE.U32 R8, R18, c[0x0][0x1a8], R8 ;  /* 0x00006a0012087a25 */ /* 0x000fc800078e0008 */
[----:B------:R-:W-:Y:S02]  /*1340*/  IMAD.IADD R9, R9, 0x1, R16 ;  /* 0x0000000109097824 */ /* 0x000fe400078e0210 */
[----:B------:R-:W-:Y:S02]  /*1350*/  IMAD R16, R28, c[0x0][0x2c4], RZ ;  /* 0x0000b1001c107a24 */ /* 0x000fe400078e02ff */
[----:B------:R-:W-:Y:S01]  /*1360*/  IMAD R19, R48, 0x80, R41 ;  /* 0x0000008030137824 */ /* 0x000fe200078e0229 */
[--C-:B--2---:R-:W-:Y:S01]  /*1370*/  @P1 SHF.R.S32.HI R5, RZ, 0x1f, R26.reuse ;  /* 0x0000001fff051819 */ /* 0x104fe2000001141a */
[----:B------:R-:W-:Y:S01]  /*1380*/  @P1 IMAD.MOV.U32 R4, RZ, RZ, R26 ;  /* 0x000000ffff041224 */ /* 0x000fe200078e001a */
[----:B------:R-:W-:Y:S01]  /*1390*/  @!P1 MOV R5, R21 ;  /* 0x0000001500059202 */ /* 0x000fe20000000f00 */
[----:B------:R-:W-:Y:S01]  /*13a0*/  @!P1 IMAD.MOV.U32 R4, RZ, RZ, R49 ;  /* 0x000000ffff049224 */ /* 0x000fe200078e0031 */
[----:B------:R-:W-:Y:S01]  /*13b0*/  LOP3.LUT P1, RZ, R20, 0x2, RZ, 0xc0, !PT ;  /* 0x0000000214ff7812 */ /* 0x000fe2000782c0ff */
[----:B------:R-:W-:Y:S01]  /*13c0*/  IMAD.MOV.U32 R20, RZ, RZ, 0x10 ;  /* 0x00000010ff147424 */ /* 0x000fe200078e00ff */
[----:B------:R-:W-:-:S02]  /*13d0*/  SEL R5, R5, RZ, !P0 ;  /* 0x000000ff05057207 */ /* 0x000fc40004000000 */
[----:B------:R-:W-:Y:S01]  /*13e0*/  SEL R0, R4, RZ, !P0 ;  /* 0x000000ff04007207 */ /* 0x000fe20004000000 */
[----:B------:R-:W-:Y:S01]  /*13f0*/  IMAD.IADD R4, R3, 0x1, R24 ;  /* 0x0000000103047824 */ /* 0x000fe200078e0218 */
[C---:B------:R-:W-:Y:S01]  /*1400*/  LEA R18, P0, R8.reuse, c[0x0][0x160], 0x1 ;  /* 0x0000580008127a11 */ /* 0x040fe200078008ff */
[C---:B------:R-:W-:Y:S02]  /*1410*/  IMAD R14, R5.reuse, c[0x0][0x1f0], RZ ;  /* 0x00007c00050e7a24 */ /* 0x040fe400078e02ff */
[----:B------:R-:W-:Y:S01]  /*1420*/  IMAD R5, R5, c[0x0][0x218], RZ ;  /* 0x0000860005057a24 */ /* 0x000fe200078e02ff */
[----:B------:R-:W-:Y:S01]  /*1430*/  LEA.HI.X R15, R8, c[0x0][0x164], R9, 0x1, P0 ;  /* 0x00005900080f7a11 */ /* 0x000fe200000f0c09 */
[C---:B------:R-:W-:Y:S01]  /*1440*/  IMAD.WIDE.U32 R62, R0.reuse, c[0x0][0x218], R10 ;  /* 0x00008600003e7a25 */ /* 0x040fe200078e000a */
[----:B------:R-:W-:Y:S01]  /*1450*/  ISETP.GE.AND P0, PT, R19, R16, PT ;  /* 0x000000101300720c */ /* 0x000fe20003f06270 */
[----:B------:R1:W2:Y:S02]  /*1460*/  SHFL.IDX PT, R8, R18, RZ, 0x1c1f ;  /* 0x001c1fff12087589 */ /* 0x0002a400000e0000 */
[----:B------:R-:W-:-:S02]  /*1470*/  IMAD R5, R0, c[0x0][0x21c], R5 ;  /* 0x0000870000057a24 */ /* 0x000fc400078e0205 */
[C---:B------:R-:W-:Y:S01]  /*1480*/  IMAD R14, R0.reuse, c[0x0][0x1f4], R14 ;  /* 0x00007d00000e7a24 */ /* 0x040fe200078e020e */
[----:B------:R1:W3:Y:S01]  /*1490*/  SHFL.IDX PT, R9, R15, RZ, 0x1c1f ;  /* 0x001c1fff0f097589 */ /* 0x0002e200000e0000 */
[----:B------:R-:W-:Y:S01]  /*14a0*/  IMAD.WIDE.U32 R30, R0, c[0x0][0x1f0], R12 ;  /* 0x00007c00001e7a25 */ /* 0x000fe200078e000c */
[----:B------:R-:W-:-:S03]  /*14b0*/  SEL R0, R20, 0xfffffff0, !P1 ;  /* 0xfffffff014007807 */ /* 0x000fc60004800000 */
[----:B------:R-:W-:Y:S01]  /*14c0*/  IMAD.IADD R27, R63, 0x1, R5 ;  /* 0x000000013f1b7824 */ /* 0x000fe200078e0205 */
[----:B------:R1:W-:Y:S01]  /*14d0*/  STL.64 [R1+0x28], R30 ;  /* 0x0000281e01007387 */ /* 0x0003e20000100a00 */
[----:B------:R-:W-:Y:S02]  /*14e0*/  IMAD.IADD R35, R31, 0x1, R14 ;  /* 0x000000011f237824 */ /* 0x000fe400078e020e */
[----:B------:R-:W-:Y:S01]  /*14f0*/  IMAD.IADD R3, R3, 0x1, R23 ;  /* 0x0000000103037824 */ /* 0x000fe200078e0217 */
[----:B------:R1:W-:Y:S04]  /*1500*/  STL.64 [R1+0x20], R62 ;  /* 0x0000203e01007387 */ /* 0x0003e80000100a00 */
[----:B------:R1:W-:Y:S04]  /*1510*/  STL [R1+0x1c], R27 ;  /* 0x00001c1b01007387 */ /* 0x0003e80000100800 */
[----:B------:R1:W-:Y:S01]  /*1520*/  STL [R1+0x14], R35 ;  /* 0x0000142301007387 */ /* 0x0003e20000100800 */
[----:B------:R-:W-:Y:S05]  /*1530*/  @P0 BRA `(.L_x_23) ;  /* 0x0000010000000947 */ /* 0x000fea0003800000 */
[----:B--2---:R-:W-:Y:S02]  /*1540*/  IADD3 R5, R6, 0x40, RZ ;  /* 0x0000004006057810 */ /* 0x004fe40007ffe0ff */
[----:B------:R-:W-:-:S02]  /*1550*/  SHF.R.S32.HI R13, RZ, 0x1f, R17 ;  /* 0x0000001fff0d7819 */ /* 0x000fc40000011411 */
[----:B------:R-:W-:Y:S02]  /*1560*/  SHF.R.S32.HI R12, RZ, 0x1f, R5 ;  /* 0x0000001fff0c7819 */ /* 0x000fe40000011405 */
[----:B------:R-:W-:Y:S02]  /*1570*/  LEA.HI R13, R13, R17, RZ, 0x3 ;  /* 0x000000110d0d7211 */ /* 0x000fe400078f18ff */
[----:B------:R-:W-:Y:S02]  /*1580*/  LEA.HI R5, R12, R5, RZ, 0x3 ;  /* 0x000000050c057211 */ /* 0x000fe400078f18ff */
[----:B------:R-:W-:Y:S02]  /*1590*/  LEA R10, P0, R6, R8, 0x1 ;  /* 0x00000008060a7211 */ /* 0x000fe400078008ff */
[----:B------:R-:W-:Y:S02]  /*15a0*/  LOP3.LUT R12, R13, 0xfffffff8, RZ, 0xc0, !PT ;  /* 0xfffffff80d0c7812 */ /* 0x000fe400078ec0ff */
[----:B------:R-:W-:Y:S01]  /*15b0*/  LOP3.LUT R14, R5, 0xfffffff8, RZ, 0xc0, !PT ;  /* 0xfffffff8050e7812 */ /* 0x000fe200078ec0ff */
[----:B------:R-:W-:Y:S01]  /*15c0*/  IMAD.SHL.U32 R5, R224, 0x2, RZ ;  /* 0x00000002e0057824 */ /* 0x000fe200078e00ff */
[----:B---3--:R-:W-:Y:S01]  /*15d0*/  LEA.HI.X R11, R6, R9, R7, 0x1, P0 ;  /* 0x00000009060b7211 */ /* 0x008fe200000f0c07 */
[----:B------:R-:W-:-:S04]  /*15e0*/  IMAD.WIDE R12, R12, 0x2, R8 ;  /* 0x000000020c0c7825 */ /* 0x000fc800078e0208 */
[----:B------:R-:W-:Y:S01]  /*15f0*/  IMAD.WIDE R8, R14, 0x2, R8 ;  /* 0x000000020e087825 */ /* 0x000fe200078e0208 */
[----:B------:R-:W-:Y:S01]  /*1600*/  @!PT LDS RZ, [RZ] ;  /* 0x00000000fffff984 */ /* 0x000fe20000000800 */
[----:B------:R2:W-:Y:S04]  /*1610*/  LDGSTS.E.BYPASS.LTC128B.128 [R5+0x6100], [R10.64], !P4 ;  /* 0x061000000a057fae */ /* 0x0005e8000e101d44 */
[----:B------:R2:W-:Y:S04]  /*1620*/  LDGSTS.E.BYPASS.LTC128B.128 [R5+0x8100], [R12.64], !P2 ;  /* 0x081000000c057fae */ /* 0x0005e8000d101d44 */
[----:B------:R2:W-:Y:S02]  /*1630*/  LDGSTS.E.BYPASS.LTC128B.128 [R5+0xa100], [R8.64], !P3 ;  /* 0x0a10000008057fae */ /* 0x0005e4000d901d44 */
.L_x_23:
[----:B--2---:R-:W-:Y:S05]  /*1640*/  BSYNC B0 ;  /* 0x0000000000007941 */ /* 0x004fea0003800000 */
.L_x_22:
[----:B------:R-:W-:Y:S01]  /*1650*/  IADD3 R5, R19, 0x20, RZ ;  /* 0x0000002013057810 */ /* 0x000fe20007ffe0ff */
[----:B---3--:R2:W3:Y:S01]  /*1660*/  SHFL.IDX PT, R9, R15, 0x1, 0x1c1f ;  /* 0x003c1f000f097f89 */ /* 0x0084e200000e0000 */
[----:B------:R-:W-:Y:S02]  /*1670*/  BSSY B0, `(.L_x_24) ;  /* 0x0000014000007945 */ /* 0x000fe40003800000 */
[----:B------:R-:W-:Y:S01]  /*1680*/  ISETP.GE.AND P0, PT, R5, R16, PT ;  /* 0x000000100500720c */ /* 0x000fe20003f06270 */
[----:B------:R2:W4:-:S12]  /*1690*/  SHFL.IDX PT, R8, R18, 0x1, 0x1c1f ;  /* 0x003c1f0012087f89 */ /* 0x00051800000e0000 */
[----:B------:R-:W-:Y:S05]  /*16a0*/  @P0 BRA `(.L_x_25) ;  /* 0x0000010000000947 */ /* 0x000fea0003800000 */
[----:B------:R-:W-:Y:S02]  /*16b0*/  IADD3 R5, R6, 0x40, RZ ;  /* 0x0000004006057810 */ /* 0x000fe40007ffe0ff */
[----:B------:R-:W-:Y:S02]  /*16c0*/  SHF.R.S32.HI R13, RZ, 0x1f, R17 ;  /* 0x0000001fff0d7819 */ /* 0x000fe40000011411 */
[----:B------:R-:W-:Y:S02]  /*16d0*/  SHF.R.S32.HI R12, RZ, 0x1f, R5 ;  /* 0x0000001fff0c7819 */ /* 0x000fe40000011405 */
[----:B------:R-:W-:Y:S02]  /*16e0*/  LEA.HI R13, R13, R17, RZ, 0x3 ;  /* 0x000000110d0d7211 */ /* 0x000fe400078f18ff */
[----:B------:R-:W-:Y:S02]  /*16f0*/  LEA.HI R5, R12, R5, RZ, 0x3 ;  /* 0x000000050c057211 */ /* 0x000fe400078f18ff */
[----:B----4-:R-:W-:-:S02]  /*1700*/  LEA R10, P0, R6, R8, 0x1 ;  /* 0x00000008060a7211 */ /* 0x010fc400078008ff */
        /* <DEDUP_REMOVED lines=10> */
.L_x_25:
[----:B------:R-:W-:Y:S05]  /*17b0*/  BSYNC B0 ;  /* 0x0000000000007941 */ /* 0x000fea0003800000 */
.L_x_24:
[----:B---3--:R-:W-:Y:S01]  /*17c0*/  IADD3 R5, R19, 0x40, RZ ;  /* 0x0000004013057810 */ /* 0x008fe20007ffe0ff */
[----:B------:R3:W1:Y:S01]  /*17d0*/  SHFL.IDX PT, R9, R15, 0x2, 0x1c1f ;  /* 0x005c1f000f097f89 */ /* 0x00066200000e0000 */
[----:B------:R-:W-:Y:S02]  /*17e0*/  BSSY B0, `(.L_x_26) ;  /* 0x0000014000007945 */ /* 0x000fe40003800000 */
[----:B------:R-:W-:Y:S01]  /*17f0*/  ISETP.GE.AND P0, PT, R5, R16, PT ;  /* 0x000000100500720c */ /* 0x000fe20003f06270 */
[----:B----4-:R3:W4:-:S12]  /*1800*/  SHFL.IDX PT, R8, R18, 0x2, 0x1c1f ;  /* 0x005c1f0012087f89 */ /* 0x01071800000e0000 */
        /* <DEDUP_REMOVED lines=10> */
[----:B-1----:R-:W-:Y:S01]  /*18b0*/  LEA.HI.X R11, R6, R9, R7, 0x1, P0 ;  /* 0x00000009060b7211 */ /* 0x002fe200000f0c07 */
[----:B------:R-:W-:-:S04]  /*18c0*/  IMAD.WIDE R12, R12, 0x2, R8 ;  /* 0x000000020c0c7825 */ /* 0x000fc800078e0208 */
[----:B------:R-:W-:Y:S01]  /*18d0*/  IMAD.WIDE R8, R14, 0x2, R8 ;  /* 0x000000020e087825 */ /* 0x000fe200078e0208 */
[----:B------:R-:W-:Y:S01]  /*18e0*/  @!PT LDS RZ, [RZ] ;  /* 0x00000000fffff984 */ /* 0x000fe20000000800 */
[----:B------:R1:W-:Y:S04]  /*18f0*/  LDGSTS.E.BYPASS.LTC128B.128 [R5+0x7100], [R10.64], !P4 ;  /* 0x071000000a057fae */ /* 0x0003e8000e101d44 */
[----:B------:R1:W-:Y:S04]  /*1900*/  LDGSTS.E.BYPASS.LTC128B.128 [R5+0x9100], [R12.64], !P2 ;  /* 0x091000000c057fae */ /* 0x0003e8000d101d44 */
[----:B------:R1:W-:Y:S02]  /*1910*/  LDGSTS.E.BYPASS.LTC128B.128 [R5+0xb100], [R8.64], !P3 ;  /* 0x0b10000008057fae */ /* 0x0003e4000d901d44 */
.L_x_27:
[----:B------:R-:W-:Y:S05]  /*1920*/  BSYNC B0 ;  /* 0x0000000000007941 */ /* 0x000fea0003800000 */
.L_x_26:
[----:B-1--4-:R-:W1:Y:S01]  /*1930*/  SHFL.IDX PT, R8, R18, 0x3, 0x1c1f ;  /* 0x007c1f0012087f89 */ /* 0x012e6200000e0000 */
[----:B------:R-:W-:Y:S01]  /*1940*/  IADD3 R5, R19, 0x60, RZ ;  /* 0x0000006013057810 */ /* 0x000fe20007ffe0ff */
[----:B------:R-:W-:Y:S01]  /*1950*/  IMAD.SHL.U32 R224, R224, 0x2, RZ ;  /* 0x00000002e0e07824 */ /* 0x000fe200078e00ff */
[----:B------:R-:W-:Y:S01]  /*1960*/  LEA.HI.SX32 R40, R159, 0xffffffff, 0x1a ;  /* 0xffffffff9f287811 */ /* 0x000fe200078fd2ff */
[----:B------:R-:W4:Y:S01]  /*1970*/  SHFL.IDX PT, R9, R15, 0x3, 0x1c1f ;  /* 0x007c1f000f097f89 */ /* 0x000f2200000e0000 */
[----:B------:R-:W-:Y:S01]  /*1980*/  ISETP.GE.AND P1, PT, R5, R16, PT ;  /* 0x000000100500720c */ /* 0x000fe20003f26270 */
[----:B------:R-:W-:Y:S01]  /*1990*/  IMAD.MOV.U32 R12, RZ, RZ, c[0x0][0x1e0] ;  /* 0x00007800ff0c7624 */ /* 0x000fe200078e00ff */
[----:B------:R-:W-:Y:S01]  /*19a0*/  SHF.R.S32.HI R43, RZ, 0x1f, R40 ;  /* 0x0000001fff2b7819 */ /* 0x000fe20000011428 */
[----:B------:R-:W-:-:S02]  /*19b0*/  IMAD.MOV.U32 R28, RZ, RZ, 0x6 ;  /* 0x00000006ff1c7424 */ /* 0x000fc400078e00ff */
[----:B------:R-:W-:Y:S02]  /*19c0*/  IMAD.MOV.U32 R154, RZ, RZ, R34 ;  /* 0x000000ffff9a7224 */ /* 0x000fe400078e0022 */
[----:B------:R-:W-:Y:S01]  /*19d0*/  IMAD.MOV.U32 R155, RZ, RZ, R35 ;  /* 0x000000ffff9b7224 */ /* 0x000fe200078e0023 */
[C---:B------:R-:W-:Y:S01]  /*19e0*/  SHF.L.U64.HI R149, R12.reuse, R28, c[0x0][0x1e4] ;  /* 0x000079000c957619 */ /* 0x040fe2000001021c */
[C---:B------:R-:W-:Y:S02]  /*19f0*/  IMAD.SHL.U32 R150, R12.reuse, 0x40, RZ ;  /* 0x000000400c967824 */ /* 0x040fe400078e00ff */
[----:B------:R-:W-:Y:S02]  /*1a00*/  IMAD.MOV.U32 R154, RZ, RZ, R30 ;  /* 0x000000ffff9a7224 */ /* 0x000fe400078e001e */
[----:B------:R-:W-:Y:S02]  /*1a10*/  IMAD.SHL.U32 R152, R12, 0x20, RZ ;  /* 0x000000200c987824 */ /* 0x000fe400078e00ff */
[----:B------:R-:W-:Y:S01]  /*1a20*/  IMAD.SHL.U32 R210, R3, 0x2, RZ ;  /* 0x0000000203d27824 */ /* 0x000fe200078e00ff */
[----:B------:R-:W-:Y:S01]  /*1a30*/  STL.64 [R1+0x10], R154 ;  /* 0x0000109a01007387 */ /* 0x000fe20000100a00 */
[----:B------:R-:W-:Y:S01]  /*1a40*/  IMAD.SHL.U32 R139, R2, 0x2, RZ ;  /* 0x00000002028b7824 */ /* 0x000fe200078e00ff */
[----:B-1----:R-:W-:Y:S01]  /*1a50*/  @!P1 LEA R10, P0, R6, R8, 0x1 ;  /* 0x00000008060a9211 */ /* 0x002fe200078008ff */
[----:B------:R-:W-:-:S02]  /*1a60*/  IMAD.MOV.U32 R60, RZ, RZ, R26 ;  /* 0x000000ffff3c7224 */ /* 0x000fc400078e001a */
[----:B------:R-:W-:Y:S01]  /*1a70*/  IMAD.MOV.U32 R61, RZ, RZ, R27 ;  /* 0x000000ffff3d7224 */ /* 0x000fe200078e001b */
[C---:B----4-:R-:W-:Y:S01]  /*1a80*/  @!P1 LEA.HI.X R11, R6.reuse, R9, R7, 0x1, P0 ;  /* 0x00000009060b9211 */ /* 0x050fe200000f0c07 */
[----:B------:R-:W-:Y:S01]  /*1a90*/  IMAD.MOV.U32 R60, RZ, RZ, R62 ;  /* 0x000000ffff3c7224 */ /* 0x000fe200078e003e */
[----:B------:R-:W-:Y:S01]  /*1aa0*/  @!P1 IADD3 R6, R6, 0x40, RZ ;  /* 0x0000004006069810 */ /* 0x000fe20007ffe0ff */
[----:B------:R-:W-:Y:S01]  /*1ab0*/  IMAD R211, R0, 0x2, R210 ;  /* 0x0000000200d37824 */ /* 0x000fe200078e02d2 */
[----:B------:R-:W-:Y:S01]  /*1ac0*/  @!P1 SHF.R.S32.HI R7, RZ, 0x1f, R17 ;  /* 0x0000001fff079819 */ /* 0x000fe20000011411 */
[----:B------:R-:W-:Y:S01]  /*1ad0*/  @!PT LDS RZ, [RZ] ;  /* 0x00000000fffff984 */ /* 0x000fe20000000800 */
[----:B------:R1:W-:Y:S01]  /*1ae0*/  @!P1 LDGSTS.E.BYPASS.LTC128B.128 [R224+0x7900], [R10.64], !P4 ;  /* 0x079000000ae09fae */ /* 0x0003e2000e101d44 */
[----:B------:R-:W-:Y:S01]  /*1af0*/  @!P1 SHF.R.S32.HI R5, RZ, 0x1f, R6 ;  /* 0x0000001fff059819 */ /* 0x000fe20000011406 */
[----:B------:R-:W-:Y:S01]  /*1b00*/  IMAD R137, R40, -0x40, R136 ;  /* 0xffffffc028897824 */ /* 0x000fe200078e0288 */
[----:B------:R-:W-:Y:S01]  /*1b10*/  @!P1 LEA.HI R7, R7, R17, RZ, 0x3 ;  /* 0x0000001107079211 */ /* 0x000fe200078f18ff */
[----:B------:R-:W-:Y:S01]  /*1b20*/  STL.64 [R1+0x18], R60 ;  /* 0x0000183c01007387 */ /* 0x000fe20000100a00 */
[----:B------:R-:W-:Y:S01]  /*1b30*/  @!P1 LEA.HI R6, R5, R6, RZ, 0x3 ;  /* 0x0000000605069211 */ /* 0x000fe200078f18ff */
[----:B------:R-:W-:Y:S01]  /*1b40*/  IMAD.SHL.U32 R208, R4, 0x2, RZ ;  /* 0x0000000204d07824 */ /* 0x000fe200078e00ff */
[----:B------:R-:W-:-:S02]  /*1b50*/  @!P1 LOP3.LUT R5, R7, 0xfffffff8, RZ, 0xc0, !PT ;  /* 0xfffffff807059812 */ /* 0x000fc400078ec0ff */
[----:B------:R-:W-:Y:S01]  /*1b60*/  ISETP.NE.AND P4, PT, R33, RZ, PT ;  /* 0x000000ff2100720c */ /* 0x000fe20003f85270 */
[----:B------:R-:W-:Y:S01]  /*1b70*/  IMAD R209, R0, 0x2, R208 ;  /* 0x0000000200d17824 */ /* 0x000fe200078e02d0 */
[C---:B------:R-:W-:Y:S02]  /*1b80*/  IADD3 R2, R139.reuse, 0x3100, RZ ;  /* 0x000031008b027810 */ /* 0x040fe40007ffe0ff */
[----:B------:R-:W-:Y:S01]  /*1b90*/  IADD3 R212, R139, 0x3120, RZ ;  /* 0x000031208bd47810 */ /* 0x000fe20007ffe0ff */
[----:B-1----:R-:W-:Y:S01]  /*1ba0*/  IMAD.IADD R11, R136, 0x1, -R41 ;  /* 0x00000001880b7824 */ /* 0x002fe200078e0a29 */
[----:B------:R-:W-:Y:S01]  /*1bb0*/  @!P1 LOP3.LUT R10, R6, 0xfffffff8, RZ, 0xc0, !PT ;  /* 0xfffffff8060a9812 */ /* 0x000fe200078ec0ff */
[----:B------:R-:W-:-:S04]  /*1bc0*/  @!P1 IMAD.WIDE R6, R5, 0x2, R8 ;  /* 0x0000000205069825 */ /* 0x000fc800078e0208 */
[----:B------:R-:W-:Y:S01]  /*1bd0*/  IMAD R5, R40, -0x40, R11 ;  /* 0xffffffc028057824 */ /* 0x000fe200078e020b */
[----:B------:R1:W-:Y:S01]  /*1be0*/  @!P1 LDGSTS.E.BYPASS.LTC128B.128 [R224+0x9900], [R6.64], !P2 ;  /* 0x0990000006e09fae */ /* 0x0003e2000d101d44 */
[----:B------:R-:W-:-:S03]  /*1bf0*/  @!P1 IMAD.WIDE R8, R10, 0x2, R8 ;  /* 0x000000020a089825 */ /* 0x000fc600078e0208 */
[C---:B------:R-:W-:Y:S02]  /*1c00*/  ISETP.GE.AND P0, PT, R5.reuse, 0x1, PT ;  /* 0x000000010500780c */ /* 0x040fe40003f06270 */
[----:B------:R4:W-:Y:S01]  /*1c10*/  @!P1 LDGSTS.E.BYPASS.LTC128B.128 [R224+0xb900], [R8.64], !P3 ;  /* 0x0b90000008e09fae */ /* 0x0009e2000d901d44 */
[----:B------:R-:W-:Y:S02]  /*1c20*/  ISETP.GE.AND P2, PT, R5, 0x21, PT ;  /* 0x000000210500780c */ /* 0x000fe40003f46270 */
[----:B------:R-:W-:Y:S01]  /*1c30*/  LOP3.LUT P3, RZ, R29, 0x2, RZ, 0xc0, !PT ;  /* 0x000000021dff7812 */ /* 0x000fe2000786c0ff */
[----:B------:R-:W0:-:S12]  /*1c40*/  LDGDEPBAR ;  /* 0x00000000000079af */ /* 0x000e180000000000 */
[----:B------:R-:W-:Y:S01]  /*1c50*/  @P3 IADD3 R212, R2, -0x20, RZ ;  /* 0xffffffe002d43810 */ /* 0x000fe20007ffe0ff */
[----:B------:R-:W-:Y:S01]  /*1c60*/  BAR.SYNC.DEFER_BLOCKING 0x0 ;  /* 0x0000000000007b1d */ /* 0x000fe20000010000 */
[----:B------:R-:W-:Y:S01]  /*1c70*/  LOP3.LUT R2, R42, 0x1, RZ, 0xc0, !PT ;  /* 0x000000012a027812 */ /* 0x000fe200078ec0ff */
[----:B-1----:R-:W-:-:S04]  /*1c80*/  IMAD.WIDE.U32 R6, R40, R150, R154 ;  /* 0x0000009628067225 */ /* 0x002fc800078e009a */
[----:B----4-:R-:W-:Y:S02]  /*1c90*/  IMAD R8, R149, R40, RZ ;  /* 0x0000002895087224 */ /* 0x010fe400078e02ff */
[----:B------:R-:W-:Y:S02]  /*1ca0*/  IMAD.MOV.U32 R9, RZ, RZ, 0x5 ;  /* 0x00000005ff097424 */ /* 0x000fe400078e00ff */
[----:B------:R-:W-:Y:S01]  /*1cb0*/  IMAD R5, R43, R150, R8 ;  /* 0x000000962b057224 */ /* 0x000fe200078e0208 */
[----:B------:R-:W-:Y:S02]  /*1cc0*/  @P0 LEA R8, P1, R6, c[0x0][0x1c8], 0x1 ;  /* 0x0000720006080a11 */ /* 0x000fe400078208ff */
[----:B------:R-:W-:Y:S01]  /*1cd0*/  SHF.L.U64.HI R153, R12, R9, c[0x0][0x1e4] ;  /* 0x000079000c997619 */ /* 0x000fe20000010209 */
[----:B------:R-:W-:-:S05]  /*1ce0*/  IMAD.IADD R5, R7, 0x1, R5 ;  /* 0x0000000107057824 */ /* 0x000fca00078e0205 */
[----:B------:R-:W-:Y:S02]  /*1cf0*/  @P0 LEA.HI.X R9, R6, c[0x0][0x1cc], R5, 0x1, P1 ;  /* 0x0000730006090a11 */ /* 0x000fe400008f0c05 */
[----:B------:R-:W-:-:S03]  /*1d00*/  @P2 IADD3 R7, P1, R152, R6, RZ ;  /* 0x0000000698072210 */ /* 0x000fc60007f3e0ff */
[----:B------:R-:W-:Y:S01]  /*1d10*/  @!PT LDS RZ, [RZ] ;  /* 0x00000000fffff984 */ /* 0x000fe20000000800 */
[----:B------:R-:W-:Y:S01]  /*1d20*/  @!PT LDS RZ, [RZ] ;  /* 0x00000000fffff984 */ /* 0x000fe20000000800 */
[----:B------:R-:W-:Y:S01]  /*1d30*/  @!PT LDS RZ, [RZ] ;  /* 0x00000000fffff984 */ /* 0x000fe20000000800 */
[----:B------:R1:W-:Y:S02]  /*1d40*/  @P0 LDGSTS.E.BYPASS.LTC128B.128 [R224+0x3100], [R8.64], !P4 ;  /* 0x0310000008e00fae */ /* 0x0003e4000e101d44 */
[----:B------:R-:W-:Y:S01]  /*1d50*/  @P2 IMAD.X R5, R153, 0x1, R5, P1 ;  /* 0x0000000199052824 */ /* 0x000fe200008e0605 */
[C---:B------:R-:W-:Y:S01]  /*1d60*/  @P2 LEA R6, P1, R7.reuse, c[0x0][0x1c8], 0x1 ;  /* 0x0000720007062a11 */ /* 0x040fe200078208ff */
[----:B------:R1:W-:Y:S03]  /*1d70*/  @P0 LDGSTS.E.BYPASS.LTC128B.128 [R224+0x4100], [R8.64+0x40], !P6 ;  /* 0x0410004008e00fae */ /* 0x0003e6000f101d44 */
[----:B------:R-:W-:Y:S01]  /*1d80*/  @P2 LEA.HI.X R7, R7, c[0x0][0x1cc], R5, 0x1, P1 ;  /* 0x0000730007072a11 */ /* 0x000fe200008f0c05 */
[----:B------:R1:W-:Y:S01]  /*1d90*/  @P0 LDGSTS.E.BYPASS.LTC128B.128 [R224+0x5100], [R8.64+0x80], !P5 ;  /* 0x0510008008e00fae */ /* 0x0003e2000e901d44 */
[----:B------:R-:W-:Y:S01]  /*1da0*/  IMAD.IADD R5, R137, 0x1, -R41 ;  /* 0x0000000189057824 */ /* 0x000fe200078e0a29 */
[----:B------:R-:W-:-:S02]  /*1db0*/  LOP3.LUT P1, RZ, R42, 0x2, RZ, 0xc0, !PT ;  /* 0x000000022aff7812 */ /* 0x000fc4000782c0ff */
[----:B------:R4:W-:Y:S04]  /*1dc0*/  @P2 LDGSTS.E.BYPASS.LTC128B.128 [R224+0x3900], [R6.64], !P4 ;  /* 0x0390000006e02fae */ /* 0x0009e8000e101d44 */
[----:B------:R4:W-:Y:S04]  /*1dd0*/  @P2 LDGSTS.E.BYPASS.LTC128B.128 [R224+0x4900], [R6.64+0x40], !P6 ;  /* 0x0490004006e02fae */ /* 0x0009e8000f101d44 */
[----:B------:R4:W-:Y:S01]  /*1de0*/  @P2 LDGSTS.E.BYPASS.LTC128B.128 [R224+0x5900], [R6.64+0x80], !P5 ;  /* 0x0590008006e02fae */ /* 0x0009e2000e901d44 */
[----:B------:R-:W-:-:S03]  /*1df0*/  ISETP.NE.U32.AND P2, PT, R2, 0x1, PT ;  /* 0x000000010200780c */ /* 0x000fc60003f45070 */
[----:B------:R-:W0:Y:S01]  /*1e00*/  LDGDEPBAR ;  /* 0x00000000000079af */ /* 0x000e220000000000 */
[C---:B------:R-:W-:Y:S02]  /*1e10*/  ISETP.LT.OR P3, PT, R5.reuse, 0x1, P2 ;  /* 0x000000010500780c */ /* 0x040fe40001761670 */
[----:B------:R-:W-:Y:S01]  /*1e20*/  ISETP.LT.OR P2, PT, R5, 0x21, P2 ;  /* 0x000000210500780c */ /* 0x000fe20001741670 */
[----:B------:R-:W-:-:S04]  /*1e30*/  DEPBAR.LE SB0, 0x1 ;  /* 0x000080400000791a */ /* 0x000fc80000000000 */
[----:B------:R-:W-:-:S04]  /*1e40*/  DEPBAR.LE SB0, 0x0 ;  /* 0x000080000000791a */ /* 0x000fc80000000000 */
[----:B------:R-:W-:Y:S06]  /*1e50*/  BAR.SYNC.DEFER_BLOCKING 0x0 ;  /* 0x0000000000007b1d */ /* 0x000fec0000010000 */
[----:B-1----:R-:W-:Y:S04]  /*1e60*/  LDSM.16.M88.4 R8, [R210+0x7100] ;  /* 0x00710000d208783b */ /* 0x002fe80000000200 */
[----:B--23--:R-:W1:Y:S04]  /*1e70*/  LDSM.16.M88.4 R16, [R139+0x3100] ;  /* 0x003100008b10783b */ /* 0x00ce680000000200 */
[----:B------:R-:W2:Y:S04]  /*1e80*/  LDSM.16.M88.4 R12, [R210+0x6100] ;  /* 0x00610000d20c783b */ /* 0x000ea80000000200 */
[----:B------:R-:W3:Y:S04]  /*1e90*/  LDSM.16.M88.4 R20, [R139+0x3500] ;  /* 0x003500008b14783b */ /* 0x000ee80000000200 */
[----:B------:R-:W5:Y:S04]  /*1ea0*/  LDSM.16.M88.4 R24, [R139+0x3900] ;  /* 0x003900008b18783b */ /* 0x000f680000000200 */
[----:B------:R-:W3:Y:S04]  /*1eb0*/  LDSM.16.M88.4 R36, [R139+0x3d00] ;  /* 0x003d00008b24783b */ /* 0x000ee80000000200 */
[----:B------:R-:W-:Y:S04]  /*1ec0*/  LDSM.16.M88.4 R56, [R212] ;  /* 0x00000000d438783b */ /* 0x000fe80000000200 */
[----:B------:R-:W-:Y:S01]  /*1ed0*/  LDSM.16.M88.4 R32, [R212+0x400] ;  /* 0x00040000d420783b */ /* 0x000fe20000000200 */
[-C--:B-1----:R-:W-:Y:S08]  /*1ee0*/  HMMA.16816.F32.BF16 R44, R8, R16.reuse, RZ ;  /* 0x00000010082c723c */ /* 0x082ff000000418ff */
[----:B--2---:R-:W-:Y:S07]  /*1ef0*/  HMMA.16816.F32.BF16 R88, R12, R16, RZ ;  /* 0x000000100c58723c */ /* 0x004fee00000418ff */
[----:B------:R-:W-:Y:S01]  /*1f00*/  IMAD.MOV.U32 R17, RZ, RZ, c[0x0][0x208] ;  /* 0x00008200ff117624 */ /* 0x000fe200078e00ff */
[C---:B---3--:R-:W-:Y:S04]  /*1f10*/  HMMA.16816.F32.BF16 R68, R8.reuse, R20, RZ ;  /* 0x000000140844723c */ /* 0x048fe800000418ff */
[C---:B------:R-:W-:Y:S01]  /*1f20*/  SHF.L.U64.HI R16, R17.reuse, R28, c[0x0][0x20c] ;  /* 0x0000830011107619 */ /* 0x040fe2000001021c */
[----:B------:R-:W-:Y:S01]  /*1f30*/  IMAD.SHL.U32 R17, R17, 0x40, RZ ;  /* 0x0000004011117824 */ /* 0x000fe200078e00ff */
[----:B------:R-:W-:Y:S02]  /*1f40*/  LDSM.16.M88.4 R28, [R212+0x800] ;  /* 0x00080000d41c783b */ /* 0x000fe40000000200 */
[----:B-----5:R-:W-:Y:S01]  /*1f50*/  HMMA.16816.F32.BF16 R52, R8, R24, RZ ;  /* 0x000000180834723c */ /* 0x020fe200000418ff */
[----:B------:R-:W-:-:S02]  /*1f60*/  IMAD R3, R16, R40, RZ ;  /* 0x0000002810037224 */ /* 0x000fc400078e02ff */
[----:B----4-:R-:W-:-:S04]  /*1f70*/  IMAD.WIDE.U32 R6, R40, R17, R60 ;  /* 0x0000001128067225 */ /* 0x010fc800078e003c */
[----:B------:R-:W-:Y:S01]  /*1f80*/  IMAD R3, R43, R17, R3 ;  /* 0x000000112b037224 */ /* 0x000fe200078e0203 */
[----:B------:R-:W-:Y:S01]  /*1f90*/  HMMA.16816.F32.BF16 R48, R8, R36, RZ ;  /* 0x000000240830723c */ /* 0x000fe200000418ff */
[----:B------:R-:W-:Y:S02]  /*1fa0*/  LEA R2, P0, R6, c[0x0][0x1f8], 0x1 ;  /* 0x00007e0006027a11 */ /* 0x000fe400078008ff */
[----:B------:R-:W-:-:S05]  /*1fb0*/  IMAD.IADD R3, R7, 0x1, R3 ;  /* 0x0000000107037824 */ /* 0x000fca00078e0203 */
[----:B------:R-:W-:Y:S01]  /*1fc0*/  HMMA.16816.F32.BF16 R72, R8, R18, RZ ;  /* 0x000000120848723c */ /* 0x000fe200000418ff */
[----:B------:R-:W-:Y:S02]  /*1fd0*/  LEA.HI.X R3, R6, c[0x0][0x1fc], R3, 0x1, P0 ;  /* 0x00007f0006037a11 */ /* 0x000fe400000f0c03 */
[----:B------:R-:W-:-:S05]  /*1fe0*/  IADD3 R6, P0, R17, R2, RZ ;  /* 0x0000000211067210 */ /* 0x000fca0007f1e0ff */
[----:B------:R-:W-:Y:S01]  /*1ff0*/  HMMA.16816.F32.BF16 R64, R8, R22, RZ ;  /* 0x000000160840723c */ /* 0x000fe200000418ff */
[----:B------:R-:W-:Y:S01]  /*2000*/  IMAD.X R7, R16, 0x1, R3, P0 ;  /* 0x0000000110077824 */ /* 0x000fe200000e0603 */
[C---:B------:R-:W-:Y:S02]  /*2010*/  ISETP.LT.OR P0, PT, R5.reuse, 0x1, !P1 ;  /* 0x000000010500780c */ /* 0x040fe40004f01670 */
[----:B------:R-:W-:-:S04]  /*2020*/  ISETP.LT.OR P1, PT, R5, 0x21, !P1 ;  /* 0x000000210500780c */ /* 0x000fc80004f21670 */
[C---:B------:R-:W-:Y:S08]  /*2030*/  HMMA.16816.F32.BF16 R76, R8.reuse, R26, RZ ;  /* 0x0000001a084c723c */ /* 0x040ff000000418ff */
[----:B------:R-:W-:Y:S01]  /*2040*/  HMMA.16816.F32.BF16 R92, R8, R38, RZ ;  /* 0x00000026085c723c */ /* 0x000fe200000418ff */
[----:B------:R-:W-:Y:S07]  /*2050*/  LDSM.16.M88.4 R8, [R211+0x7100] ;  /* 0x00710000d308783b */ /* 0x000fee0000000200 */
[C---:B------:R-:W-:Y:S08]  /*2060*/  HMMA.16816.F32.BF16 R84, R12.reuse, R24, RZ ;  /* 0x000000180c54723c */ /* 0x040ff000000418ff */
[C---:B------:R-:W-:Y:S01]  /*2070*/  HMMA.16816.F32.BF16 R96, R12.reuse, R26, RZ ;  /* 0x0000001a0c60723c */ /* 0x040fe200000418ff */
[----:B------:R-:W1:Y:S07]  /*2080*/  LDSM.16.M88.4 R24, [R212+0xc00] ;  /* 0x000c0000d418783b */ /* 0x000e6e0000000200 */
[----:B------:R-:W-:Y:S01]  /*2090*/  HMMA.16816.F32.BF16 R116, R12, R18, RZ ;  /* 0x000000120c74723c */ /* 0x000fe200000418ff */
[----:B------:R-:W2:Y:S04]  /*20a0*/  LDSM.16.M88.4 R16, [R211+0x6100] ;  /* 0x00610000d310783b */ /* 0x000ea80000000200 */
[----:B------:R-:W-:Y:S01]  /*20b0*/  @!PT LDS RZ, [RZ] ;  /* 0x00000000fffff984 */ /* 0x000fe20000000800 */
[----:B------:R-:W-:Y:S01]  /*20c0*/  @!PT LDS RZ, [RZ] ;  /* 0x00000000fffff984 */ /* 0x000fe20000000800 */
[----:B------:R-:W-:Y:S01]  /*20d0*/  @!PT LDS RZ, [RZ] ;  /* 0x00000000fffff984 */ /* 0x000fe20000000800 */
[----:B------:R3:W-:Y:S01]  /*20e0*/  LDGSTS.E.BYPASS.LTC128B.128 [R224+0x100], [R2.64], !P3 ;  /* 0x0010000002e07fae */ /* 0x0007e2000d901d44 */
[----:B------:R-:W-:-:S02]  /*20f0*/  LOP3.LUT P3, RZ, R42, 0x4, RZ, 0xc0, !PT ;  /* 0x000000042aff7812 */ /* 0x000fc4000786c0ff */
[----:B------:R-:W-:Y:S01]  /*2100*/  HMMA.16816.F32.BF16 R80, R12, R20, RZ ;  /* 0x000000140c50723c */ /* 0x000fe200000418ff */
[----:B------:R3:W-:Y:S01]  /*2110*/  LDGSTS.E.BYPASS.LTC128B.128 [R224+0x1100], [R2.64+0x40], !P0 ;  /* 0x0110004002e07fae */ /* 0x0007e2000c101d44 */
[C---:B------:R-:W-:Y:S02]  /*2120*/  ISETP.LT.OR P0, PT, R5.reuse, 0x1, !P3 ;  /* 0x000000010500780c */ /* 0x040fe40005f01670 */
[----:B------:R-:W-:-:S04]  /*2130*/  ISETP.LT.OR P3, PT, R5, 0x21, !P3 ;  /* 0x000000210500780c */ /* 0x000fc80005f61670 */
[C---:B------:R-:W-:Y:S07]  /*2140*/  HMMA.16816.F32.BF16 R104, R12.reuse, R22, RZ ;  /* 0x000000160c68723c */ /* 0x040fee00000418ff */
[----:B------:R3:W-:Y:S01]  /*2150*/  LDGSTS.E.BYPASS.LTC128B.128 [R224+0x2100], [R2.64+0x80], !P0 ;  /* 0x0210008002e07fae */ /* 0x0007e2000c101d44 */
[C---:B------:R-:W-:Y:S03]  /*2160*/  HMMA.16816.F32.BF16 R60, R12.reuse, R36, RZ ;  /* 0x000000240c3c723c */ /* 0x040fe600000418ff */
[----:B------:R4:W-:Y:S04]  /*2170*/  LDGSTS.E.BYPASS.LTC128B.128 [R224+0x900], [R6.64], !P2 ;  /* 0x0090000006e07fae */ /* 0x0009e8000d101d44 */
[----:B------:R4:W-:Y:S01]  /*2180*/  LDGSTS.E.BYPASS.LTC128B.128 [R224+0x1900], [R6.64+0x40], !P1 ;  /* 0x0190004006e07fae */ /* 0x0009e2000c901d44 */
[----:B------:R-:W-:Y:S03]  /*2190*/  HMMA.16816.F32.BF16 R36, R12, R38, RZ ;  /* 0x000000260c24723c */ /* 0x000fe600000418ff */
[----:B------:R4:W-:Y:S04]  /*21a0*/  LDGSTS.E.BYPASS.LTC128B.128 [R224+0x2900], [R6.64+0x80], !P3 ;  /* 0x0290008006e07fae */ /* 0x0009e8000d901d44 */
[----:B------:R-:W-:Y:S01]  /*21b0*/  LDSM.16.M88.4 R20, [R210+0x9100] ;  /* 0x00910000d214783b */ /* 0x000fe20000000200 */
[C---:B-1----:R-:W-:Y:S03]  /*21c0*/  HMMA.16816.F32.BF16 R132, R8.reuse, R24, R48 ;  /* 0x000000180884723c */ /* 0x042fe60000041830 */
[----:B------:R-:W1:Y:S04]  /*21d0*/  LDSM.16.M88.4 R48, [R139+0x4500] ;  /* 0x004500008b30783b */ /* 0x000e680000000200 */
[----:B------:R-:W-:Y:S01]  /*21e0*/  LDSM.16.M88.4 R40, [R139+0x4d00] ;  /* 0x004d00008b28783b */ /* 0x000fe20000000200 */
[----:B------:R-:W-:Y:S01]  /*21f0*/  HMMA.16816.F32.BF16 R140, R8, R28, R52 ;  /* 0x0000001c088c723c */ /* 0x000fe20000041834 */
[----:B---3--:R-:W-:-:S02]  /*2200*/  LOP3.LUT R2, R148, 0xffffffe0, RZ, 0xc0, !PT ;  /* 0xffffffe094027812 */ /* 0x008fc400078ec0ff */
[----:B------:R-:W3:Y:S04]  /*2210*/  LDSM.16.M88.4 R52, [R139+0x4100] ;  /* 0x004100008b34783b */ /* 0x000ee80000000200 */
[----:B------:R-:W-:Y:S01]  /*2220*/  LDSM.16.M88.4 R12, [R210+0x8100] ;  /* 0x00810000d20c783b */ /* 0x000fe20000000200 */
[C---:B------:R-:W-:Y:S01]  /*2230*/  HMMA.16816.F32.BF16 R128, R8.reuse, R56, R44 ;  /* 0x000000380880723c */ /* 0x040fe2000004182c */
[----:B------:R-:W-:Y:S02]  /*2240*/  IMAD.IADD R2, R138, 0x1, -R2 ;  /* 0x000000018a027824 */ /* 0x000fe400078e0a02 */
[----:B------:R-:W5:Y:S03]  /*2250*/  LDSM.16.M88.4 R44, [R139+0x4900] ;  /* 0x004900008b2c783b */ /* 0x000f660000000200 */
[----:B------:R-:W-:Y:S01]  /*2260*/  SHF.R.S32.HI R3, RZ, 0x1f, R2 ;  /* 0x0000001fff037819 */ /* 0x000fe20000011402 */
[----:B------:R-:W0:Y:S01]  /*2270*/  LDGDEPBAR ;  /* 0x00000000000079af */ /* 0x000e220000000000 */
[----:B------:R-:W-:Y:S02]  /*2280*/  HMMA.16816.F32.BF16 R144, R8, R32, R68 ;  /* 0x000000200890723c */ /* 0x000fe40000041844 */
[----:B------:R-:W-:-:S04]  /*2290*/  LEA.HI R3, R3, R2, RZ, 0x2 ;  /* 0x0000000203037211 */ /* 0x000fc800078f10ff */
[----:B------:R-:W-:Y:S02]  /*22a0*/  LOP3.LUT R3, R3, 0x7ffffffc, RZ, 0xc0, !PT ;  /* 0x7ffffffc03037812 */ /* 0x000fe400078ec0ff */
[----:B------:R-:W-:Y:S03]  /*22b0*/  HMMA.16816.F32.BF16 R124, R8, R34, R64 ;  /* 0x00000022087c723c */ /* 0x000fe60000041840 */
[----:B------:R-:W-:-:S04]  /*22c0*/  IMAD.IADD R2, R2, 0x1, -R3 ;  /* 0x0000000102027824 */ /* 0x000fc800078e0a03 */
[----:B------:R-:W-:Y:S01]  /*22d0*/  IMAD R2, R2, -0x2, R137 ;  /* 0xfffffffe02027824 */ /* 0x000fe200078e0289 */
[C---:B------:R-:W-:Y:S04]  /*22e0*/  HMMA.16816.F32.BF16 R72, R8.reuse, R58, R72 ;  /* 0x0000003a0848723c */ /* 0x040fe80000041848 */
[C---:B------:R-:W-:Y:S02]  /*22f0*/  ISETP.GT.AND P1, PT, R2.reuse, RZ, PT ;  /* 0x000000ff0200720c */ /* 0x040fe40003f24270 */
[C---:B------:R-:W-:Y:S02]  /*2300*/  ISETP.GT.AND P0, PT, R2.reuse, 0x1, PT ;  /* 0x000000010200780c */ /* 0x040fe40003f04270 */
[----:B------:R-:W-:Y:S01]  /*2310*/  HMMA.16816.F32.BF16 R120, R8, R30, R76 ;  /* 0x0000001e0878723c */ /* 0x000fe2000004184c */
[----:B------:R-:W-:-:S02]  /*2320*/  ISETP.GT.AND P3, PT, R2, 0x8, PT ;  /* 0x000000080200780c */ /* 0x000fc40003f64270 */
[----:B------:R-:W-:-:S05]  /*2330*/  ISETP.GT.AND P2, PT, R2, 0x9, PT ;  /* 0x000000090200780c */ /* 0x000fca0003f44270 */
[----:B------:R-:W-:Y:S01]  /*2340*/  HMMA.16816.F32.BF16 R112, R8, R26, R92 ;  /* 0x0000001a0870723c */ /* 0x000fe2000004185c */
[----:B------:R-:W-:Y:S07]  /*2350*/  LDSM.16.M88.4 R8, [R211+0x9100] ;  /* 0x00910000d308783b */ /* 0x000fee0000000200 */
[C---:B--2---:R-:W-:Y:S08]  /*2360*/  HMMA.16816.F32.BF16 R100, R16.reuse, R32, R80 ;  /* 0x000000201064723c */ /* 0x044ff00000041850 */
[C---:B------:R-:W-:Y:S01]  /*2370*/  HMMA.16816.F32.BF16 R64, R16.reuse, R34, R104 ;  /* 0x000000221040723c */ /* 0x040fe20000041868 */
[----:B------:R-:W2:Y:S07]  /*2380*/  LDSM.16.M88.4 R32, [R212+0x1400] ;  /* 0x00140000d420783b */ /* 0x000eae0000000200 */
[C---:B------:R-:W-:Y:S08]  /*2390*/  HMMA.16816.F32.BF16 R108, R16.reuse, R56, R88 ;  /* 0x00000038106c723c */ /* 0x040ff00000041858 */
[C---:B------:R-:W-:Y:S08]  /*23a0*/  HMMA.16816.F32.BF16 R80, R16.reuse, R24, R60 ;  /* 0x000000181050723c */ /* 0x040ff0000004183c */
[C---:B------:R-:W-:Y:S01]  /*23b0*/  HMMA.16816.F32.BF16 R68, R16.reuse, R58, R116 ;  /* 0x0000003a1044723c */ /* 0x040fe20000041874 */
[----:B------:R-:W-:Y:S07]  /*23c0*/  LDSM.16.M88.4 R56, [R212+0x1c00] ;  /* 0x001c0000d438783b */ /* 0x000fee0000000200 */
[C---:B------:R-:W-:Y:S08]  /*23d0*/  HMMA.16816.F32.BF16 R84, R16.reuse, R28, R84 ;  /* 0x0000001c1054723c */ /* 0x040ff00000041854 */
[C---:B------:R-:W-:Y:S01]  /*23e0*/  HMMA.16816.F32.BF16 R60, R16.reuse, R30, R96 ;  /* 0x0000001e103c723c */ /* 0x040fe20000041860 */
[----:B------:R-:W-:Y:S07]  /*23f0*/  LDSM.16.M88.4 R28, [R212+0x1800] ;  /* 0x00180000d41c783b */ /* 0x000fee0000000200 */
[----:B------:R-:W-:Y:S01]  /*2400*/  HMMA.16816.F32.BF16 R16, R16, R26, R36 ;  /* 0x0000001a1010723c */ /* 0x000fe20000041824 */
[----:B------:R-:W2:Y:S04]  /*2410*/  LDSM.16.M88.4 R36, [R212+0x1000] ;  /* 0x00100000d424783b */ /* 0x000ea80000000200 */
[----:B------:R-:W2:Y:S03]  /*2420*/  LDSM.16.M88.4 R24, [R211+0x8100] ;  /* 0x00810000d318783b */ /* 0x000ea60000000200 */
[C---:B-1----:R-:W-:Y:S08]  /*2430*/  HMMA.16816.F32.BF16 R88, R20.reuse, R48, R144 ;  /* 0x000000301458723c */ /* 0x042ff00000041890 */
[C---:B---3--:R-:W-:Y:S08]  /*2440*/  HMMA.16816.F32.BF16 R76, R20.reuse, R52, R128 ;  /* 0x00000034144c723c */ /* 0x048ff00000041880 */
[C---:B-----5:R-:W-:Y:S08]  /*2450*/  HMMA.16816.F32.BF16 R96, R20.reuse, R44, R140 ;  /* 0x0000002c1460723c */ /* 0x060ff0000004188c */
[C---:B------:R-:W-:Y:S08]  /*2460*/  HMMA.16816.F32.BF16 R104, R20.reuse, R46, R120 ;  /* 0x0000002e1468723c */ /* 0x040ff00000041878 */
[C---:B------:R-:W-:Y:S08]  /*2470*/  HMMA.16816.F32.BF16 R116, R20.reuse, R40, R132 ;  /* 0x000000281474723c */ /* 0x040ff00000041884 */
[C---:B------:R-:W-:Y:S08]  /*2480*/  HMMA.16816.F32.BF16 R72, R20.reuse, R54, R72 ;  /* 0x000000361448723c */ /* 0x040ff00000041848 */
[C---:B------:R-:W-:Y:S08]  /*2490*/  HMMA.16816.F32.BF16 R92, R20.reuse, R50, R124 ;  /* 0x00000032145c723c */ /* 0x040ff0000004187c */
[----:B------:R-:W-:Y:S01]  /*24a0*/  HMMA.16816.F32.BF16 R120, R20, R42, R112 ;  /* 0x0000002a1478723c */ /* 0x000fe20000041870 */
[----:B------:R-:W-:Y:S07]  /*24b0*/  LDSM.16.M88.4 R20, [R210+0xb100] ;  /* 0x00b10000d214783b */ /* 0x000fee0000000200 */
[C---:B------:R-:W-:Y:S08]  /*24c0*/  HMMA.16816.F32.BF16 R128, R12.reuse, R52, R108 ;  /* 0x000000340c80723c */ /* 0x040ff0000004186c */
[C---:B------:R-:W-:Y:S08]  /*24d0*/  HMMA.16816.F32.BF16 R124, R12.reuse, R54, R68 ;  /* 0x000000360c7c723c */ /* 0x040ff00000041844 */
[C---:B------:R-:W-:Y:S08]  /*24e0*/  HMMA.16816.F32.BF16 R112, R12.reuse, R48, R100 ;  /* 0x000000300c70723c */ /* 0x040ff00000041864 */
[C---:B------:R-:W-:Y:S01]  /*24f0*/  HMMA.16816.F32.BF16 R108, R12.reuse, R50, R64 ;  /* 0x000000320c6c723c */ /* 0x040fe20000041840 */
[----:B------:R-:W-:Y:S07]  /*2500*/  LDSM.16.M88.4 R48, [R139+0x5500] ;  /* 0x005500008b30783b */ /* 0x000fee0000000200 */
[C---:B------:R-:W-:Y:S08]  /*2510*/  HMMA.16816.F32.BF16 R100, R12.reuse, R44, R84 ;  /* 0x0000002c0c64723c */ /* 0x040ff00000041854 */
[C---:B------:R-:W-:Y:S01]  /*2520*/  HMMA.16816.F32.BF16 R60, R12.reuse, R46, R60 ;  /* 0x0000002e0c3c723c */ /* 0x040fe2000004183c */
[----:B------:R-:W-:Y:S07]  /*2530*/  LDSM.16.M88.4 R44, [R139+0x5900] ;  /* 0x005900008b2c783b */ /* 0x000fee0000000200 */
[C---:B------:R-:W-:Y:S08]  /*2540*/  HMMA.16816.F32.BF16 R52, R12.reuse, R40, R80 ;  /* 0x000000280c34723c */ /* 0x040ff00000041850 */
[----:B------:R-:W-:Y:S01]  /*2550*/  HMMA.16816.F32.BF16 R12, R12, R42, R16 ;  /* 0x0000002a0c0c723c */ /* 0x000fe20000041810 */
[----:B------:R-:W1:Y:S04]  /*2560*/  LDSM.16.M88.4 R40, [R139+0x5100] ;  /* 0x005100008b28783b */ /* 0x000e680000000200 */
[----:B------:R-:W-:Y:S03]  /*2570*/  LDSM.16.M88.4 R16, [R210+0xa100] ;  /* 0x00a10000d210783b */ /* 0x000fe60000000200 */
[C---:B--2---:R-:W-:Y:S01]  /*2580*/  HMMA.16816.F32.BF16 R68, R8.reuse, R32, R88 ;  /* 0x000000200844723c */ /* 0x044fe20000041858 */
[----:B------:R-:W2:Y:S07]  /*2590*/  LDSM.16.M88.4 R88, [R139+0x5d00] ;  /* 0x005d00008b58783b */ /* 0x000eae0000000200 */
[C---:B------:R-:W-:Y:S08]  /*25a0*/  HMMA.16816.F32.BF16 R76, R8.reuse, R36, R76 ;  /* 0x00000024084c723c */ /* 0x040ff0000004184c */
[C---:B------:R-:W-:Y:S08]  /*25b0*/  HMMA.16816.F32.BF16 R80, R8.reuse, R28, R96 ;  /* 0x0000001c0850723c */ /* 0x040ff00000041860 */
[C---:B------:R-:W-:Y:S08]  /*25c0*/  HMMA.16816.F32.BF16 R72, R8.reuse, R38, R72 ;  /* 0x000000260848723c */ /* 0x040ff00000041848 */
[C---:B------:R-:W-:Y:S08]  /*25d0*/  HMMA.16816.F32.BF16 R96, R8.reuse, R56, R116 ;  /* 0x000000380860723c */ /* 0x040ff00000041874 */
[----:B------:R-:W-:Y:S08]  /*25e0*/  HMMA.16816.F32.BF16 R64, R8, R34, R92 ;  /* 0x000000220840723c */ /* 0x000ff0000004185c */
[----:B------:R-:W-:Y:S08]  /*25f0*/  HMMA.16816.F32.BF16 R116, R24, R32, R112 ;  /* 0x000000201874723c */ /* 0x000ff00000041870 */
[C---:B------:R-:W-:Y:S08]  /*2600*/  HMMA.16816.F32.BF16 R84, R8.reuse, R30, R104 ;  /* 0x0000001e0854723c */ /* 0x040ff00000041868 */
[----:B------:R-:W-:Y:S01]  /*2610*/  HMMA.16816.F32.BF16 R92, R8, R58, R120 ;  /* 0x0000003a085c723c */ /* 0x000fe20000041878 */
[----:B------:R-:W-:Y:S07]  /*2620*/  LDSM.16.M88.4 R8, [R211+0xb100] ;  /* 0x00b10000d308783b */ /* 0x000fee0000000200 */
[C---:B------:R-:W-:Y:S01]  /*2630*/  HMMA.16816.F32.BF16 R112, R24.reuse, R34, R108 ;  /* 0x000000221870723c */ /* 0x040fe2000004186c */
[----:B------:R-:W-:Y:S07]  /*2640*/  LDSM.16.M88.4 R32, [R212+0x2400] ;  /* 0x00240000d420783b */ /* 0x000fee0000000200 */
[C---:B------:R-:W-:Y:S01]  /*2650*/  HMMA.16816.F32.BF16 R120, R24.reuse, R36, R128 ;  /* 0x000000241878723c */ /* 0x040fe20000041880 */
[----:B------:R-:W-:Y:S07]  /*2660*/  LDSM.16.M88.4 R128, [R212+0x2c00] ;  /* 0x002c0000d480783b */ /* 0x000fee0000000200 */
[C---:B------:R-:W-:Y:S08]  /*2670*/  HMMA.16816.F32.BF16 R108, R24.reuse, R28, R100 ;  /* 0x0000001c186c723c */ /* 0x040ff00000041864 */
[C---:B------:R-:W-:Y:S01]  /*2680*/  HMMA.16816.F32.BF16 R104, R24.reuse, R30, R60 ;  /* 0x0000001e1868723c */ /* 0x040fe2000004183c */
[----:B------:R-:W3:Y:S07]  /*2690*/  LDSM.16.M88.4 R28, [R212+0x2000] ;  /* 0x00200000d41c783b */ /* 0x000eee0000000200 */
[C---:B------:R-:W-:Y:S01]  /*26a0*/  HMMA.16816.F32.BF16 R140, R24.reuse, R58, R12 ;  /* 0x0000003a188c723c */ /* 0x040fe2000004180c */
[----:B------:R-:W5:Y:S07]  /*26b0*/  LDSM.16.M88.4 R12, [R211+0xa100] ;  /* 0x00a10000d30c783b */ /* 0x000f6e0000000200 */
[----:B------:R-:W-:Y:S08]  /*26c0*/  HMMA.16816.F32.BF16 R124, R24, R38, R124 ;  /* 0x00000026187c723c */ /* 0x000ff0000004187c */
[C---:B-1----:R-:W-:Y:S08]  /*26d0*/  HMMA.16816.F32.BF16 R76, R20.reuse, R40, R76 ;  /* 0x00000028144c723c */ /* 0x042ff0000004184c */
[C---:B------:R-:W-:Y:S08]  /*26e0*/  HMMA.16816.F32.BF16 R72, R20.reuse, R42, R72 ;  /* 0x0000002a1448723c */ /* 0x040ff00000041848 */
[C---:B------:R-:W-:Y:S08]  /*26f0*/  HMMA.16816.F32.BF16 R60, R20.reuse, R44, R80 ;  /* 0x0000002c143c723c */ /* 0x040ff00000041850 */
[----:B--2---:R-:W-:Y:S08]  /*2700*/  HMMA.16816.F32.BF16 R80, R20, R88, R96 ;  /* 0x000000581450723c */ /* 0x004ff00000041860 */
[----:B------:R-:W-:Y:S01]  /*2710*/  HMMA.16816.F32.BF16 R100, R24, R56, R52 ;  /* 0x000000381864723c */ /* 0x000fe20000041834 */
[----:B------:R-:W1:Y:S01]  /*2720*/  LDSM.16.M88.4 R52, [R212+0x2800] ;  /* 0x00280000d434783b */ /* 0x000e620000000200 */
[----:B------:R-:W-:-:S06]  /*2730*/  DEPBAR.LE SB0, 0x0 ;  /* 0x000080000000791a */ /* 0x000fcc0000000000 */
[----:B------:R-:W-:Y:S08]  /*2740*/  HMMA.16816.F32.BF16 R36, R20, R90, R92 ;  /* 0x0000005a1424723c */ /* 0x000ff0000004185c */
[----:B------:R-:W-:Y:S08]  /*2750*/  HMMA.16816.F32.BF16 R24, R16, R40, R120 ;  /* 0x000000281018723c */ /* 0x000ff00000041878 */
[C---:B------:R-:W-:Y:S08]  /*2760*/  HMMA.16816.F32.BF16 R68, R20.reuse, R48, R68 ;  /* 0x000000301444723c */ /* 0x040ff00000041844 */
[C---:B------:R-:W-:Y:S08]  /*2770*/  HMMA.16816.F32.BF16 R64, R20.reuse, R50, R64 ;  /* 0x000000321440723c */ /* 0x040ff00000041840 */
[----:B------:R-:W-:Y:S08]  /*2780*/  HMMA.16816.F32.BF16 R56, R20, R46, R84 ;  /* 0x0000002e1438723c */ /* 0x000ff00000041854 */
[C---:B------:R-:W-:Y:S08]  /*2790*/  HMMA.16816.F32.BF16 R20, R16.reuse, R42, R124 ;  /* 0x0000002a1014723c */ /* 0x040ff0000004187c */
[----:B------:R-:W-:Y:S08]  /*27a0*/  HMMA.16816.F32.BF16 R40, R16, R48, R116 ;  /* 0x000000301028723c */ /* 0x000ff00000041874 */
[----:B---3--:R-:W-:Y:S08]  /*27b0*/  HMMA.16816.F32.BF16 R76, R8, R28, R76 ;  /* 0x0000001c084c723c */ /* 0x008ff0000004184c */
[----:B------:R-:W-:Y:S08]  /*27c0*/  HMMA.16816.F32.BF16 R48, R16, R50, R112 ;  /* 0x000000321030723c */ /* 0x000ff00000041870 */
[----:B------:R-:W-:Y:S08]  /*27d0*/  HMMA.16816.F32.BF16 R72, R8, R30, R72 ;  /* 0x0000001e0848723c */ /* 0x000ff00000041848 */
[----:B------:R-:W-:Y:S08]  /*27e0*/  HMMA.16816.F32.BF16 R84, R16, R44, R108 ;  /* 0x0000002c1054723c */ /* 0x000ff0000004186c */
[----:B------:R-:W-:Y:S08]  /*27f0*/  HMMA.16816.F32.BF16 R92, R8, R128, R80 ;  /* 0x00000080085c723c */ /* 0x000ff00000041850 */
[----:B------:R-:W-:Y:S08]  /*2800*/  HMMA.16816.F32.BF16 R44, R16, R46, R104 ;  /* 0x0000002e102c723c */ /* 0x000ff00000041868 */
[----:B------:R-:W-:Y:S08]  /*2810*/  HMMA.16816.F32.BF16 R80, R8, R130, R36 ;  /* 0x000000820850723c */ /* 0x000ff00000041824 */
[----:B-----5:R-:W-:Y:S08]  /*2820*/  HMMA.16816.F32.BF16 R36, R12, R28, R24 ;  /* 0x0000001c0c24723c */ /* 0x020ff00000041818 */
[----:B------:R-:W-:Y:S08]  /*2830*/  HMMA.16816.F32.BF16 R68, R8, R32, R68 ;  /* 0x000000200844723c */ /* 0x000ff00000041844 */
[C---:B------:R-:W-:Y:S08]  /*2840*/  HMMA.16816.F32.BF16 R28, R12.reuse, R30, R20 ;  /* 0x0000001e0c1c723c */ /* 0x040ff00000041814 */
[----:B------:R-:W-:Y:S01]  /*2850*/  HMMA.16816.F32.BF16 R20, R12, R32, R40 ;  /* 0x000000200c14723c */ /* 0x000fe20000041828 */
[----:B------:R-:W-:-:S02]  /*2860*/  FSEL R36, R36, -INF , P1 ;  /* 0xff80000024247808 */ /* 0x000fc40000800000 */
[----:B------:R-:W-:-:S04]  /*2870*/  FSEL R37, R37, -INF , P0 ;  /* 0xff80000025257808 */ /* 0x000fc80000000000 */
[----:B------:R-:W-:Y:S01]  /*2880*/  FSEL R40, R76, -INF , P1 ;  /* 0xff8000004c287808 */ /* 0x000fe20000800000 */
[-C--:B------:R-:W-:Y:S01]  /*2890*/  HMMA.16816.F32.BF16 R64, R8, R34.reuse, R64 ;  /* 0x000000220840723c */ /* 0x080fe20000041840 */
[----:B------:R-:W-:Y:S02]  /*28a0*/  FSEL R41, R77, -INF , P0 ;  /* 0xff8000004d297808 */ /* 0x000fe40000000000 */
[----:B------:R-:W-:Y:S02]  /*28b0*/  FSEL R42, R72, -INF , P3 ;  /* 0xff800000482a7808 */ /* 0x000fe40001800000 */
[----:B------:R-:W-:Y:S02]  /*28c0*/  FMNMX.FTZ R3, R40, R41, !PT ;  /* 0x0000002928037209 */ /* 0x000fe40007810000 */
[----:B------:R-:W-:Y:S01]  /*28d0*/  FSEL R43, R73, -INF , P2 ;  /* 0xff800000492b7808 */ /* 0x000fe20001000000 */
[----:B------:R-:W-:Y:S01]  /*28e0*/  HMMA.16816.F32.BF16 R32, R12, R34, R48 ;  /* 0x000000220c20723c */ /* 0x000fe20000041830 */
[----:B------:R-:W-:-:S04]  /*28f0*/  FMNMX.FTZ R3, R42, R3, !PT ;  /* 0x000000032a037209 */ /* 0x000fc80007810000 */
[----:B------:R-:W-:Y:S02]  /*2900*/  FMNMX.FTZ R3, R43, R3, !PT ;  /* 0x000000032b037209 */ /* 0x000fe40007810000 */
[----:B------:R-:W-:Y:S01]  /*2910*/  FSEL R50, R31, -INF , P2 ;  /* 0xff8000001f327808 */ /* 0x000fe20001000000 */
[----:B-1----:R-:W-:Y:S01]  /*2920*/  HMMA.16816.F32.BF16 R60, R8, R52, R60 ;  /* 0x00000034083c723c */ /* 0x002fe2000004183c */
[----:B------:R-:W-:Y:S02]  /*2930*/  FSEL R48, R29, -INF , P2 ;  /* 0xff8000001d307808 */ /* 0x000fe40001000000 */
[----:B------:R-:W-:Y:S02]  /*2940*/  FSEL R51, R30, -INF , P3 ;  /* 0xff8000001e337808 */ /* 0x000fe40001800000 */
[----:B------:R-:W-:-:S03]  /*2950*/  FSEL R49, R28, -INF , P3 ;  /* 0xff8000001c317808 */ /* 0x000fc60001800000 */
[----:B------:R-:W-:Y:S08]  /*2960*/  HMMA.16816.F32.BF16 R56, R8, R54, R56 ;  /* 0x000000360838723c */ /* 0x000ff00000041838 */
[C---:B------:R-:W-:Y:S07]  /*2970*/  HMMA.16816.F32.BF16 R8, R12.reuse, R52, R84 ;  /* 0x000000340c08723c */ /* 0x040fee0000041854 */
[----:B------:R-:W-:Y:S01]  /*2980*/  FSEL R53, R38, -INF , P1 ;  /* 0xff80000026357808 */ /* 0x000fe20000800000 */
[----:B------:R-:W-:Y:S01]  /*2990*/  HMMA.16816.F32.BF16 R24, R12, R54, R44 ;  /* 0x000000360c18723c */ /* 0x000fe2000004182c */
[----:B------:R-:W-:-:S06]  /*29a0*/  FSEL R52, R39, -INF , P0 ;  /* 0xff80000027347808 */ /* 0x000fcc0000000000 */
[----:B------:R-:W-:Y:S01]  /*29b0*/  FSEL R44, R78, -INF , P1 ;  /* 0xff8000004e2c7808 */ /* 0x000fe20000800000 */
[C---:B------:R-:W-:Y:S01]  /*29c0*/  HMMA.16816.F32.BF16 R100, R16.reuse, R88, R100 ;  /* 0x000000581064723c */ /* 0x040fe20000041864 */
[----:B------:R-:W-:Y:S01]  /*29d0*/  BAR.SYNC.DEFER_BLOCKING 0x0 ;  /* 0x0000000000007b1d */ /* 0x000fe20000010000 */
[C---:B------:R-:W-:Y:S02]  /*29e0*/  ISETP.GT.AND P1, PT, R2.reuse, 0x10, PT ;  /* 0x000000100200780c */ /* 0x040fe40003f24270 */
[----:B------:R-:W-:Y:S02]  /*29f0*/  FSEL R45, R79, -INF , P0 ;  /* 0xff8000004f2d7808 */ /* 0x000fe40000000000 */
[----:B------:R-:W-:Y:S02]  /*2a00*/  ISETP.GT.AND P0, PT, R2, 0x11, PT ;  /* 0x000000110200780c */ /* 0x000fe40003f04270 */
[----:B------:R-:W-:Y:S01]  /*2a10*/  FSEL R54, R68, -INF , P1 ;  /* 0xff80000044367808 */ /* 0x000fe20000800000 */
[----:B------:R-:W-:Y:S01]  /*2a20*/  HMMA.16816.F32.BF16 R16, R16, R90, R140 ;  /* 0x0000005a1010723c */ /* 0x000fe2000004188c */
[----:B------:R-:W-:-:S02]  /*2a30*/  FSEL R47, R75, -INF , P2 ;  /* 0xff8000004b2f7808 */ /* 0x000fc40001000000 */
[----:B------:R-:W-:Y:S02]  /*2a40*/  ISETP.GT.AND P2, PT, R2, 0x18, PT ;  /* 0x000000180200780c */ /* 0x000fe40003f44270 */
[----:B------:R-:W-:Y:S02]  /*2a50*/  FSEL R116, R69, -INF , P0 ;  /* 0xff80000045747808 */ /* 0x000fe40000000000 */
[----:B------:R-:W-:Y:S02]  /*2a60*/  FMNMX.FTZ R3, R54, R3, !PT ;  /* 0x0000000336037209 */ /* 0x000fe40007810000 */
[----:B------:R-:W-:Y:S02]  /*2a70*/  FSEL R145, R22, -INF , P1 ;  /* 0xff80000016917808 */ /* 0x000fe40000800000 */
[----:B------:R-:W-:Y:S02]  /*2a80*/  FSEL R122, R20, -INF , P1 ;  /* 0xff800000147a7808 */ /* 0x000fe40000800000 */
[----:B------:R-:W-:-:S02]  /*2a90*/  FSEL R118, R70, -INF , P1 ;  /* 0xff80000046767808 */ /* 0x000fc40000800000 */
[----:B------:R-:W-:Y:S02]  /*2aa0*/  ISETP.GT.AND P1, PT, R2, 0x19, PT ;  /* 0x000000190200780c */ /* 0x000fe40003f24270 */
[----:B------:R-:W-:Y:S02]  /*2ab0*/  FSEL R55, R64, -INF , P2 ;  /* 0xff80000040377808 */ /* 0x000fe40001000000 */
[----:B------:R-:W-:Y:S02]  /*2ac0*/  FMNMX.FTZ R3, R116, R3, !PT ;  /* 0x0000000374037209 */ /* 0x000fe40007810000 */
[----:B------:R-:W-:Y:S02]  /*2ad0*/  FSEL R144, R23, -INF , P0 ;  /* 0xff80000017907808 */ /* 0x000fe40000000000 */
[----:B------:R-:W-:Y:S01]  /*2ae0*/  FSEL R137, R21, -INF , P0 ;  /* 0xff80000015897808 */ /* 0x000fe20000000000 */
[----:B------:R-:W-:Y:S01]  /*2af0*/  HMMA.16816.F32.BF16 R16, R12, R130, R16 ;  /* 0x000000820c10723c */ /* 0x000fe20000041810 */
[----:B------:R-:W-:-:S02]  /*2b00*/  FSEL R119, R71, -INF , P0 ;  /* 0xff80000047777808 */ /* 0x000fc40000000000 */
[----:B------:R-:W-:Y:S02]  /*2b10*/  FSEL R117, R65, -INF , P1 ;  /* 0xff80000041757808 */ /* 0x000fe40000800000 */
[----:B------:R-:W-:Y:S02]  /*2b20*/  ISETP.GT.AND P0, PT, R2, 0x20, PT ;  /* 0x000000200200780c */ /* 0x000fe40003f04270 */
[----:B------:R-:W-:Y:S01]  /*2b30*/  FMNMX.FTZ R3, R55, R3, !PT ;  /* 0x0000000337037209 */ /* 0x000fe20007810000 */
[----:B------:R-:W-:Y:S01]  /*2b40*/  HMMA.16816.F32.BF16 R20, R12, R128, R100 ;  /* 0x000000800c14723c */ /* 0x000fe20000041864 */
[----:B------:R-:W-:Y:S02]  /*2b50*/  FSEL R120, R66, -INF , P2 ;  /* 0xff80000042787808 */ /* 0x000fe40001000000 */
[----:B------:R-:W-:Y:S02]  /*2b60*/  FSEL R133, R34, -INF , P2 ;  /* 0xff80000022857808 */ /* 0x000fe40001000000 */
        /* <DEDUP_REMOVED lines=22> */
[----:B------:R-:W-:Y:S02]  /*2cd0*/  FSEL R178, R25, -INF , P0 ;  /* 0xff80000019b27808 */ /* 0x000fe40000000000 */
[----:B------:R-:W-:Y:S02]  /*2ce0*/  ISETP.GT.AND P0, PT, R2, 0x30, PT ;  /* 0x000000300200780c */ /* 0x000fe40003f04270 */
[----:B------:R-:W-:-:S02]  /*2cf0*/  FMNMX.FTZ R3, R146, R3, !PT ;  /* 0x0000000392037209 */ /* 0x000fc40007810000 */
[----:B------:R-:W-:Y:S02]  /*2d00*/  FMNMX.FTZ R5, R47, R5, !PT ;  /* 0x000000052f057209 */ /* 0x000fe40007810000 */
[----:B------:R-:W-:Y:S02]  /*2d10*/  FSEL R172, R58, -INF , P1 ;  /* 0xff8000003aac7808 */ /* 0x000fe40000800000 */
[----:B------:R-:W-:Y:S02]  /*2d20*/  FSEL R180, R26, -INF , P1 ;  /* 0xff8000001ab47808 */ /* 0x000fe40000800000 */
[----:B------:R-:W-:Y:S02]  /*2d30*/  FSEL R175, R24, -INF , P1 ;  /* 0xff80000018af7808 */ /* 0x000fe40000800000 */
[----:B------:R-:W-:Y:S02]  /*2d40*/  ISETP.GT.AND P1, PT, R2, 0x31, PT ;  /* 0x000000310200780c */ /* 0x000fe40003f24270 */
[----:B------:R-:W-:-:S02]  /*2d50*/  FSEL R219, R92, -INF , P0 ;  /* 0xff8000005cdb7808 */ /* 0x000fc40000000000 */
[----:B------:R-:W-:Y:S02]  /*2d60*/  FMNMX.FTZ R3, R168, R3, !PT ;  /* 0x00000003a8037209 */ /* 0x000fe40007810000 */
[----:B------:R-:W-:Y:S02]  /*2d70*/  FMNMX.FTZ R5, R118, R5, !PT ;  /* 0x0000000576057209 */ /* 0x000fe40007810000 */
        /* <DEDUP_REMOVED lines=12> */
[----:B------:R-:W-:Y:S02]  /*2e40*/  FMNMX.FTZ R3, R223, R3, !PT ;  /* 0x00000003df037209 */ /* 0x000fe40007810000 */
[----:B------:R-:W-:Y:S02]  /*2e50*/  FMNMX.FTZ R2, R121, R2, !PT ;  /* 0x0000000279027209 */ /* 0x000fe40007810000 */
[----:B------:R-:W-:Y:S02]  /*2e60*/  FMNMX.FTZ R5, R36, R37, !PT ;  /* 0x0000002524057209 */ /* 0x000fe40007810000 */
[----:B----4-:R-:W-:-:S02]  /*2e70*/  FMNMX.FTZ R6, R217, R3, !PT ;  /* 0x00000003d9067209 */ /* 0x010fc40007810000 */
[----:B------:R-:W-:Y:S02]  /*2e80*/  FMNMX.FTZ R2, R170, R2, !PT ;  /* 0x00000002aa027209 */ /* 0x000fe40007810000 */
[----:B------:R-:W-:Y:S01]  /*2e90*/  FMNMX.FTZ R3, R49, R5, !PT ;  /* 0x0000000531037209 */ /* 0x000fe20007810000 */
[----:B------:R-:W1:Y:S01]  /*2ea0*/  SHFL.BFLY PT, R8, R6, 0x2, 0x1f ;  /* 0x0c401f0006087f89 */ /* 0x000e6200000e0000 */
[----:B------:R-:W-:Y:S02]  /*2eb0*/  FMNMX.FTZ R2, R171, R2, !PT ;  /* 0x00000002ab027209 */ /* 0x000fe40007810000 */
[----:B------:R-:W-:Y:S02]  /*2ec0*/  FMNMX.FTZ R3, R48, R3, !PT ;  /* 0x0000000330037209 */ /* 0x000fe40007810000 */
[----:B------:R-:W-:Y:S02]  /*2ed0*/  FMNMX.FTZ R2, R172, R2, !PT ;  /* 0x00000002ac027209 */ /* 0x000fe40007810000 */
[----:B------:R-:W-:-:S02]  /*2ee0*/  FMNMX.FTZ R3, R122, R3, !PT ;  /* 0x000000037a037209 */ /* 0x000fc40007810000 */
[----:B------:R-:W-:Y:S02]  /*2ef0*/  FSEL R213, R94, -INF , P0 ;  /* 0xff8000005ed57808 */ /* 0x000fe40000000000 */
[----:B------:R-:W-:Y:S02]  /*2f00*/  FMNMX.FTZ R2, R173, R2, !PT ;  /* 0x00000002ad027209 */ /* 0x000fe40007810000 */
[----:B------:R-:W-:Y:S02]  /*2f10*/  FMNMX.FTZ R3, R137, R3, !PT ;  /* 0x0000000389037209 */ /* 0x000fe40007810000 */
[----:B------:R-:W-:Y:S02]  /*2f20*/  FSEL R216, R95, -INF , P1 ;  /* 0xff8000005fd87808 */ /* 0x000fe40000800000 */
        /* <DEDUP_REMOVED lines=10> */
[----:B-1----:R-:W-:Y:S02]  /*2fd0*/  FMNMX.FTZ R6, R6, R8, !PT ;  /* 0x0000000806067209 */ /* 0x002fe40007810000 */
[----:B------:R-:W-:Y:S02]  /*2fe0*/  FMNMX.FTZ R2, R176, R3, !PT ;  /* 0x00000003b0027209 */ /* 0x000fe40007810000 */
[----:B------:R-:W-:Y:S01]  /*2ff0*/  FMNMX.FTZ R5, R51, R5, !PT ;  /* 0x0000000533057209 */ /* 0x000fe20007810000 */
[----:B------:R-:W1:Y:S01]  /*3000*/  SHFL.BFLY PT, R8, R6, 0x1, 0x1f ;  /* 0x0c201f0006087f89 */ /* 0x000e6200000e0000 */
[----:B------:R-:W-:-:S02]  /*3010*/  FMNMX.FTZ R2, R175, R2, !PT ;  /* 0x00000002af027209 */ /* 0x000fc40007810000 */
[----:B------:R-:W-:Y:S02]  /*3020*/  FMNMX.FTZ R3, R50, R5, !PT ;  /* 0x0000000532037209 */ /* 0x000fe40007810000 */
[----:B------:R-:W2:Y:S01]  /*3030*/  SHFL.BFLY PT, R5, R7, 0x2, 0x1f ;  /* 0x0c401f0007057f89 */ /* 0x000ea200000e0000 */
[----:B------:R-:W-:Y:S02]  /*3040*/  FSEL R214, R20, -INF , P0 ;  /* 0xff80000014d67808 */ /* 0x000fe40000000000 */
[----:B------:R-:W-:Y:S02]  /*3050*/  FMNMX.FTZ R2, R178, R2, !PT ;  /* 0x00000002b2027209 */ /* 0x000fe40007810000 */
[----:B------:R-:W-:Y:S02]  /*3060*/  FMNMX.FTZ R3, R145, R3, !PT ;  /* 0x0000000391037209 */ /* 0x000fe40007810000 */
[----:B------:R-:W-:Y:S02]  /*3070*/  FSEL R207, R21, -INF , P1 ;  /* 0xff80000015cf7808 */ /* 0x000fe40000800000 */
[----:B------:R-:W-:-:S02]  /*3080*/  FMNMX.FTZ R2, R214, R2, !PT ;  /* 0x00000002d6027209 */ /* 0x000fc40007810000 */
[----:B------:R-:W-:Y:S02]  /*3090*/  FSEL R233, R22, -INF , P0 ;  /* 0xff80000016e97808 */ /* 0x000fe40000000000 */
[----:B------:R-:W-:Y:S02]  /*30a0*/  FMNMX.FTZ R3, R144, R3, !PT ;  /* 0x0000000390037209 */ /* 0x000fe40007810000 */
[----:B------:R-:W-:Y:S02]  /*30b0*/  ISETP.GE.AND P0, PT, R136, 0x41, PT ;  /* 0x000000418800780c */ /* 0x000fe40003f06270 */
[----:B------:R-:W-:Y:S02]  /*30c0*/  FSEL R225, R16, -INF , P3 ;  /* 0xff80000010e17808 */ /* 0x000fe40001800000 */
[----:B------:R-:W-:Y:S02]  /*30d0*/  FMNMX.FTZ R2, R207, R2, !PT ;  /* 0x00000002cf027209 */ /* 0x000fe40007810000 */
[----:B------:R-:W-:-:S02]  /*30e0*/  FMNMX.FTZ R3, R133, R3, !PT ;  /* 0x0000000385037209 */ /* 0x000fc40007810000 */
[----:B------:R-:W-:Y:S02]  /*30f0*/  FSEL R228, R17, -INF , P2 ;  /* 0xff80000011e47808 */ /* 0x000fe40001000000 */
[----:B------:R-:W-:Y:S02]  /*3100*/  FMNMX.FTZ R2, R225, R2, !PT ;  /* 0x00000002e1027209 */ /* 0x000fe40007810000 */
[----:B------:R-:W-:Y:S02]  /*3110*/  FMNMX.FTZ R3, R138, R3, !PT ;  /* 0x000000038a037209 */ /* 0x000fe40007810000 */
[----:B------:R-:W-:Y:S02]  /*3120*/  FMNMX.FTZ R10, R228, R2, !PT ;  /* 0x00000002e40a7209 */ /* 0x000fe40007810000 */
[----:B------:R-:W-:Y:S02]  /*3130*/  FMNMX.FTZ R3, R182, R3, !PT ;  /* 0x00000003b6037209 */ /* 0x000fe40007810000 */
[----:B------:R-:W-:-:S02]  /*3140*/  @P0 LEA.HI.SX32 R2, R159, 0xfffffffe, 0x1a ;  /* 0xfffffffe9f020811 */ /* 0x000fc400078fd2ff */
[----:B-1----:R-:W-:Y:S02]  /*3150*/  FMNMX.FTZ R134, R6, R8, !PT ;  /* 0x0000000806867209 */ /* 0x002fe40007810000 */
[----:B------:R-:W1:Y:S01]  /*3160*/  SHFL.BFLY PT, R8, R10, 0x2, 0x1f ;  /* 0x0c401f000a087f89 */ /* 0x000e6200000e0000 */
[----:B------:R-:W-:Y:S01]  /*3170*/  FMNMX.FTZ R3, R183, R3, !PT ;  /* 0x00000003b7037209 */ /* 0x000fe20007810000 */
[----:B------:R-:W-:Y:S01]  /*3180*/  @P0 IMAD R6, R149, R2, RZ ;  /* 0x0000000295060224 */ /* 0x000fe200078e02ff */
[----:B--2---:R-:W-:Y:S01]  /*3190*/  FMNMX.FTZ R9, R7, R5, !PT ;  /* 0x0000000507097209 */ /* 0x004fe20007810000 */
[----:B------:R-:W-:Y:S01]  /*31a0*/  FMUL.FTZ R12, R134, c[0x0][0x2d0] ;  /* 0x0000b400860c7a20 */ /* 0x000fe20000410000 */
[----:B------:R-:W-:Y:S02]  /*31b0*/  @P0 SHF.R.S32.HI R7, RZ, 0x1f, R2 ;  /* 0x0000001fff070819 */ /* 0x000fe40000011402 */
[----:B------:R-:W-:Y:S01]  /*31c0*/  FMNMX.FTZ R5, R180, R3, !PT ;  /* 0x00000003b4057209 */ /* 0x000fe20007810000 */
[-C--:B------:R-:W-:Y:S01]  /*31d0*/  @P0 IMAD.WIDE.U32 R2, R2, R150.reuse, R154 ;  /* 0x0000009602020225 */ /* 0x080fe200078e009a */
[----:B------:R-:W-:Y:S01]  /*31e0*/  FSEL R229, R23, -INF , P1 ;  /* 0xff80000017e57808 */ /* 0x000fe20000800000 */
[----:B------:R-:W2:Y:S01]  /*31f0*/  SHFL.BFLY PT, R11, R9, 0x1, 0x1f ;  /* 0x0c201f00090b7f89 */ /* 0x000ea200000e0000 */
[----:B------:R-:W-:Y:S01]  /*3200*/  FMNMX.FTZ R5, R181, R5, !PT ;  /* 0x00000005b5057209 */ /* 0x000fe20007810000 */
[----:B------:R-:W-:Y:S01]  /*3210*/  @P0 IMAD R7, R7, R150, R6 ;  /* 0x0000009607070224 */ /* 0x000fe200078e0206 */
[----:B------:R-:W-:-:S02]  /*3220*/  FSETP.NEU.FTZ.AND P1, PT, R134, -INF , PT ;  /* 0xff8000008600780b */ /* 0x000fc40003f3d000 */
[----:B------:R-:W-:Y:S01]  /*3230*/  FSEL R227, R18, -INF , P3 ;  /* 0xff80000012e37808 */ /* 0x000fe20001800000 */
[----:B------:R-:W-:Y:S01]  /*3240*/  @P0 IMAD.IADD R7, R3, 0x1, R7 ;  /* 0x0000000103070824 */ /* 0x000fe200078e0207 */
[----:B------:R-:W-:Y:S02]  /*3250*/  FMNMX.FTZ R3, R233, R5, !PT ;  /* 0x00000005e9037209 */ /* 0x000fe40007810000 */
[----:B------:R-:W-:Y:S02]  /*3260*/  FSEL R12, R12, RZ, P1 ;  /* 0x000000ff0c0c7208 */ /* 0x000fe40000800000 */
[----:B------:R-:W-:Y:S02]  /*3270*/  FMNMX.FTZ R3, R229, R3, !PT ;  /* 0x00000003e5037209 */ /* 0x000fe40007810000 */
[----:B------:R-:W-:Y:S01]  /*3280*/  FSEL R226, R19, -INF , P2 ;  /* 0xff80000013e27808 */ /* 0x000fe20001000000 */
[----:B------:R-:W-:Y:S01]  /*3290*/  FFMA.FTZ R5, R40, c[0x0][0x2d0], -R12 ;  /* 0x0000b40028057a23 */ /* 0x000fe2000001080c */
[----:B------:R-:W-:-:S02]  /*32a0*/  FMNMX.FTZ R3, R227, R3, !PT ;  /* 0x00000003e3037209 */ /* 0x000fc40007810000 */
[----:B-1----:R-:W-:Y:S01]  /*32b0*/  FMNMX.FTZ R10, R10, R8, !PT ;  /* 0x000000080a0a7209 */ /* 0x002fe20007810000 */
[----:B------:R1:W-:Y:S01]  /*32c0*/  MUFU.EX2 R151, R5 ;  /* 0x0000000500977308 */ /* 0x0003e20000000800 */
[----:B------:R-:W-:-:S03]  /*32d0*/  @P0 LEA R6, P1, R2, c[0x0][0x1c8], 0x1 ;  /* 0x0000720002060a11 */ /* 0x000fc600078208ff */
[----:B------:R-:W3:Y:S01]  /*32e0*/  SHFL.BFLY PT, R14, R10, 0x1, 0x1f ;  /* 0x0c201f000a0e7f89 */ /* 0x000ee200000e0000 */
[----:B------:R-:W-:Y:S01]  /*32f0*/  @P0 LEA.HI.X R7, R2, c[0x0][0x1cc], R7, 0x1, P1 ;  /* 0x0000730002070a11 */ /* 0x000fe200008f0c07 */
[----:B------:R-:W-:Y:S01]  /*3300*/  FFMA.FTZ R2, R41, c[0x0][0x2d0], -R12 ;  /* 0x0000b40029027a23 */ /* 0x000fe2000001080c */
[----:B------:R-:W-:-:S03]  /*3310*/  @P0 LEA R8, P1, R152, R6, 0x1 ;  /* 0x0000000698080211 */ /* 0x000fc600078208ff */
[----:B------:R2:W4:Y:S01]  /*3320*/  MUFU.EX2 R16, R2 ;  /* 0x0000000200107308 */ /* 0x0005220000000800 */
[----:B------:R5:W-:Y:S04]  /*3330*/  @P0 LDGSTS.E.BYPASS.LTC128B.128 [R224+0x3100], [R6.64], !P4 ;  /* 0x0310000006e00fae */ /* 0x000be8000e101d44 */
[----:B------:R5:W-:Y:S01]  /*3340*/  @P0 LDGSTS.E.BYPASS.LTC128B.128 [R224+0x4100], [R6.64+0x40], !P6 ;  /* 0x0410004006e00fae */ /* 0x000be2000f101d44 */
[----:B-1----:R-:W-:Y:S01]  /*3350*/  FMNMX.FTZ R5, R226, R3, !PT ;  /* 0x00000003e2057209 */ /* 0x002fe20007810000 */
[--C-:B------:R-:W-:Y:S02]  /*3360*/  FFMA.FTZ R3, R42, c[0x0][0x2d0], -R12.reuse ;  /* 0x0000b4002a037a23 */ /* 0x100fe4000001080c */
[----:B------:R5:W-:Y:S02]  /*3370*/  @P0 LDGSTS.E.BYPASS.LTC128B.128 [R224+0x5100], [R6.64+0x80], !P5 ;  /* 0x0510008006e00fae */ /* 0x000be4000e901d44 */
[----:B------:R1:W-:Y:S02]  /*3380*/  MUFU.EX2 R149, R3 ;  /* 0x0000000300957308 */ /* 0x0003e40000000800 */
[----:B------:R-:W5:Y:S01]  /*3390*/  SHFL.BFLY PT, R13, R5, 0x2, 0x1f ;  /* 0x0c401f00050d7f89 */ /* 0x000f6200000e0000 */
[----:B--2---:R-:W-:Y:S01]  /*33a0*/  FMNMX.FTZ R2, R9, R11, !PT ;  /* 0x0000000b09027209 */ /* 0x004fe20007810000 */
[----:B------:R-:W-:Y:S01]  /*33b0*/  FFMA.FTZ R11, R43, c[0x0][0x2d0], -R12 ;  /* 0x0000b4002b0b7a23 */ /* 0x000fe2000001080c */
[----:B------:R-:W-:-:S02]  /*33c0*/  @P0 LEA.HI.X R9, R152, R7, R153, 0x1, P1 ;  /* 0x0000000798090211 */ /* 0x000fc400008f0c99 */
[----:B------:R-:W-:Y:S01]  /*33d0*/  FSETP.NEU.FTZ.AND P1, PT, R2, -INF , PT ;  /* 0xff8000000200780b */ /* 0x000fe20003f3d000 */
[----:B------:R2:W-:Y:S01]  /*33e0*/  MUFU.EX2 R148, R11 ;  /* 0x0000000b00947308 */ /* 0x0005e20000000800 */
[----:B---3--:R-:W-:Y:S01]  /*33f0*/  FMNMX.FTZ R136, R10, R14, !PT ;  /* 0x0000000e0a887209 */ /* 0x008fe20007810000 */
[----:B------:R3:W-:Y:S01]  /*3400*/  @P0 LDGSTS.E.BYPASS.LTC128B.128 [R224+0x3900], [R8.64], !P4 ;  /* 0x0390000008e00fae */ /* 0x0007e2000e101d44 */
[----:B----4-:R-:W-:Y:S02]  /*3410*/  IMAD.MOV.U32 R14, RZ, RZ, R16 ;  /* 0x000000ffff0e7224 */ /* 0x010fe400078e0010 */
[----:B-1----:R-:W-:Y:S01]  /*3420*/  FMUL.FTZ R3, R2, c[0x0][0x2d0] ;  /* 0x0000b40002037a20 */ /* 0x002fe20000410000 */
[----:B------:R3:W-:Y:S04]  /*3430*/  @P0 LDGSTS.E.BYPASS.LTC128B.128 [R224+0x4900], [R8.64+0x40], !P6 ;  /* 0x0490004008e00fae */ /* 0x0007e8000f101d44 */
[----:B------:R-:W-:Y:S01]  /*3440*/  FSEL R3, R3, RZ, P1 ;  /* 0x000000ff03037208 */ /* 0x000fe20000800000 */
[----:B------:R3:W-:Y:S01]  /*3450*/  @P0 LDGSTS.E.BYPASS.LTC128B.128 [R224+0x5900], [R8.64+0x80], !P5 ;  /* 0x0590008008e00fae */ /* 0x0007e2000e901d44 */
[----:B------:R-:W-:-:S03]  /*3460*/  FSETP.NEU.FTZ.AND P1, PT, R136, -INF , PT ;  /* 0xff8000008800780b */ /* 0x000fc60003f3d000 */
[--C-:B-----5:R-:W-:Y:S01]  /*3470*/  FFMA.FTZ R6, R45, c[0x0][0x2d0], -R3.reuse ;  /* 0x0000b4002d067a23 */ /* 0x120fe20000010803 */
[----:B------:R-:W-:Y:S01]  /*3480*/  FMNMX.FTZ R4, R5, R13, !PT ;  /* 0x0000000d05047209 */ /* 0x000fe20007810000 */
[--C-:B------:R-:W-:Y:S01]  /*3490*/  FFMA.FTZ R0, R46, c[0x0][0x2d0], -R3.reuse ;  /* 0x0000b4002e007a23 */ /* 0x100fe20000010803 */
[----:B------:R-:W-:Y:S01]  /*34a0*/  LDSM.16.MT88.4 R24, [R208+0x100] ;  /* 0x00010000d018783b */ /* 0x000fe20000004200 */
[----:B------:R1:W-:Y:S01]  /*34b0*/  MUFU.EX2 R250, R6 ;  /* 0x0000000600fa7308 */ /* 0x0003e20000000800 */
[--C-:B------:R-:W-:Y:S02]  /*34c0*/  FFMA.FTZ R5, R47, c[0x0][0x2d0], -R3.reuse ;  /* 0x0000b4002f057a23 */ /* 0x100fe40000010803 */
[----:B------:R-:W-:Y:S01]  /*34d0*/  LDSM.16.MT88.4 R16, [R209+0x100] ;  /* 0x00010000d110783b */ /* 0x000fe20000004200 */
[----:B--2---:R-:W-:-:S03]  /*34e0*/  FFMA.FTZ R11, R44, c[0x0][0x2d0], -R3 ;  /* 0x0000b4002c0b7a23 */ /* 0x004fc60000010803 */
[----:B------:R-:W-:Y:S01]  /*34f0*/  LDSM.16.MT88.4 R20, [R208+0x1100] ;  /* 0x00110000d014783b */ /* 0x000fe20000004200 */
[----:B------:R2:W-:Y:S03]  /*3500*/  MUFU.EX2 R249, R0 ;  /* 0x0000000000f97308 */ /* 0x0005e60000000800 */
[----:B------:R-:W-:Y:S04]  /*3510*/  LDSM.16.MT88.4 R28, [R209+0x1100] ;  /* 0x00110000d11c783b */ /* 0x000fe80000004200 */
[----:B------:R-:W-:Y:S01]  /*3520*/  LDSM.16.MT88.4 R32, [R208+0x2100] ;  /* 0x00210000d020783b */ /* 0x000fe20000004200 */
[----:B------:R-:W4:Y:S03]  /*3530*/  MUFU.EX2 R251, R5 ;  /* 0x0000000500fb7308 */ /* 0x000f260000000800 */
[----:B-1----:R-:W1:Y:S04]  /*3540*/  SHFL.BFLY PT, R6, R4, 0x1, 0x1f ;  /* 0x0c201f0004067f89 */ /* 0x002e6800000e0000 */
[----:B------:R-:W-:Y:S01]  /*3550*/  LDSM.16.MT88.4 R40, [R209+0x2500] ;  /* 0x00250000d128783b */ /* 0x000fe20000004200 */
[----:B--2---:R-:W-:Y:S01]  /*3560*/  FMUL.FTZ R0, R136, c[0x0][0x2d0] ;  /* 0x0000b40088007a20 */ /* 0x004fe20000410000 */
[----:B------:R-:W2:Y:S02]  /*3570*/  MUFU.EX2 R252, R11 ;  /* 0x0000000b00fc7308 */ /* 0x000ea40000000800 */
[----:B------:R-:W0:Y:S02]  /*3580*/  LDGDEPBAR ;  /* 0x00000000000079af */ /* 0x000e240000000000 */
[----:B------:R-:W-:-:S02]  /*3590*/  FSEL R0, R0, RZ, P1 ;  /* 0x000000ff00007208 */ /* 0x000fc40000800000 */
[----:B----4-:R-:W-:-:S03]  /*35a0*/  F2FP.BF16.PACK_AB R7, R251, R249 ;  /* 0x000000f9fb07723e */ /* 0x010fc600000010ff */
[--C-:B------:R-:W-:Y:S02]  /*35b0*/  FFMA.FTZ R5, R36, c[0x0][0x2d0], -R0.reuse ;  /* 0x0000b40024057a23 */ /* 0x100fe40000010800 */
[----:B---3--:R-:W-:Y:S02]  /*35c0*/  FFMA.FTZ R9, R49, c[0x0][0x2d0], -R0 ;  /* 0x0000b40031097a23 */ /* 0x008fe40000010800 */
[----:B------:R3:W-:Y:S01]  /*35d0*/  MUFU.EX2 R242, R5 ;  /* 0x0000000500f27308 */ /* 0x0007e20000000800 */
[----:B-1----:R-:W-:Y:S02]  /*35e0*/  FMNMX.FTZ R135, R4, R6, !PT ;  /* 0x0000000604877209 */ /* 0x002fe40007810000 */
[----:B------:R-:W-:-:S05]  /*35f0*/  F2FP.BF16.PACK_AB R4, R14, R151 ;  /* 0x000000970e04723e */ /* 0x000fca00000010ff */
[----:B------:R-:W-:Y:S01]  /*3600*/  MUFU.EX2 R243, R9 ;  /* 0x0000000900f37308 */ /* 0x000fe20000000800 */
[C---:B------:R-:W-:Y:S01]  /*3610*/  FSETP.NEU.FTZ.AND P1, PT, R135.reuse, -INF , PT ;  /* 0xff8000008700780b */ /* 0x040fe20003f3d000 */
[----:B------:R-:W-:Y:S01]  /*3620*/  FMUL.FTZ R8, R135, c[0x0][0x2d0] ;  /* 0x0000b40087087a20 */ /* 0x000fe20000410000 */
[----:B------:R-:W-:-:S04]  /*3630*/  F2FP.BF16.PACK_AB R6, R148, R149 ;  /* 0x000000959406723e */ /* 0x000fc800000010ff */
[----:B------:R-:W-:Y:S01]  /*3640*/  FSEL R13, R8, RZ, P1 ;  /* 0x000000ff080d7208 */ /* 0x000fe20000800000 */
[--C-:B---3--:R-:W-:Y:S02]  /*3650*/  FFMA.FTZ R5, R37, c[0x0][0x2d0], -R0.reuse ;  /* 0x0000b40025057a23 */ /* 0x108fe40000010800 */
[----:B------:R-:W1:Y:S01]  /*3660*/  LDSM.16.MT88.4 R36, [R209+0x2100] ;  /* 0x00210000d124783b */ /* 0x000e620000004200 */
[----:B------:R-:W-:Y:S01]  /*3670*/  FFMA.FTZ R8, R48, c[0x0][0x2d0], -R0 ;  /* 0x0000b40030087a23 */ /* 0x000fe20000010800 */
[----:B------:R2:W-:Y:S08]  /*3680*/  MUFU.EX2 R238, R5 ;  /* 0x0000000500ee7308 */ /* 0x0005f00000000800 */
[----:B------:R3:W4:Y:S01]  /*3690*/  MUFU.EX2 R244, R8 ;  /* 0x0000000800f47308 */ /* 0x0007220000000800 */
[----:B--2---:R-:W-:-:S07]  /*36a0*/  F2FP.BF16.PACK_AB R5, R250, R252 ;  /* 0x000000fcfa05723e */ /* 0x004fce00000010ff */
[----:B------:R-:W-:Y:S01]  /*36b0*/  HMMA.16816.F32.BF16 R112, R4, R24, RZ ;  /* 0x000000180470723c */ /* 0x000fe200000418ff */
[----:B---3--:R-:W-:Y:S01]  /*36c0*/  FFMA.FTZ R8, R53, c[0x0][0x2d0], -R13 ;  /* 0x0000b40035087a23 */ /* 0x008fe2000001080d */
[----:B----4-:R-:W-:-:S03]  /*36d0*/  F2FP.BF16.PACK_AB R10, R244, R243 ;  /* 0x000000f3f40a723e */ /* 0x010fc600000010ff */
[----:B------:R2:W-:Y:S03]  /*36e0*/  MUFU.EX2 R235, R8 ;  /* 0x0000000800eb7308 */ /* 0x0005e60000000800 */
[C---:B------:R-:W-:Y:S08]  /*36f0*/  HMMA.16816.F32.BF16 R108, R4.reuse, R16, RZ ;  /* 0x00000010046c723c */ /* 0x040ff000000418ff */
[----:B------:R-:W-:Y:S01]  /*3700*/  HMMA.16816.F32.BF16 R104, R4, R20, RZ ;  /* 0x000000140468723c */ /* 0x000fe200000418ff */
[----:B--2---:R-:W-:-:S07]  /*3710*/  FFMA.FTZ R8, R52, c[0x0][0x2d0], -R13 ;  /* 0x0000b40034087a23 */ /* 0x004fce000001080d */
[C---:B------:R-:W-:Y:S01]  /*3720*/  HMMA.16816.F32.BF16 R100, R4.reuse, R28, RZ ;  /* 0x0000001c0464723c */ /* 0x040fe200000418ff */
[----:B------:R2:W3:Y:S07]  /*3730*/  MUFU.EX2 R234, R8 ;  /* 0x0000000800ea7308 */ /* 0x0004ee0000000800 */
[C---:B------:R-:W-:Y:S08]  /*3740*/  HMMA.16816.F32.BF16 R96, R4.reuse, R32, RZ ;  /* 0x000000200460723c */ /* 0x040ff000000418ff */
[----:B-1----:R-:W-:Y:S01]  /*3750*/  HMMA.16816.F32.BF16 R92, R4, R36, RZ ;  /* 0x00000024045c723c */ /* 0x002fe200000418ff */
[----:B--2---:R-:W-:Y:S01]  /*3760*/  FFMA.FTZ R8, R51, c[0x0][0x2d0], -R13 ;  /* 0x0000b40033087a23 */ /* 0x004fe2000001080d */
[----:B---3--:R-:W-:-:S03]  /*3770*/  F2FP.BF16.PACK_AB R9, R234, R235 ;  /* 0x000000ebea09723e */ /* 0x008fc600000010ff */
[----:B------:R1:W-:Y:S03]  /*3780*/  MUFU.EX2 R237, R8 ;  /* 0x0000000800ed7308 */ /* 0x0003e60000000800 */
[C---:B------:R-:W-:Y:S08]  /*3790*/  HMMA.16816.F32.BF16 R88, R4.reuse, R26, RZ ;  /* 0x0000001a0458723c */ /* 0x040ff000000418ff */
[----:B------:R-:W-:Y:S01]  /*37a0*/  HMMA.16816.F32.BF16 R84, R4, R18, RZ ;  /* 0x000000120454723c */ /* 0x000fe200000418ff */
[----:B-1----:R-:W-:-:S07]  /*37b0*/  FFMA.FTZ R8, R50, c[0x0][0x2d0], -R13 ;  /* 0x0000b40032087a23 */ /* 0x002fce000001080d */
[C---:B------:R-:W-:Y:S01]  /*37c0*/  HMMA.16816.F32.BF16 R80, R4.reuse, R22, RZ ;  /* 0x000000160450723c */ /* 0x040fe200000418ff */
[----:B------:R1:W2:Y:S07]  /*37d0*/  MUFU.EX2 R241, R8 ;  /* 0x0000000800f17308 */ /* 0x0002ae0000000800 */
[C---:B------:R-:W-:Y:S08]  /*37e0*/  HMMA.16816.F32.BF16 R76, R4.reuse, R30, RZ ;  /* 0x0000001e044c723c */ /* 0x040ff000000418ff */
[----:B------:R-:W-:Y:S01]  /*37f0*/  HMMA.16816.F32.BF16 R72, R4, R34, RZ ;  /* 0x000000220448723c */ /* 0x000fe200000418ff */
[----:B-1----:R-:W-:-:S02]  /*3800*/  F2FP.BF16.PACK_AB R8, R238, R242 ;  /* 0x000000f2ee08723e */ /* 0x002fc400000010ff */
[----:B--2---:R-:W-:-:S05]  /*3810*/  F2FP.BF16.PACK_AB R11, R241, R237 ;  /* 0x000000edf10b723e */ /* 0x004fca00000010ff */
        /* <DEDUP_REMOVED lines=18> */
[----:B---3--:R-:W-:-:S04]  /*3940*/  FFMA.FTZ R4, R117, c[0x0][0x2d0], -R12 ;  /* 0x0000b40075047a23 */ /* 0x008fc8000001080c */
[----:B------:R3:W4:Y:S03]  /*3950*/  MUFU.EX2 R239, R4 ;  /* 0x0000000400ef7308 */ /* 0x0007260000000800 */
[C---:B------:R-:W-:Y:S01]  /*3960*/  HMMA.16816.F32.BF16 R152, R8.reuse, R34, RZ ;  /* 0x000000220898723c */ /* 0x040fe200000418ff */
[----:B------:R-:W-:Y:S07]  /*3970*/  LDSM.16.MT88.4 R32, [R208+0x2500] ;  /* 0x00250000d020783b */ /* 0x000fee0000004200 */
[----:B------:R-:W-:Y:S01]  /*3980*/  HMMA.16816.F32.BF16 R44, R8, R36, RZ ;  /* 0x00000024082c723c */ /* 0x000fe200000418ff */
[----:B---3--:R-:W-:-:S07]  /*3990*/  FFMA.FTZ R4, R118, c[0x0][0x2d0], -R3 ;  /* 0x0000b40076047a23 */ /* 0x008fce0000010803 */
[----:B------:R-:W-:Y:S01]  /*39a0*/  HMMA.16816.F32.BF16 R156, R8, R38, RZ ;  /* 0x00000026089c723c */ /* 0x000fe200000418ff */
[----:B----4-:R-:W-:Y:S01]  /*39b0*/  F2FP.BF16.PACK_AB R6, R239, R240 ;  /* 0x000000f0ef06723e */ /* 0x010fe200000010ff */
[----:B------:R-:W-:Y:S01]  /*39c0*/  LDSM.16.MT88.4 R36, [R209+0x2900] ;  /* 0x00290000d124783b */ /* 0x000fe20000004200 */
[----:B------:R3:W-:Y:S02]  /*39d0*/  MUFU.EX2 R230, R4 ;  /* 0x0000000400e67308 */ /* 0x0007e40000000800 */
[----:B---3--:R-:W-:-:S03]  /*39e0*/  FFMA.FTZ R4, R119, c[0x0][0x2d0], -R3 ;  /* 0x0000b40077047a23 */ /* 0x008fc60000010803 */
[----:B------:R-:W-:Y:S01]  /*39f0*/  HMMA.16816.F32.BF16 R116, R8, R30, RZ ;  /* 0x0000001e0874723c */ /* 0x000fe200000418ff */
[----:B------:R-:W3:Y:S02]  /*3a00*/  LDSM.16.MT88.4 R28, [R209+0x1500] ;  /* 0x00150000d11c783b */ /* 0x000ee40000004200 */
[----:B------:R4:W5:Y:S04]  /*3a10*/  MUFU.EX2 R248, R4 ;  /* 0x0000000400f87308 */ /* 0x0009680000000800 */
[----:B------:R-:W-:Y:S02]  /*3a20*/  FFMA.FTZ R8, R132, c[0x0][0x2d0], -R0 ;  /* 0x0000b40084087a23 */ /* 0x000fe40000010800 */
[----:B------:R-:W-:Y:S02]  /*3a30*/  IMAD.MOV.U32 R11, RZ, RZ, R151 ;  /* 0x000000ffff0b7224 */ /* 0x000fe400078e0097 */
[----:B------:R1:W-:Y:S01]  /*3a40*/  MUFU.EX2 R220, R8 ;  /* 0x0000000800dc7308 */ /* 0x0003e20000000800 */
[----:B------:R-:W-:-:S02]  /*3a50*/  IMAD.MOV.U32 R10, RZ, RZ, R149 ;  /* 0x000000ffff0a7224 */ /* 0x000fc400078e0095 */
[----:B------:R-:W-:Y:S02]  /*3a60*/  IMAD.MOV.U32 R9, RZ, RZ, R148 ;  /* 0x000000ffff097224 */ /* 0x000fe400078e0094 */
[----:B----4-:R-:W-:Y:S01]  /*3a70*/  FFMA.FTZ R4, R120, c[0x0][0x2d0], -R3 ;  /* 0x0000b40078047a23 */ /* 0x010fe20000010803 */
[----:B-----5:R-:W-:-:S03]  /*3a80*/  F2FP.BF16.PACK_AB R5, R248, R230 ;  /* 0x000000e6f805723e */ /* 0x020fc600000010ff */
[----:B------:R4:W-:Y:S01]  /*3a90*/  MUFU.EX2 R232, R4 ;  /* 0x0000000400e87308 */ /* 0x0009e20000000800 */
[----:B-1----:R-:W-:-:S07]  /*3aa0*/  FFMA.FTZ R8, R123, c[0x0][0x2d0], -R0 ;  /* 0x0000b4007b087a23 */ /* 0x002fce0000010800 */
[----:B------:R1:W-:Y:S01]  /*3ab0*/  MUFU.EX2 R218, R8 ;  /* 0x0000000800da7308 */ /* 0x0003e20000000800 */
[----:B----4-:R-:W-:-:S07]  /*3ac0*/  FFMA.FTZ R4, R121, c[0x0][0x2d0], -R3 ;  /* 0x0000b40079047a23 */ /* 0x010fce0000010803 */
[----:B------:R4:W5:Y:S01]  /*3ad0*/  MUFU.EX2 R231, R4 ;  /* 0x0000000400e77308 */ /* 0x0009620000000800 */
[----:B-1----:R-:W-:-:S07]  /*3ae0*/  FFMA.FTZ R8, R145, c[0x0][0x2d0], -R13 ;  /* 0x0000b40091087a23 */ /* 0x002fce000001080d */
[----:B------:R1:W-:Y:S01]  /*3af0*/  MUFU.EX2 R206, R8 ;  /* 0x0000000800ce7308 */ /* 0x0003e20000000800 */
[----:B----4-:R-:W-:Y:S01]  /*3b00*/  FFMA.FTZ R4, R122, c[0x0][0x2d0], -R0 ;  /* 0x0000b4007a047a23 */ /* 0x010fe20000010800 */
[----:B-----5:R-:W-:-:S06]  /*3b10*/  F2FP.BF16.PACK_AB R7, R231, R232 ;  /* 0x000000e8e707723e */ /* 0x020fcc00000010ff */
[----:B------:R4:W-:Y:S01]  /*3b20*/  MUFU.EX2 R221, R4 ;  /* 0x0000000400dd7308 */ /* 0x0009e20000000800 */
[----:B-1----:R-:W-:-:S07]  /*3b30*/  FFMA.FTZ R8, R144, c[0x0][0x2d0], -R13 ;  /* 0x0000b40090087a23 */ /* 0x002fce000001080d */
[----:B------:R1:W-:Y:S01]  /*3b40*/  MUFU.EX2 R246, R8 ;  /* 0x0000000800f67308 */ /* 0x0003e20000000800 */
[----:B----4-:R-:W-:-:S07]  /*3b50*/  FFMA.FTZ R4, R137, c[0x0][0x2d0], -R0 ;  /* 0x0000b40089047a23 */ /* 0x010fce0000010800 */
[----:B------:R4:W5:Y:S01]  /*3b60*/  MUFU.EX2 R245, R4 ;  /* 0x0000000400f57308 */ /* 0x0009620000000800 */
[----:B-1----:R-:W-:-:S07]  /*3b70*/  FFMA.FTZ R8, R133, c[0x0][0x2d0], -R13 ;  /* 0x0000b40085087a23 */ /* 0x002fce000001080d */
[----:B------:R1:W-:Y:S01]  /*3b80*/  MUFU.EX2 R205, R8 ;  /* 0x0000000800cd7308 */ /* 0x0003e20000000800 */
[----:B----4-:R-:W-:-:S07]  /*3b90*/  F2FP.BF16.PACK_AB R4, R247, R236 ;  /* 0x000000ecf704723e */ /* 0x010fce00000010ff */
[----:B--2---:R-:W-:Y:S01]  /*3ba0*/  HMMA.16816.F32.BF16 R164, R4, R24, R112 ;  /* 0x0000001804a4723c */ /* 0x004fe20000041870 */
[----:B-1----:R-:W-:-:S04]  /*3bb0*/  FFMA.FTZ R8, R138, c[0x0][0x2d0], -R13 ;  /* 0x0000b4008a087a23 */ /* 0x002fc8000001080d */
[----:B------:R1:W2:Y:S03]  /*3bc0*/  MUFU.EX2 R204, R8 ;  /* 0x0000000800cc7308 */ /* 0x0002a60000000800 */
[C---:B------:R-:W-:Y:S08]  /*3bd0*/  HMMA.16816.F32.BF16 R160, R4.reuse, R20, R108 ;  /* 0x0000001404a0723c */ /* 0x040ff0000004186c */
[----:B------:R-:W-:Y:S01]  /*3be0*/  HMMA.16816.F32.BF16 R120, R4, R16, R104 ;  /* 0x000000100478723c */ /* 0x000fe20000041868 */
[----:B-1----:R-:W-:-:S07]  /*3bf0*/  FFMA.FTZ R8, R147, c[0x0][0x2d0], -R12 ;  /* 0x0000b40093087a23 */ /* 0x002fce000001080c */
[C---:B---3--:R-:W-:Y:S01]  /*3c00*/  HMMA.16816.F32.BF16 R112, R4.reuse, R28, R100 ;  /* 0x0000001c0470723c */ /* 0x048fe20000041864 */
[----:B------:R1:W-:Y:S07]  /*3c10*/  MUFU.EX2 R203, R8 ;  /* 0x0000000800cb7308 */ /* 0x0003ee0000000800 */
[C---:B------:R-:W-:Y:S08]  /*3c20*/  HMMA.16816.F32.BF16 R108, R4.reuse, R32, R96 ;  /* 0x00000020046c723c */ /* 0x040ff00000041860 */
[----:B------:R-:W-:Y:S01]  /*3c30*/  HMMA.16816.F32.BF16 R104, R4, R40, R92 ;  /* 0x000000280468723c */ /* 0x000fe2000004185c */
[----:B-1----:R-:W-:-:S04]  /*3c40*/  FFMA.FTZ R8, R169, c[0x0][0x2d0], -R12 ;  /* 0x0000b400a9087a23 */ /* 0x002fc8000001080c */
[----:B------:R1:W3:Y:S03]  /*3c50*/  MUFU.EX2 R202, R8 ;  /* 0x0000000800ca7308 */ /* 0x0002e60000000800 */
[C---:B------:R-:W-:Y:S08]  /*3c60*/  HMMA.16816.F32.BF16 R148, R4.reuse, R26, R88 ;  /* 0x0000001a0494723c */ /* 0x040ff00000041858 */
[----:B------:R-:W-:Y:S01]  /*3c70*/  HMMA.16816.F32.BF16 R84, R4, R22, R84 ;  /* 0x000000160454723c */ /* 0x000fe20000041854 */
[----:B-1----:R-:W-:-:S07]  /*3c80*/  FFMA.FTZ R8, R146, c[0x0][0x2d0], -R12 ;  /* 0x0000b40092087a23 */ /* 0x002fce000001080c */
[C---:B------:R-:W-:Y:S01]  /*3c90*/  HMMA.16816.F32.BF16 R100, R4.reuse, R18, R80 ;  /* 0x000000120464723c */ /* 0x040fe20000041850 */
[----:B------:R1:W-:Y:S07]  /*3ca0*/  MUFU.EX2 R201, R8 ;  /* 0x0000000800c97308 */ /* 0x0003ee0000000800 */
[C---:B------:R-:W-:Y:S08]  /*3cb0*/  HMMA.16816.F32.BF16 R96, R4.reuse, R30, R76 ;  /* 0x0000001e0460723c */ /* 0x040ff0000004184c */
[----:B------:R-:W-:Y:S01]  /*3cc0*/  HMMA.16816.F32.BF16 R92, R4, R34, R72 ;  /* 0x00000022045c723c */ /* 0x000fe20000041848 */
[----:B-1----:R-:W-:-:S04]  /*3cd0*/  FFMA.FTZ R8, R168, c[0x0][0x2d0], -R12 ;  /* 0x0000b400a8087a23 */ /* 0x002fc8000001080c */
[----:B------:R1:W4:Y:S03]  /*3ce0*/  MUFU.EX2 R200, R8 ;  /* 0x0000000800c87308 */ /* 0x0003260000000800 */
[----:B------:R-:W-:Y:S07]  /*3cf0*/  HMMA.16816.F32.BF16 R88, R4, R42, R64 ;  /* 0x0000002a0458723c */ /* 0x000fee0000041840 */
[----:B-----5:R-:W-:-:S02]  /*3d00*/  F2FP.BF16.PACK_AB R4, R245, R221 ;  /* 0x000000ddf504723e */ /* 0x020fc400000010ff */
[----:B------:R-:W-:Y:S02]  /*3d10*/  F2FP.BF16.PACK_AB R6, R218, R220 ;  /* 0x000000dcda06723e */ /* 0x000fe400000010ff */
[----:B------:R-:W-:Y:S02]  /*3d20*/  F2FP.BF16.PACK_AB R5, R246, R206 ;  /* 0x000000cef605723e */ /* 0x000fe400000010ff */
[----:B--2---:R-:W-:Y:S01]  /*3d30*/  F2FP.BF16.PACK_AB R7, R204, R205 ;  /* 0x000000cdcc07723e */ /* 0x004fe200000010ff */
[----:B-1----:R-:W-:-:S04]  /*3d40*/  FFMA.FTZ R8, R170, c[0x0][0x2d0], -R3 ;  /* 0x0000b400aa087a23 */ /* 0x002fc80000010803 */
[----:B------:R1:W-:Y:S02]  /*3d50*/  MUFU.EX2 R187, R8 ;  /* 0x0000000800bb7308 */ /* 0x0003e40000000800 */
[C---:B------:R-:W-:Y:S08]  /*3d60*/  HMMA.16816.F32.BF16 R80, R4.reuse, R24, R68 ;  /* 0x000000180450723c */ /* 0x040ff00000041844 */
[----:B------:R-:W-:Y:S01]  /*3d70*/  HMMA.16816.F32.BF16 R64, R4, R32, R48 ;  /* 0x000000200440723c */ /* 0x000fe20000041830 */
[----:B-1----:R-:W-:-:S07]  /*3d80*/  FFMA.FTZ R8, R171, c[0x0][0x2d0], -R3 ;  /* 0x0000b400ab087a23 */ /* 0x002fce0000010803 */
[C---:B------:R-:W-:Y:S01]  /*3d90*/  HMMA.16816.F32.BF16 R76, R4.reuse, R20, R60 ;  /* 0x00000014044c723c */ /* 0x040fe2000004183c */
[----:B------:R1:W2:Y:S07]  /*3da0*/  MUFU.EX2 R186, R8 ;  /* 0x0000000800ba7308 */ /* 0x0002ae0000000800 */
[C---:B------:R-:W-:Y:S08]  /*3db0*/  HMMA.16816.F32.BF16 R72, R4.reuse, R16, R56 ;  /* 0x000000100448723c */ /* 0x040ff00000041838 */
[----:B------:R-:W-:Y:S01]  /*3dc0*/  HMMA.16816.F32.BF16 R68, R4, R28, R52 ;  /* 0x0000001c0444723c */ /* 0x000fe20000041834 */
[----:B-1----:R-:W-:-:S04]  /*3dd0*/  FFMA.FTZ R8, R172, c[0x0][0x2d0], -R3 ;  /* 0x0000b400ac087a23 */ /* 0x002fc80000010803 */
[----:B------:R1:W-:Y:S03]  /*3de0*/  MUFU.EX2 R184, R8 ;  /* 0x0000000800b87308 */ /* 0x0003e60000000800 */
[C---:B------:R-:W-:Y:S08]  /*3df0*/  HMMA.16816.F32.BF16 R192, R4.reuse, R40, R44 ;  /* 0x0000002804c0723c */ /* 0x040ff0000004182c */
[----:B------:R-:W-:Y:S01]  /*3e00*/  HMMA.16816.F32.BF16 R48, R4, R18, R124 ;  /* 0x000000120430723c */ /* 0x000fe2000004187c */
[----:B------:R-:W5:Y:S01]  /*3e10*/  LDSM.16.MT88.4 R16, [R209+0x900] ;  /* 0x00090000d110783b */ /* 0x000f620000004200 */
[----:B-1----:R-:W-:-:S06]  /*3e20*/  FFMA.FTZ R8, R173, c[0x0][0x2d0], -R3 ;  /* 0x0000b400ad087a23 */ /* 0x002fcc0000010803 */
[C---:B------:R-:W-:Y:S01]  /*3e30*/  HMMA.16816.F32.BF16 R60, R4.reuse, R26, R140 ;  /* 0x0000001a043c723c */ /* 0x040fe2000004188c */
[----:B------:R-:W1:Y:S01]  /*3e40*/  LDSM.16.MT88.4 R24, [R208+0x900] ;  /* 0x00090000d018783b */ /* 0x000e620000004200 */
[----:B------:R2:W1:Y:S06]  /*3e50*/  MUFU.EX2 R185, R8 ;  /* 0x0000000800b97308 */ /* 0x00046c0000000800 */
[C---:B------:R-:W-:Y:S01]  /*3e60*/  HMMA.16816.F32.BF16 R52, R4.reuse, R22, R128 ;  /* 0x000000160434723c */ /* 0x040fe20000041880 */
[----:B------:R-:W5:Y:S07]  /*3e70*/  LDSM.16.MT88.4 R20, [R208+0x1900] ;  /* 0x00190000d014783b */ /* 0x000f6e0000004200 */
[----:B------:R-:W-:Y:S01]  /*3e80*/  HMMA.16816.F32.BF16 R44, R4, R30, R116 ;  /* 0x0000001e042c723c */ /* 0x000fe20000041874 */
[----:B------:R-:W5:Y:S01]  /*3e90*/  LDSM.16.MT88.4 R28, [R209+0x1900] ;  /* 0x00190000d11c783b */ /* 0x000f620000004200 */
[----:B--2---:R-:W-:-:S04]  /*3ea0*/  FFMA.FTZ R8, R174, c[0x0][0x2d0], -R0 ;  /* 0x0000b400ae087a23 */ /* 0x004fc80000010800 */
[----:B------:R2:W-:Y:S02]  /*3eb0*/  MUFU.EX2 R179, R8 ;  /* 0x0000000800b37308 */ /* 0x0005e40000000800 */
[C---:B------:R-:W-:Y:S01]  /*3ec0*/  HMMA.16816.F32.BF16 R56, R4.reuse, R34, R152 ;  /* 0x000000220438723c */ /* 0x040fe20000041898 */
[----:B------:R-:W5:Y:S04]  /*3ed0*/  LDSM.16.MT88.4 R32, [R208+0x2900] ;  /* 0x00290000d020783b */ /* 0x000f680000004200 */
[----:B------:R-:W-:Y:S03]  /*3ee0*/  LDSM.16.MT88.4 R152, [R208+0xd00] ;  /* 0x000d0000d098783b */ /* 0x000fe60000004200 */
[----:B------:R-:W-:Y:S01]  /*3ef0*/  HMMA.16816.F32.BF16 R40, R4, R42, R156 ;  /* 0x0000002a0428723c */ /* 0x000fe2000004189c */
[----:B--2---:R-:W-:-:S06]  /*3f00*/  FFMA.FTZ R8, R176, c[0x0][0x2d0], -R0 ;  /* 0x0000b400b0087a23 */ /* 0x004fcc0000010800 */
[----:B---3--:R-:W-:Y:S02]  /*3f10*/  F2FP.BF16.PACK_AB R4, R202, R203 ;  /* 0x000000cbca04723e */ /* 0x008fe400000010ff */
[----:B----4-:R-:W-:Y:S01]  /*3f20*/  F2FP.BF16.PACK_AB R6, R200, R201 ;  /* 0x000000c9c806723e */ /* 0x010fe200000010ff */
[----:B------:R2:W3:Y:S01]  /*3f30*/  MUFU.EX2 R176, R8 ;  /* 0x0000000800b07308 */ /* 0x0004e20000000800 */
[----:B------:R-:W-:Y:S02]  /*3f40*/  F2FP.BF16.PACK_AB R5, R186, R187 ;  /* 0x000000bbba05723e */ /* 0x000fe400000010ff */
[----:B-1----:R-:W-:-:S07]  /*3f50*/  F2FP.BF16.PACK_AB R7, R185, R184 ;  /* 0x000000b8b907723e */ /* 0x002fce00000010ff */
[----:B-----5:R-:W-:Y:S01]  /*3f60*/  HMMA.16816.F32.BF16 R124, R4, R16, R160 ;  /* 0x00000010047c723c */ /* 0x020fe200000418a0 */
[----:B--2---:R-:W-:-:S07]  /*3f70*/  FFMA.FTZ R8, R175, c[0x0][0x2d0], -R0 ;  /* 0x0000b400af087a23 */ /* 0x004fce0000010800 */
[C---:B------:R-:W-:Y:S01]  /*3f80*/  HMMA.16816.F32.BF16 R140, R4.reuse, R24, R164 ;  /* 0x00000018048c723c */ /* 0x040fe200000418a4 */
[----:B------:R1:W-:Y:S07]  /*3f90*/  MUFU.EX2 R177, R8 ;  /* 0x0000000800b17308 */ /* 0x0003ee0000000800 */
[C---:B------:R-:W-:Y:S01]  /*3fa0*/  HMMA.16816.F32.BF16 R168, R4.reuse, R20, R120 ;  /* 0x0000001404a8723c */ /* 0x040fe20000041878 */
[----:B------:R-:W-:Y:S07]  /*3fb0*/  LDSM.16.MT88.4 R120, [R208+0x2d00] ;  /* 0x002d0000d078783b */ /* 0x000fee0000004200 */
[----:B------:R-:W-:Y:S01]  /*3fc0*/  HMMA.16816.F32.BF16 R112, R4, R28, R112 ;  /* 0x0000001c0470723c */ /* 0x000fe20000041870 */
[----:B-1----:R-:W-:-:S04]  /*3fd0*/  FFMA.FTZ R8, R178, c[0x0][0x2d0], -R0 ;  /* 0x0000b400b2087a23 */ /* 0x002fc80000010800 */
[----:B------:R1:W2:Y:S03]  /*3fe0*/  MUFU.EX2 R178, R8 ;  /* 0x0000000800b27308 */ /* 0x0002a60000000800 */
[C---:B------:R-:W-:Y:S08]  /*3ff0*/  HMMA.16816.F32.BF16 R188, R4.reuse, R32, R108 ;  /* 0x0000002004bc723c */ /* 0x040ff0000004186c */
[----:B------:R-:W-:Y:S01]  /*4000*/  HMMA.16816.F32.BF16 R196, R4, R36, R104 ;  /* 0x0000002404c4723c */ /* 0x000fe20000041868 */
[----:B------:R-:W-:Y:S01]  /*4010*/  LDSM.16.MT88.4 R104, [R209+0x1d00] ;  /* 0x001d0000d168783b */ /* 0x000fe20000004200 */
[----:B-1----:R-:W-:-:S06]  /*4020*/  FFMA.FTZ R8, R182, c[0x0][0x2d0], -R13 ;  /* 0x0000b400b6087a23 */ /* 0x002fcc000001080d */
[C---:B------:R-:W-:Y:S01]  /*4030*/  HMMA.16816.F32.BF16 R148, R4.reuse, R26, R148 ;  /* 0x0000001a0494723c */ /* 0x040fe20000041894 */
[----:B------:R1:W-:Y:S07]  /*4040*/  MUFU.EX2 R132, R8 ;  /* 0x0000000800847308 */ /* 0x0003ee0000000800 */
[C---:B------:R-:W-:Y:S08]  /*4050*/  HMMA.16816.F32.BF16 R84, R4.reuse, R18, R84 ;  /* 0x000000120454723c */ /* 0x040ff00000041854 */
[----:B------:R-:W-:Y:S01]  /*4060*/  HMMA.16816.F32.BF16 R100, R4, R22, R100 ;  /* 0x000000160464723c */ /* 0x000fe20000041864 */
[----:B-1----:R-:W-:-:S04]  /*4070*/  FFMA.FTZ R8, R183, c[0x0][0x2d0], -R13 ;  /* 0x0000b400b7087a23 */ /* 0x002fc8000001080d */
[----:B------:R1:W4:Y:S03]  /*4080*/  MUFU.EX2 R138, R8 ;  /* 0x00000008008a7308 */ /* 0x0003260000000800 */
[C---:B------:R-:W-:Y:S01]  /*4090*/  HMMA.16816.F32.BF16 R160, R4.reuse, R30, R96 ;  /* 0x0000001e04a0723c */ /* 0x040fe20000041860 */
[----:B------:R-:W5:Y:S07]  /*40a0*/  LDSM.16.MT88.4 R96, [R208+0x1d00] ;  /* 0x001d0000d060783b */ /* 0x000f6e0000004200 */
[----:B------:R-:W-:Y:S01]  /*40b0*/  HMMA.16816.F32.BF16 R116, R4, R34, R92 ;  /* 0x000000220474723c */ /* 0x000fe2000004185c */
[----:B-1----:R-:W-:-:S07]  /*40c0*/  FFMA.FTZ R8, R180, c[0x0][0x2d0], -R13 ;  /* 0x0000b400b4087a23 */ /* 0x002fce000001080d */
[----:B------:R-:W-:Y:S01]  /*40d0*/  HMMA.16816.F32.BF16 R144, R4, R38, R88 ;  /* 0x000000260490723c */ /* 0x000fe20000041858 */
[----:B------:R1:W-:Y:S06]  /*40e0*/  MUFU.EX2 R137, R8 ;  /* 0x0000000800897308 */ /* 0x0003ec0000000800 */
[----:B---3--:R-:W-:Y:S02]  /*40f0*/  F2FP.BF16.PACK_AB R4, R176, R179 ;  /* 0x000000b3b004723e */ /* 0x008fe400000010ff */
[----:B--2---:R-:W-:Y:S02]  /*4100*/  F2FP.BF16.PACK_AB R6, R178, R177 ;  /* 0x000000b1b206723e */ /* 0x004fe400000010ff */
[----:B----4-:R-:W-:Y:S01]  /*4110*/  F2FP.BF16.PACK_AB R5, R138, R132 ;  /* 0x000000848a05723e */ /* 0x010fe200000010ff */
[----:B-1----:R-:W-:-:S04]  /*4120*/  FFMA.FTZ R8, R181, c[0x0][0x2d0], -R13 ;  /* 0x0000b400b5087a23 */ /* 0x002fc8000001080d */
[----:B------:R-:W1:Y:S02]  /*4130*/  MUFU.EX2 R133, R8 ;  /* 0x0000000800857308 */ /* 0x000e640000000800 */
[----:B-1----:R-:W-:Y:S01]  /*4140*/  F2FP.BF16.PACK_AB R7, R133, R137 ;  /* 0x000000898507723e */ /* 0x002fe200000010ff */
[----:B------:R-:W-:Y:S02]  /*4150*/  FFMA.FTZ R8, R219, c[0x0][0x2d0], -R12 ;  /* 0x0000b400db087a23 */ /* 0x000fe4000001080c */
[----:B------:R-:W-:Y:S02]  /*4160*/  IMAD.MOV.U32 R219, RZ, RZ, R9 ;  /* 0x000000ffffdb7224 */ /* 0x000fe400078e0009 */
[----:B------:R-:W-:Y:S02]  /*4170*/  FADD.FTZ R9, R235, R234 ;  /* 0x000000eaeb097221 */ /* 0x000fe40000010000 */
[C---:B------:R-:W-:Y:S01]  /*4180*/  HMMA.16816.F32.BF16 R172, R4.reuse, R26, R60 ;  /* 0x0000001a04ac723c */ /* 0x040fe2000004183c */
[----:B------:R1:W-:Y:S07]  /*4190*/  MUFU.EX2 R27, R8 ;  /* 0x00000008001b7308 */ /* 0x0003ee0000000800 */
[C---:B------:R-:W-:Y:S01]  /*41a0*/  HMMA.16816.F32.BF16 R180, R4.reuse, R24, R80 ;  /* 0x0000001804b4723c */ /* 0x040fe20000041850 */
[----:B------:R-:W2:Y:S07]  /*41b0*/  LDSM.16.MT88.4 R80, [R209+0xd00] ;  /* 0x000d0000d150783b */ /* 0x000eae0000004200 */
[----:B------:R-:W-:Y:S01]  /*41c0*/  HMMA.16816.F32.BF16 R48, R4, R22, R48 ;  /* 0x000000160430723c */ /* 0x000fe20000041830 */
[----:B-1----:R-:W-:-:S02]  /*41d0*/  FFMA.FTZ R8, R222, c[0x0][0x2d0], -R12 ;  /* 0x0000b400de087a23 */ /* 0x002fc4000001080c */
[----:B------:R-:W-:Y:S02]  /*41e0*/  IMAD.MOV.U32 R222, RZ, RZ, R14 ;  /* 0x000000ffffde7224 */ /* 0x000fe400078e000e */
[----:B------:R1:W3:Y:S03]  /*41f0*/  MUFU.EX2 R26, R8 ;  /* 0x00000008001a7308 */ /* 0x0002e60000000800 */
[C---:B------:R-:W-:Y:S08]  /*4200*/  HMMA.16816.F32.BF16 R60, R4.reuse, R18, R52 ;  /* 0x00000012043c723c */ /* 0x040ff00000041834 */
[----:B------:R-:W-:Y:S01]  /*4210*/  HMMA.16816.F32.BF16 R52, R4, R20, R72 ;  /* 0x000000140434723c */ /* 0x000fe20000041848 */
[----:B-1----:R-:W-:Y:S01]  /*4220*/  FFMA.FTZ R8, R223, c[0x0][0x2d0], -R12 ;  /* 0x0000b400df087a23 */ /* 0x002fe2000001080c */
[----:B---3--:R-:W-:-:S06]  /*4230*/  F2FP.BF16.PACK_AB R128, R26, R27 ;  /* 0x0000001b1a80723e */ /* 0x008fcc00000010ff */
[C---:B------:R-:W-:Y:S01]  /*4240*/  HMMA.16816.F32.BF16 R108, R4.reuse, R16, R76 ;  /* 0x00000010046c723c */ /* 0x040fe2000004184c */
[----:B------:R1:W-:Y:S07]  /*4250*/  MUFU.EX2 R25, R8 ;  /* 0x0000000800197308 */ /* 0x0003ee0000000800 */
[C---:B------:R-:W-:Y:S08]  /*4260*/  HMMA.16816.F32.BF16 R156, R4.reuse, R28, R68 ;  /* 0x0000001c049c723c */ /* 0x040ff00000041844 */
[----:B------:R-:W-:Y:S01]  /*4270*/  HMMA.16816.F32.BF16 R44, R4, R30, R44 ;  /* 0x0000001e042c723c */ /* 0x000fe2000004182c */
[----:B-1----:R-:W-:-:S04]  /*4280*/  FFMA.FTZ R8, R217, c[0x0][0x2d0], -R12 ;  /* 0x0000b400d9087a23 */ /* 0x002fc8000001080c */
[----:B------:R1:W3:Y:S03]  /*4290*/  MUFU.EX2 R24, R8 ;  /* 0x0000000800187308 */ /* 0x0002e60000000800 */
[C---:B------:R-:W-:Y:S08]  /*42a0*/  HMMA.16816.F32.BF16 R64, R4.reuse, R32, R64 ;  /* 0x000000200440723c */ /* 0x040ff00000041840 */
[----:B------:R-:W-:Y:S01]  /*42b0*/  HMMA.16816.F32.BF16 R56, R4, R34, R56 ;  /* 0x000000220438723c */ /* 0x000fe20000041838 */
[----:B-1----:R-:W-:Y:S01]  /*42c0*/  FFMA.FTZ R8, R213, c[0x0][0x2d0], -R3 ;  /* 0x0000b400d5087a23 */ /* 0x002fe20000010803 */
[----:B---3--:R-:W-:-:S06]  /*42d0*/  F2FP.BF16.PACK_AB R130, R24, R25 ;  /* 0x000000191882723e */ /* 0x008fcc00000010ff */
[C---:B------:R-:W-:Y:S01]  /*42e0*/  HMMA.16816.F32.BF16 R164, R4.reuse, R36, R192 ;  /* 0x0000002404a4723c */ /* 0x040fe200000418c0 */
[----:B------:R1:W-:Y:S07]  /*42f0*/  MUFU.EX2 R23, R8 ;  /* 0x0000000800177308 */ /* 0x0003ee0000000800 */
[----:B------:R-:W-:Y:S01]  /*4300*/  HMMA.16816.F32.BF16 R40, R4, R38, R40 ;  /* 0x000000260428723c */ /* 0x000fe20000041828 */
[----:B------:R-:W3:Y:S01]  /*4310*/  LDSM.16.MT88.4 R4, [R209+0x2d00] ;  /* 0x002d0000d104783b */ /* 0x000ee20000004200 */
[----:B-1----:R-:W-:-:S04]  /*4320*/  FFMA.FTZ R8, R216, c[0x0][0x2d0], -R3 ;  /* 0x0000b400d8087a23 */ /* 0x002fc80000010803 */
[----:B------:R1:W4:Y:S02]  /*4330*/  MUFU.EX2 R22, R8 ;  /* 0x0000000800167308 */ /* 0x0003240000000800 */
[--C-:B-1----:R-:W-:Y:S01]  /*4340*/  FFMA.FTZ R8, R15, c[0x0][0x2d0], -R3.reuse ;  /* 0x0000b4000f087a23 */ /* 0x102fe20000010803 */
[----:B----4-:R-:W-:Y:S01]  /*4350*/  F2FP.BF16.PACK_AB R129, R22, R23 ;  /* 0x000000171681723e */ /* 0x010fe200000010ff */
[----:B------:R-:W-:-:S04]  /*4360*/  FFMA.FTZ R3, R215, c[0x0][0x2d0], -R3 ;  /* 0x0000b400d7037a23 */ /* 0x000fc80000010803 */
[----:B------:R1:W-:Y:S08]  /*4370*/  MUFU.EX2 R20, R8 ;  /* 0x0000000800147308 */ /* 0x0003f00000000800 */
[----:B------:R4:W2:Y:S01]  /*4380*/  MUFU.EX2 R21, R3 ;  /* 0x0000000300157308 */ /* 0x0008a20000000800 */
[----:B-1----:R-:W-:Y:S02]  /*4390*/  FADD.FTZ R8, R11, R222 ;  /* 0x000000de0b087221 */ /* 0x002fe40000010000 */
[----:B------:R-:W-:-:S02]  /*43a0*/  FADD.FTZ R11, R237, R9 ;  /* 0x00000009ed0b7221 */ /* 0x000fc40000010000 */
[----:B------:R-:W-:Y:S02]  /*43b0*/  FADD.FTZ R10, R10, R8 ;  /* 0x000000080a0a7221 */ /* 0x000fe40000010000 */
[----:B----4-:R-:W-:Y:S01]  /*43c0*/  FFMA.FTZ R3, R214, c[0x0][0x2d0], -R0 ;  /* 0x0000b400d6037a23 */ /* 0x010fe20000010800 */
[----:B--2---:R-:W-:-:S03]  /*43d0*/  F2FP.BF16.PACK_AB R131, R21, R20 ;  /* 0x000000141583723e */ /* 0x004fc600000010ff */
[----:B------:R1:W-:Y:S04]  /*43e0*/  MUFU.EX2 R19, R3 ;  /* 0x0000000300137308 */ /* 0x0003e80000000800 */
[C---:B-----5:R-:W-:Y:S08]  /*43f0*/  HMMA.16816.F32.BF16 R88, R128.reuse, R96, R168 ;  /* 0x000000608058723c */ /* 0x060ff000000418a8 */
[----:B------:R-:W-:Y:S01]  /*4400*/  HMMA.16816.F32.BF16 R72, R128, R80, R124 ;  /* 0x000000508048723c */ /* 0x000fe2000004187c */
[----:B-1----:R-:W-:-:S04]  /*4410*/  FFMA.FTZ R3, R207, c[0x0][0x2d0], -R0 ;  /* 0x0000b400cf037a23 */ /* 0x002fc80000010800 */
[----:B------:R1:W2:Y:S03]  /*4420*/  MUFU.EX2 R18, R3 ;  /* 0x0000000300127308 */ /* 0x0002a60000000800 */
[C---:B---3--:R-:W-:Y:S08]  /*4430*/  HMMA.16816.F32.BF16 R124, R128.reuse, R4, R196 ;  /* 0x00000004807c723c */ /* 0x048ff000000418c4 */
[----:B------:R-:W-:Y:S01]  /*4440*/  HMMA.16816.F32.BF16 R92, R128, R98, R100 ;  /* 0x00000062805c723c */ /* 0x000fe20000041864 */
[--C-:B-1----:R-:W-:Y:S01]  /*4450*/  FFMA.FTZ R3, R225, c[0x0][0x2d0], -R0.reuse ;  /* 0x0000b400e1037a23 */ /* 0x102fe20000010800 */
[----:B--2---:R-:W-:Y:S01]  /*4460*/  F2FP.BF16.PACK_AB R168, R18, R19 ;  /* 0x0000001312a8723e */ /* 0x004fe200000010ff */
[----:B------:R-:W-:-:S05]  /*4470*/  FFMA.FTZ R0, R228, c[0x0][0x2d0], -R0 ;  /* 0x0000b400e4007a23 */ /* 0x000fca0000010800 */
[C---:B------:R-:W-:Y:S01]  /*4480*/  HMMA.16816.F32.BF16 R100, R128.reuse, R104, R112 ;  /* 0x000000688064723c */ /* 0x040fe20000041870 */
[----:B------:R1:W-:Y:S07]  /*4490*/  MUFU.EX2 R17, R3 ;  /* 0x0000000300117308 */ /* 0x0003ee0000000800 */
[C---:B------:R-:W-:Y:S01]  /*44a0*/  HMMA.16816.F32.BF16 R140, R128.reuse, R152, R140 ;  /* 0x00000098808c723c */ /* 0x040fe2000004188c */
[----:B------:R2:W3:Y:S07]  /*44b0*/  MUFU.EX2 R16, R0 ;  /* 0x0000000000107308 */ /* 0x0004ee0000000800 */
[----:B------:R-:W-:Y:S01]  /*44c0*/  HMMA.16816.F32.BF16 R148, R128, R154, R148 ;  /* 0x0000009a8094723c */ /* 0x000fe20000041894 */
[----:B-1----:R-:W-:-:S04]  /*44d0*/  FADD.FTZ R3, R252, R250 ;  /* 0x000000fafc037221 */ /* 0x002fc80000010000 */
[----:B------:R-:W-:Y:S02]  /*44e0*/  FADD.FTZ R9, R249, R3 ;  /* 0x00000003f9097221 */ /* 0x000fe40000010000 */
[----:B------:R-:W-:Y:S01]  /*44f0*/  FADD.FTZ R3, R219, R10 ;  /* 0x0000000adb037221 */ /* 0x000fe20000010000 */
[C---:B------:R-:W-:Y:S01]  /*4500*/  HMMA.16816.F32.BF16 R76, R128.reuse, R82, R84 ;  /* 0x00000052804c723c */ /* 0x040fe20000041854 */
[----:B--2---:R-:W-:Y:S01]  /*4510*/  FFMA.FTZ R0, R233, c[0x0][0x2d0], -R13 ;  /* 0x0000b400e9007a23 */ /* 0x004fe2000001080d */
[----:B---3--:R-:W-:Y:S01]  /*4520*/  F2FP.BF16.PACK_AB R170, R16, R17 ;  /* 0x0000001110aa723e */ /* 0x008fe200000010ff */
[----:B------:R-:W-:Y:S02]  /*4530*/  FADD.FTZ R3, R236, R3 ;  /* 0x00000003ec037221 */ /* 0x000fe40000010000 */
[----:B------:R1:W-:Y:S02]  /*4540*/  MUFU.EX2 R12, R0 ;  /* 0x00000000000c7308 */ /* 0x0003e40000000800 */
[----:B------:R-:W-:Y:S01]  /*4550*/  FADD.FTZ R247, R247, R3 ;  /* 0x00000003f7f77221 */ /* 0x000fe20000010000 */
[----:B------:R-:W-:Y:S03]  /*4560*/  HMMA.16816.F32.BF16 R160, R128, R106, R160 ;  /* 0x0000006a80a0723c */ /* 0x000fe600000418a0 */
[----:B------:R-:W-:-:S04]  /*4570*/  FADD.FTZ R247, R240, R247 ;  /* 0x000000f7f0f77221 */ /* 0x000fc80000010000 */
[----:B------:R-:W-:Y:S01]  /*4580*/  FADD.FTZ R247, R239, R247 ;  /* 0x000000f7eff77221 */ /* 0x000fe20000010000 */
[C---:B------:R-:W-:Y:S03]  /*4590*/  HMMA.16816.F32.BF16 R112, R128.reuse, R120, R188 ;  /* 0x000000788070723c */ /* 0x040fe600000418bc */
[----:B------:R-:W-:Y:S02]  /*45a0*/  FADD.FTZ R247, R203, R247 ;  /* 0x000000f7cbf77221 */ /* 0x000fe40000010000 */
[----:B-1----:R-:W-:Y:S02]  /*45b0*/  FFMA.FTZ R0, R229, c[0x0][0x2d0], -R13 ;  /* 0x0000b400e5007a23 */ /* 0x002fe4000001080d */
[----:B------:R-:W-:Y:S01]  /*45c0*/  FADD.FTZ R247, R202, R247 ;  /* 0x000000f7caf77221 */ /* 0x000fe20000010000 */
[----:B------:R-:W-:Y:S01]  /*45d0*/  HMMA.16816.F32.BF16 R116, R128, R122, R116 ;  /* 0x0000007a8074723c */ /* 0x000fe20000041874 */
[----:B------:R1:W2:Y:S02]  /*45e0*/  MUFU.EX2 R14, R0 ;  /* 0x00000000000e7308 */ /* 0x0002a40000000800 */
[----:B------:R-:W-:-:S04]  /*45f0*/  FADD.FTZ R247, R201, R247 ;  /* 0x000000f7c9f77221 */ /* 0x000fc80000010000 */
[----:B------:R-:W-:Y:S01]  /*4600*/  FADD.FTZ R247, R200, R247 ;  /* 0x000000f7c8f77221 */ /* 0x000fe20000010000 */
[----:B------:R-:W-:Y:S03]  /*4610*/  HMMA.16816.F32.BF16 R128, R128, R6, R144 ;  /* 0x000000068080723c */ /* 0x000fe60000041890 */
[----:B------:R-:W-:-:S04]  /*4620*/  FADD.FTZ R247, R27, R247 ;  /* 0x000000f71bf77221 */ /* 0x000fc80000010000 */
[----:B------:R-:W-:Y:S02]  /*4630*/  FADD.FTZ R247, R26, R247 ;  /* 0x000000f71af77221 */ /* 0x000fe40000010000 */
[----:B-1----:R-:W-:Y:S01]  /*4640*/  FFMA.FTZ R0, R227, c[0x0][0x2d0], -R13 ;  /* 0x0000b400e3007a23 */ /* 0x002fe2000001080d */
[----:B--2---:R-:W-:Y:S01]  /*4650*/  F2FP.BF16.PACK_AB R169, R14, R12 ;  /* 0x0000000c0ea9723e */ /* 0x004fe200000010ff */
[----:B------:R-:W-:Y:S02]  /*4660*/  FADD.FTZ R247, R25, R247 ;  /* 0x000000f719f77221 */ /* 0x000fe40000010000 */
[----:B------:R1:W-:Y:S02]  /*4670*/  MUFU.EX2 R15, R0 ;  /* 0x00000000000f7308 */ /* 0x0003e40000000800 */
[----:B------:R-:W-:Y:S02]  /*4680*/  FADD.FTZ R247, R24, R247 ;  /* 0x000000f718f77221 */ /* 0x000fe40000010000 */
[----:B-1----:R-:W-:-:S04]  /*4690*/  FFMA.FTZ R0, R226, c[0x0][0x2d0], -R13 ;  /* 0x0000b400e2007a23 */ /* 0x002fc8000001080d */
[----:B------:R1:W2:Y:S02]  /*46a0*/  MUFU.EX2 R13, R0 ;  /* 0x00000000000d7308 */ /* 0x0002a40000000800 */
[----:B-1----:R-:W-:Y:S01]  /*46b0*/  FADD.FTZ R0, R242, R238 ;  /* 0x000000eef2007221 */ /* 0x002fe20000010000 */
[----:B--2---:R-:W-:-:S03]  /*46c0*/  F2FP.BF16.PACK_AB R171, R13, R15 ;  /* 0x0000000f0dab723e */ /* 0x004fc600000010ff */
[----:B------:R-:W-:-:S04]  /*46d0*/  FADD.FTZ R0, R243, R0 ;  /* 0x00000000f3007221 */ /* 0x000fc80000010000 */
[----:B------:R-:W-:Y:S01]  /*46e0*/  FADD.FTZ R8, R244, R0 ;  /* 0x00000000f4087221 */ /* 0x000fe20000010000 */
[----:B------:R-:W-:Y:S01]  /*46f0*/  HMMA.16816.F32.BF16 R164, R168, R4, R164 ;  /* 0x00000004a8a4723c */ /* 0x000fe200000418a4 */
[----:B------:R-:W-:-:S04]  /*4700*/  FADD.FTZ R0, R251, R9 ;  /* 0x00000009fb007221 */ /* 0x000fc80000010000 */
[----:B------:R-:W-:Y:S02]  /*4710*/  FADD.FTZ R0, R230, R0 ;  /* 0x00000000e6007221 */ /* 0x000fe40000010000 */
        /* <DEDUP_REMOVED lines=44> */
[----:B------:R-:W-:-:S03]  /*49e0*/  FADD.FTZ R248, R21, R248 ;  /* 0x000000f815f87221 */ /* 0x000fc60000010000 */
[C---:B------:R-:W-:Y:S08]  /*49f0*/  HMMA.16816.F32.BF16 R120, R168.reuse, R122, R56 ;  /* 0x0000007aa878723c */ /* 0x040ff00000041838 */
[----:B------:R-:W-:Y:S01]  /*4a00*/  HMMA.16816.F32.BF16 R168, R168, R6, R40 ;  /* 0x00000006a8a8723c */ /* 0x000fe20000041828 */
[----:B------:R-:W-:Y:S07]  /*4a10*/  @!P0 BRA `(.L_x_28) ;  /* 0x0000334000008947 */ /* 0x000fee0003800000 */
[----:B------:R-:W2:Y:S04]  /*4a20*/  LDL.64 R32, [R1+0x20] ;  /* 0x0000200001207983 */ /* 0x000ea80000100a00 */
[----:B------:R-:W3:Y:S04]  /*4a30*/  LDL.64 R30, [R1+0x28] ;  /* 0x00002800011e7983 */ /* 0x000ee80000100a00 */
[----:B------:R-:W4:Y:S04]  /*4a40*/  LDL.64 R28, [R1+0x18] ;  /* 0x00001800011c7983 */ /* 0x000f280000100a00 */
[----:B------:R-:W5:Y:S04]  /*4a50*/  LDL.64 R222, [R1+0x10] ;  /* 0x0000100001de7983 */ /* 0x000f680000100a00 */
[----:B------:R-:W5:Y:S01]  /*4a60*/  LDL.LU R219, [R1+0x38] ;  /* 0x0000380001db7983 */ /* 0x000f620000300800 */
[----:B------:R-:W-:Y:S01]  /*4a70*/  IMAD.MOV.U32 R138, RZ, RZ, R2 ;  /* 0x000000ffff8a7224 */ /* 0x000fe200078e0002 */
[C---:B------:R-:W-:Y:S01]  /*4a80*/  IADD3 R221, R212.reuse, 0xc00, RZ ;  /* 0x00000c00d4dd7810 */ /* 0x040fe20007ffe0ff */
[----:B------:R-:W-:Y:S01]  /*4a90*/  IMAD.MOV.U32 R3, RZ, RZ, R135 ;  /* 0x000000ffff037224 */ /* 0x000fe200078e0087 */
[C---:B------:R-:W-:Y:S01]  /*4aa0*/  IADD3 R220, R212.reuse, 0x1000, RZ ;  /* 0x00001000d4dc7810 */ /* 0x040fe20007ffe0ff */
[----:B------:R-:W-:Y:S01]  /*4ab0*/  IMAD.MOV.U32 R0, RZ, RZ, R136 ;  /* 0x000000ffff007224 */ /* 0x000fe200078e0088 */
[C---:B------:R-:W-:Y:S01]  /*4ac0*/  IADD3 R218, R212.reuse, 0x1800, RZ ;  /* 0x00001800d4da7810 */ /* 0x040fe20007ffe0ff */
[----:B------:R-:W-:Y:S01]  /*4ad0*/  IMAD.MOV.U32 R137, RZ, RZ, R134 ;  /* 0x000000ffff897224 */ /* 0x000fe200078e0086 */
[----:B------:R-:W-:-:S02]  /*4ae0*/  IADD3 R217, R212, 0x1c00, RZ ;  /* 0x00001c00d4d97810 */ /* 0x000fc40007ffe0ff */
[C---:B------:R-:W-:Y:S02]  /*4af0*/  IADD3 R216, R212.reuse, 0x2000, RZ ;  /* 0x00002000d4d87810 */ /* 0x040fe40007ffe0ff */
[C---:B------:R-:W-:Y:S02]  /*4b00*/  IADD3 R215, R212.reuse, 0x2400, RZ ;  /* 0x00002400d4d77810 */ /* 0x040fe40007ffe0ff */
[C---:B------:R-:W-:Y:S02]  /*4b10*/  IADD3 R214, R212.reuse, 0x2800, RZ ;  /* 0x00002800d4d67810 */ /* 0x040fe40007ffe0ff */
[----:B------:R-:W-:Y:S01]  /*4b20*/  IADD3 R213, R212, 0x2c00, RZ ;  /* 0x00002c00d4d57810 */ /* 0x000fe20007ffe0ff */
[----:B--2---:R-:W-:Y:S02]  /*4b30*/  IMAD.MOV.U32 R34, RZ, RZ, R32 ;  /* 0x000000ffff227224 */ /* 0x004fe400078e0020 */
[----:B------:R-:W-:Y:S02]  /*4b40*/  IMAD.MOV.U32 R35, RZ, RZ, R33 ;  /* 0x000000ffff237224 */ /* 0x000fe400078e0021 */
[----:B---3--:R-:W-:Y:S01]  /*4b50*/  IMAD.MOV.U32 R33, RZ, RZ, R31 ;  /* 0x000000ffff217224 */ /* 0x008fe200078e001f */
[C---:B------:R-:W-:Y:S01]  /*4b60*/  IADD3 R4, P3, R34.reuse, 0x20, RZ ;  /* 0x0000002022047810 */ /* 0x040fe20007f7e0ff */
[----:B------:R-:W-:Y:S01]  /*4b70*/  IMAD.MOV.U32 R32, RZ, RZ, R30 ;  /* 0x000000ffff207224 */ /* 0x000fe200078e001e */
[----:B------:R-:W-:Y:S01]  /*4b80*/  IADD3 R2, P2, R34, 0x40, RZ ;  /* 0x0000004022027810 */ /* 0x000fe20007f5e0ff */
[----:B----4-:R-:W-:-:S02]  /*4b90*/  IMAD.MOV.U32 R31, RZ, RZ, R29 ;  /* 0x000000ffff1f7224 */ /* 0x010fc400078e001d */
[----:B------:R1:W-:Y:S01]  /*4ba0*/  STL [R1+0xc], R4 ;  /* 0x00000c0401007387 */ /* 0x0003e20000100800 */
[C---:B------:R-:W-:Y:S01]  /*4bb0*/  IADD3 R252, P1, R32.reuse, 0x20, RZ ;  /* 0x0000002020fc7810 */ /* 0x040fe20007f3e0ff */
[----:B-----5:R-:W-:Y:S01]  /*4bc0*/  IMAD.MOV.U32 R29, RZ, RZ, R223 ;  /* 0x000000ffff1d7224 */ /* 0x020fe200078e00df */
[----:B------:R-:W-:Y:S01]  /*4bd0*/  IADD3 R250, P0, R32, 0x40, RZ ;  /* 0x0000004020fa7810 */ /* 0x000fe20007f1e0ff */
[----:B------:R2:W-:Y:S01]  /*4be0*/  STL [R1+0x4], R2 ;  /* 0x0000040201007387 */ /* 0x0005e20000100800 */
[----:B------:R-:W-:Y:S01]  /*4bf0*/  IMAD.MOV.U32 R30, RZ, RZ, R28 ;  /* 0x000000ffff1e7224 */ /* 0x000fe200078e001c */
[----:B------:R-:W-:Y:S01]  /*4c00*/  LEA.HI.SX32 R225, R219, 0xfffffffe, 0x1a ;  /* 0xfffffffedbe17811 */ /* 0x000fe200078fd2ff */
[----:B------:R-:W-:Y:S01]  /*4c10*/  IMAD.MOV.U32 R28, RZ, RZ, R222 ;  /* 0x000000ffff1c7224 */ /* 0x000fe200078e00de */
[C---:B------:R-:W-:Y:S01]  /*4c20*/  IADD3 R223, R212.reuse, 0x400, RZ ;  /* 0x00000400d4df7810 */ /* 0x040fe20007ffe0ff */
[--C-:B------:R-:W-:Y:S01]  /*4c30*/  IMAD.X R251, RZ, RZ, R29.reuse, P1 ;  /* 0x000000fffffb7224 */ /* 0x100fe200008e061d */
[C---:B------:R-:W-:Y:S01]  /*4c40*/  IADD3 R222, R212.reuse, 0x800, RZ ;  /* 0x00000800d4de7810 */ /* 0x040fe20007ffe0ff */
[----:B------:R-:W-:Y:S01]  /*4c50*/  IMAD.X R249, RZ, RZ, R29, P0 ;  /* 0x000000fffff97224 */ /* 0x000fe200000e061d */
[----:B------:R-:W-:Y:S01]  /*4c60*/  IADD3 R219, R212, 0x1400, RZ ;  /* 0x00001400d4db7810 */ /* 0x000fe20007ffe0ff */
[----:B-1----:R-:W-:-:S02]  /*4c70*/  IMAD.X R4, RZ, RZ, R31, P3 ;  /* 0x000000ffff047224 */ /* 0x002fc400018e061f */
[----:B--2---:R-:W-:-:S05]  /*4c80*/  IMAD.X R2, RZ, RZ, R31, P2 ;  /* 0x000000ffff027224 */ /* 0x004fca00010e061f */
[----:B------:R1:W-:Y:S04]  /*4c90*/  STL [R1], R2 ;  /* 0x0000000201007387 */ /* 0x0003e80000100800 */
[----:B------:R1:W-:Y:S02]  /*4ca0*/  STL [R1+0x8], R4 ;  /* 0x0000080401007387 */ /* 0x0003e40000100800 */
.L_x_29:
[----:B-1----:R-:W2:Y:S01]  /*4cb0*/  LDL R2, [R1+0x34] ;  /* 0x0000340001027983 */ /* 0x002ea20000100800 */
[----:B------:R-:W-:Y:S04]  /*4cc0*/  DEPBAR.LE SB0, 0x0 ;  /* 0x000080000000791a */ /* 0x000fe80000000000 */
[----:B------:R-:W3:Y:S01]  /*4cd0*/  LDL.64 R198, [R1+0x20] ;  /* 0x0000200001c67983 */ /* 0x000ee20000100a00 */
[C---:B------:R-:W-:Y:S01]  /*4ce0*/  IMAD.WIDE.U32 R54, R225.reuse, c[0x0][0x208], RZ ;  /* 0x00008200e1367a25 */ /* 0x040fe200078e00ff */
[----:B------:R-:W-:Y:S02]  /*4cf0*/  MOV R195, c[0x0][0x208] ;  /* 0x0000820000c37a02 */ /* 0x000fe40000000f00 */
[----:B------:R-:W-:Y:S02]  /*4d00*/  MOV R196, c[0x0][0x20c] ;  /* 0x0000830000c47a02 */ /* 0x000fe40000000f00 */
[----:B------:R-:W4:Y:S01]  /*4d10*/  LDL.64 R192, [R1+0x18] ;  /* 0x0000180001c07983 */ /* 0x000f220000100a00 */
[----:B------:R-:W-:Y:S02]  /*4d20*/  SHF.L.U32 R136, R54, 0x6, RZ ;  /* 0x0000000636887819 */ /* 0x000fe400000006ff */
[----:B------:R-:W-:Y:S02]  /*4d30*/  MOV R229, 0x5 ;  /* 0x0000000500e57802 */ /* 0x000fe40000000f00 */
[----:B------:R-:W-:Y:S01]  /*4d40*/  MOV R228, c[0x0][0x1e0] ;  /* 0x0000780000e47a02 */ /* 0x000fe20000000f00 */
[----:B------:R-:W5:Y:S03]  /*4d50*/  LDL R189, [R1+0xc] ;  /* 0x00000c0001bd7983 */ /* 0x000f660000100800 */
[----:B------:R-:W-:Y:S01]  /*4d60*/  SHF.L.U32 R228, R228, 0x5, RZ ;  /* 0x00000005e4e47819 */ /* 0x000fe200000006ff */
[----:B------:R-:W4:Y:S04]  /*4d70*/  LDL R194, [R1+0x4] ;  /* 0x0000040001c27983 */ /* 0x000f280000100800 */
[----:B------:R-:W4:Y:S04]  /*4d80*/  LDL R190, [R1+0x8] ;  /* 0x0000080001be7983 */ /* 0x000f280000100800 */
[----:B------:R-:W4:Y:S04]  /*4d90*/  LDL R191, [R1] ;  /* 0x0000000001bf7983 */ /* 0x000f280000100800 */
[----:B------:R-:W-:Y:S08]  /*4da0*/  BAR.SYNC.DEFER_BLOCKING 0x0 ;  /* 0x0000000000007b1d */ /* 0x000ff00000010000 */
[----:B------:R-:W-:Y:S08]  /*4db0*/  LDSM.16.M88.4 R64, [R210+0x6100] ;  /* 0x00610000d240783b */ /* 0x000ff00000000200 */
[----:B------:R-:W1:Y:S08]  /*4dc0*/  LDSM.16.M88.4 R16, [R139+0x3100] ;  /* 0x003100008b10783b */ /* 0x000e700000000200 */
[----:B------:R-:W1:Y:S08]  /*4dd0*/  LDSM.16.M88.4 R60, [R210+0x7100] ;  /* 0x00710000d23c783b */ /* 0x000e700000000200 */
[----:B------:R-:W1:Y:S08]  /*4de0*/  LDSM.16.M88.4 R32, [R139+0x3500] ;  /* 0x003500008b20783b */ /* 0x000e700000000200 */
[----:B------:R-:W4:Y:S06]  /*4df0*/  LDL.64 R230, [R1+0x28] ;  /* 0x0000280001e67983 */ /* 0x000f2c0000100a00 */
[----:B------:R-:W1:Y:S08]  /*4e00*/  LDSM.16.M88.4 R48, [R139+0x3900] ;  /* 0x003900008b30783b */ /* 0x000e700000000200 */
[----:B------:R-:W4:Y:S01]  /*4e10*/  LDL.64 R226, [R1+0x10] ;  /* 0x0000100001e27983 */ /* 0x000f220000100a00 */
[-C--:B-1----:R-:W-:Y:S05]  /*4e20*/  HMMA.16816.F32.BF16 R4, R64, R16.reuse, RZ ;  /* 0x000000104004723c */ /* 0x082fea00000418ff */
[----:B------:R-:W1:Y:S03]  /*4e30*/  LDSM.16.M88.4 R132, [R139+0x3d00] ;  /* 0x003d00008b84783b */ /* 0x000e660000000200 */
[C---:B------:R-:W-:Y:S05]  /*4e40*/  HMMA.16816.F32.BF16 R8, R60.reuse, R16, RZ ;  /* 0x000000103c08723c */ /* 0x040fea00000418ff */
[----:B------:R-:W-:Y:S03]  /*4e50*/  LDSM.16.M88.4 R172, [R211+0x6100] ;  /* 0x00610000d3ac783b */ /* 0x000fe60000000200 */
[-C--:B------:R-:W-:Y:S05]  /*4e60*/  HMMA.16816.F32.BF16 R12, R60, R18.reuse, RZ ;  /* 0x000000123c0c723c */ /* 0x080fea00000418ff */
[----:B------:R-:W1:Y:S03]  /*4e70*/  LDSM.16.M88.4 R176, [R212] ;  /* 0x00000000d4b0783b */ /* 0x000e660000000200 */
[C---:B------:R-:W-:Y:S05]  /*4e80*/  HMMA.16816.F32.BF16 R16, R64.reuse, R18, RZ ;  /* 0x000000124010723c */ /* 0x040fea00000418ff */
[----:B------:R-:W1:Y:S03]  /*4e90*/  LDSM.16.M88.4 R180, [R211+0x7100] ;  /* 0x00710000d3b4783b */ /* 0x000e660000000200 */
[-C--:B------:R-:W-:Y:S05]  /*4ea0*/  HMMA.16816.F32.BF16 R20, R64, R32.reuse, RZ ;  /* 0x000000204014723c */ /* 0x080fea00000418ff */
[----:B------:R-:W1:Y:S03]  /*4eb0*/  LDSM.16.M88.4 R184, [R223] ;  /* 0x00000000dfb8783b */ /* 0x000e660000000200 */
[C---:B------:R-:W-:Y:S08]  /*4ec0*/  HMMA.16816.F32.BF16 R24, R60.reuse, R32, RZ ;  /* 0x000000203c18723c */ /* 0x040ff000000418ff */
[-C--:B------:R-:W-:Y:S08]  /*4ed0*/  HMMA.16816.F32.BF16 R28, R60, R34.reuse, RZ ;  /* 0x000000223c1c723c */ /* 0x080ff000000418ff */
[C---:B------:R-:W-:Y:S08]  /*4ee0*/  HMMA.16816.F32.BF16 R32, R64.reuse, R34, RZ ;  /* 0x000000224020723c */ /* 0x040ff000000418ff */
[-C--:B------:R-:W-:Y:S08]  /*4ef0*/  HMMA.16816.F32.BF16 R36, R64, R48.reuse, RZ ;  /* 0x000000304024723c */ /* 0x080ff000000418ff */
[C---:B------:R-:W-:Y:S08]  /*4f00*/  HMMA.16816.F32.BF16 R40, R60.reuse, R48, RZ ;  /* 0x000000303c28723c */ /* 0x040ff000000418ff */
[-C--:B------:R-:W-:Y:S08]  /*4f10*/  HMMA.16816.F32.BF16 R44, R60, R50.reuse, RZ ;  /* 0x000000323c2c723c */ /* 0x080ff000000418ff */
[C---:B------:R-:W-:Y:S02]  /*4f20*/  HMMA.16816.F32.BF16 R48, R64.reuse, R50, RZ ;  /* 0x000000324030723c */ /* 0x040fe400000418ff */
[----:B--2---:R-:W-:Y:S02]  /*4f30*/  ISETP.NE.AND P4, PT, R2, RZ, PT ;  /* 0x000000ff0200720c */ /* 0x004fe40003f85270 */
[----:B------:R-:W-:Y:S02]  /*4f40*/  SHF.R.S32.HI R2, RZ, 0x1f, R225 ;  /* 0x0000001fff027819 */ /* 0x000fe400000114e1 */
[----:B---3--:R-:W-:Y:S03]  /*4f50*/  IADD3 R52, P1, R136, R198, RZ ;  /* 0x000000c688347210 */ /* 0x008fe60007f3e0ff */
[----:B------:R-:W-:Y:S03]  /*4f60*/  IMAD R2, R2, c[0x0][0x208], RZ ;  /* 0x0000820002027a24 */ /* 0x000fe600078e02ff */
[----:B------:R-:W-:Y:S01]  /*4f70*/  LEA R200, P0, R52, c[0x0][0x1f8], 0x1 ;  /* 0x00007e0034c87a11 */ /* 0x000fe200078008ff */
[----:B------:R-:W-:Y:S05]  /*4f80*/  IMAD R2, R225, c[0x0][0x20c], R2 ;  /* 0x00008300e1027a24 */ /* 0x000fea00078e0202 */
[----:B------:R-:W-:Y:S02]  /*4f90*/  IADD3 R2, R55, R2, RZ ;  /* 0x0000000237027210 */ /* 0x000fe40007ffe0ff */
[----:B-----5:R-:W-:Y:S02]  /*4fa0*/  IADD3 R57, P3, R136, R189, RZ ;  /* 0x000000bd88397210 */ /* 0x020fe40007f7e0ff */
[----:B------:R-:W-:Y:S02]  /*4fb0*/  SHF.L.U64.HI R2, R54, 0x6, R2 ;  /* 0x0000000636027819 */ /* 0x000fe40000010202 */
[C---:B------:R-:W-:Y:S02]  /*4fc0*/  LEA R204, P2, R57.reuse, c[0x0][0x1f8], 0x1 ;  /* 0x00007e0039cc7a11 */ /* 0x040fe400078408ff */
[----:B----4-:R-:W-:Y:S02]  /*4fd0*/  IADD3.X R53, R2, R193, RZ, P1, !PT ;  /* 0x000000c102357210 */ /* 0x010fe40000ffe4ff */
[----:B------:R-:W-:Y:S02]  /*4fe0*/  IADD3 R56, P1, R136, R194, RZ ;  /* 0x000000c288387210 */ /* 0x000fe40007f3e0ff */
[----:B------:R-:W-:Y:S02]  /*4ff0*/  LEA.HI.X R201, R52, c[0x0][0x1fc], R53, 0x1, P0 ;  /* 0x00007f0034c97a11 */ /* 0x000fe400000f0c35 */
[-C--:B-1----:R-:W-:Y:S01]  /*5000*/  HMMA.16816.F32.BF16 R52, R64, R132.reuse, RZ ;  /* 0x000000844034723c */ /* 0x082fe200000418ff */
[----:B------:R-:W-:Y:S02]  /*5010*/  IADD3.X R59, R2, R191, RZ, P1, !PT ;  /* 0x000000bf023b7210 */ /* 0x000fe40000ffe4ff */
[----:B------:R-:W-:Y:S02]  /*5020*/  LEA R202, P0, R56, c[0x0][0x1f8], 0x1 ;  /* 0x00007e0038ca7a11 */ /* 0x000fe400078008ff */
[----:B------:R-:W-:Y:S02]  /*5030*/  IADD3.X R58, R2, R190, RZ, P3, !PT ;  /* 0x000000be023a7210 */ /* 0x000fe40001ffe4ff */
[----:B------:R-:W-:Y:S02]  /*5040*/  LEA.HI.X R203, R56, c[0x0][0x1fc], R59, 0x1, P0 ;  /* 0x00007f0038cb7a11 */ /* 0x000fe400000f0c3b */
[----:B------:R-:W-:Y:S02]  /*5050*/  LEA.HI.X R205, R57, c[0x0][0x1fc], R58, 0x1, P2 ;  /* 0x00007f0039cd7a11 */ /* 0x000fe400010f0c3a */
[C---:B------:R-:W-:Y:S02]  /*5060*/  HMMA.16816.F32.BF16 R56, R60.reuse, R132, RZ ;  /* 0x000000843c38723c */ /* 0x040fe400000418ff */
[C---:B------:R-:W-:Y:S04]  /*5070*/  LEA R136, P1, R195.reuse, R136, 0x5 ;  /* 0x00000088c3887211 */ /* 0x040fe800078228ff */
[C---:B------:R-:W-:Y:S02]  /*5080*/  IADD3 R188, P2, R136.reuse, R198, RZ ;  /* 0x000000c688bc7210 */ /* 0x040fe40007f5e0ff */
[-C--:B------:R-:W-:Y:S01]  /*5090*/  HMMA.16816.F32.BF16 R60, R60, R134.reuse, RZ ;  /* 0x000000863c3c723c */ /* 0x080fe200000418ff */
[----:B------:R-:W-:Y:S03]  /*50a0*/  IADD3 R189, P0, R136, R189, RZ ;  /* 0x000000bd88bd7210 */ /* 0x000fe60007f1e0ff */
[----:B------:R-:W-:Y:S02]  /*50b0*/  LEA R132, P3, R188, c[0x0][0x1f8], 0x1 ;  /* 0x00007e00bc847a11 */ /* 0x000fe400078608ff */
[----:B------:R-:W-:Y:S02]  /*50c0*/  LEA.HI.X R2, R195, R2, R196, 0x5, P1 ;  /* 0x00000002c3027211 */ /* 0x000fe400008f2cc4 */
[----:B------:R-:W-:Y:S04]  /*50d0*/  HMMA.16816.F32.BF16 R64, R64, R134, RZ ;  /* 0x000000864040723c */ /* 0x000fe800000418ff */
[----:B------:R-:W-:Y:S02]  /*50e0*/  IADD3 R136, P1, R136, R194, RZ ;  /* 0x000000c288887210 */ /* 0x000fe40007f3e0ff */
[C---:B------:R-:W-:Y:S02]  /*50f0*/  IADD3.X R133, R2.reuse, R193, RZ, P2, !PT ;  /* 0x000000c102857210 */ /* 0x040fe400017fe4ff */
[-C--:B------:R-:W-:Y:S01]  /*5100*/  HMMA.16816.F32.BF16 R4, R172, R176.reuse, R4 ;  /* 0x000000b0ac04723c */ /* 0x080fe20000041804 */
[----:B------:R-:W-:Y:S04]  /*5110*/  LDSM.16.M88.4 R192, [R221] ;  /* 0x00000000ddc0783b */ /* 0x000fe80000000200 */
[C---:B------:R-:W-:Y:S02]  /*5120*/  LEA R198, P2, R189.reuse, c[0x0][0x1f8], 0x1 ;  /* 0x00007e00bdc67a11 */ /* 0x040fe400078408ff */
[----:B------:R-:W-:Y:S01]  /*5130*/  IADD3.X R190, R2, R190, RZ, P0, !PT ;  /* 0x000000be02be7210 */ /* 0x000fe200007fe4ff */
[C---:B------:R-:W-:Y:S04]  /*5140*/  HMMA.16816.F32.BF16 R8, R180.reuse, R176, R8 ;  /* 0x000000b0b408723c */ /* 0x040fe80000041808 */
[----:B------:R-:W-:Y:S02]  /*5150*/  LEA.HI.X R133, R188, c[0x0][0x1fc], R133, 0x1, P3 ;  /* 0x00007f00bc857a11 */ /* 0x000fe400018f0c85 */
[----:B------:R-:W-:Y:S02]  /*5160*/  IADD3.X R2, R2, R191, RZ, P1, !PT ;  /* 0x000000bf02027210 */ /* 0x000fe40000ffe4ff */
[-C--:B------:R-:W-:Y:S04]  /*5170*/  HMMA.16816.F32.BF16 R12, R180, R178.reuse, R12 ;  /* 0x000000b2b40c723c */ /* 0x080fe8000004180c */
[----:B------:R-:W-:Y:S02]  /*5180*/  LEA.HI.X R199, R189, c[0x0][0x1fc], R190, 0x1, P2 ;  /* 0x00007f00bdc77a11 */ /* 0x000fe400010f0cbe */
[----:B------:R-:W1:Y:S01]  /*5190*/  LDSM.16.M88.4 R188, [R222] ;  /* 0x00000000debc783b */ /* 0x000e620000000200 */
[C---:B------:R-:W-:Y:S01]  /*51a0*/  LEA R196, P0, R136.reuse, c[0x0][0x1f8], 0x1 ;  /* 0x00007e0088c47a11 */ /* 0x040fe200078008ff */
[C---:B------:R-:W-:Y:S04]  /*51b0*/  HMMA.16816.F32.BF16 R16, R172.reuse, R178, R16 ;  /* 0x000000b2ac10723c */ /* 0x040fe80000041810 */
[----:B------:R-:W-:Y:S02]  /*51c0*/  LEA.HI.X R197, R136, c[0x0][0x1fc], R2, 0x1, P0 ;  /* 0x00007f0088c57a11 */ /* 0x000fe400000f0c02 */
[----:B------:R-:W-:Y:S01]  /*51d0*/  @!PT LDS RZ, [RZ] ;  /* 0x00000000fffff984 */ /* 0x000fe20000000800 */
[----:B------:R-:W-:Y:S01]  /*51e0*/  @!PT LDS RZ, [RZ] ;  /* 0x00000000fffff984 */ /* 0x000fe20000000800 */
[----:B------:R-:W-:Y:S01]  /*51f0*/  @!PT LDS RZ, [RZ] ;  /* 0x00000000fffff984 */ /* 0x000fe20000000800 */
[----:B------:R2:W-:Y:S01]  /*5200*/  LDGSTS.E.BYPASS.LTC128B.128 [R224+0x100], [R200.64], !P4 ;  /* 0x00100000c8e07fae */ /* 0x0005e2000e101d44 */
[C---:B------:R-:W-:Y:S01]  /*5210*/  ISETP.GT.AND P0, PT, R225.reuse, RZ, PT ;  /* 0x000000ffe100720c */ /* 0x040fe20003f04270 */
[-C--:B------:R-:W-:Y:S04]  /*5220*/  HMMA.16816.F32.BF16 R20, R172, R184.reuse, R20 ;  /* 0x000000b8ac14723c */ /* 0x080fe80000041814 */
[----:B------:R-:W-:Y:S02]  /*5230*/  IADD3 R225, R225, -0x1, RZ ;  /* 0xffffffffe1e17810 */ /* 0x000fe40007ffe0ff */
[----:B------:R3:W-:Y:S02]  /*5240*/  LDGSTS.E.BYPASS.LTC128B.128 [R224+0x1100], [R204.64], !P6 ;  /* 0x01100000cce07fae */ /* 0x0007e4000f101d44 */
[C---:B------:R-:W-:Y:S06]  /*5250*/  HMMA.16816.F32.BF16 R24, R180.reuse, R184, R24 ;  /* 0x000000b8b418723c */ /* 0x040fec0000041818 */
[----:B------:R2:W-:Y:S02]  /*5260*/  LDGSTS.E.BYPASS.LTC128B.128 [R224+0x2100], [R202.64], !P5 ;  /* 0x02100000cae07fae */ /* 0x0005e4000e901d44 */
[-C--:B------:R-:W-:Y:S06]  /*5270*/  HMMA.16816.F32.BF16 R28, R180, R186.reuse, R28 ;  /* 0x000000bab41c723c */ /* 0x080fec000004181c */
[----:B------:R4:W-:Y:S02]  /*5280*/  LDGSTS.E.BYPASS.LTC128B.128 [R224+0x900], [R132.64], !P4 ;  /* 0x0090000084e07fae */ /* 0x0009e4000e101d44 */
[C---:B------:R-:W-:Y:S06]  /*5290*/  HMMA.16816.F32.BF16 R32, R172.reuse, R186, R32 ;  /* 0x000000baac20723c */ /* 0x040fec0000041820 */
[----:B------:R5:W-:Y:S02]  /*52a0*/  LDGSTS.E.BYPASS.LTC128B.128 [R224+0x1900], [R198.64], !P6 ;  /* 0x01900000c6e07fae */ /* 0x000be4000f101d44 */
[-C--:B-1----:R-:W-:Y:S06]  /*52b0*/  HMMA.16816.F32.BF16 R36, R172, R188.reuse, R36 ;  /* 0x000000bcac24723c */ /* 0x082fec0000041824 */
[----:B------:R5:W-:Y:S02]  /*52c0*/  LDGSTS.E.BYPASS.LTC128B.128 [R224+0x2900], [R196.64], !P5 ;  /* 0x02900000c4e07fae */ /* 0x000be4000e901d44 */
[C---:B------:R-:W-:Y:S06]  /*52d0*/  HMMA.16816.F32.BF16 R40, R180.reuse, R188, R40 ;  /* 0x000000bcb428723c */ /* 0x040fec0000041828 */
[----:B--2---:R-:W-:Y:S02]  /*52e0*/  LDSM.16.M88.4 R200, [R210+0x9100] ;  /* 0x00910000d2c8783b */ /* 0x004fe40000000200 */
[-C--:B------:R-:W-:Y:S06]  /*52f0*/  HMMA.16816.F32.BF16 R44, R180, R190.reuse, R44 ;  /* 0x000000beb42c723c */ /* 0x080fec000004182c */
[----:B------:R-:W0:Y:S02]  /*5300*/  LDGDEPBAR ;  /* 0x00000000000079af */ /* 0x000e240000000000 */
[C---:B------:R-:W-:Y:S06]  /*5310*/  HMMA.16816.F32.BF16 R48, R172.reuse, R190, R48 ;  /* 0x000000beac30723c */ /* 0x040fec0000041830 */
[----:B----4-:R-:W-:Y:S02]  /*5320*/  LDSM.16.M88.4 R132, [R210+0x8100] ;  /* 0x00810000d284783b */ /* 0x010fe40000000200 */
[-C--:B------:R-:W-:Y:S06]  /*5330*/  HMMA.16816.F32.BF16 R52, R172, R192.reuse, R52 ;  /* 0x000000c0ac34723c */ /* 0x080fec0000041834 */
[----:B-----5:R-:W1:Y:S02]  /*5340*/  LDSM.16.M88.4 R196, [R139+0x4100] ;  /* 0x004100008bc4783b */ /* 0x020e640000000200 */
[C---:B------:R-:W-:Y:S06]  /*5350*/  HMMA.16816.F32.BF16 R56, R180.reuse, R192, R56 ;  /* 0x000000c0b438723c */ /* 0x040fec0000041838 */
[----:B---3--:R-:W2:Y:S02]  /*5360*/  LDSM.16.M88.4 R204, [R139+0x4500] ;  /* 0x004500008bcc783b */ /* 0x008ea40000000200 */
[-C--:B------:R-:W-:Y:S06]  /*5370*/  HMMA.16816.F32.BF16 R60, R180, R194.reuse, R60 ;  /* 0x000000c2b43c723c */ /* 0x080fec000004183c */
[----:B------:R-:W3:Y:S02]  /*5380*/  LDSM.16.M88.4 R176, [R139+0x4900] ;  /* 0x004900008bb0783b */ /* 0x000ee40000000200 */
[----:B------:R-:W-:Y:S06]  /*5390*/  HMMA.16816.F32.BF16 R64, R172, R194, R64 ;  /* 0x000000c2ac40723c */ /* 0x000fec0000041840 */
[----:B------:R-:W4:Y:S08]  /*53a0*/  LDSM.16.M88.4 R172, [R139+0x4d00] ;  /* 0x004d00008bac783b */ /* 0x000f300000000200 */
[----:B------:R-:W-:Y:S01]  /*53b0*/  LDSM.16.M88.4 R180, [R211+0x8100] ;  /* 0x00810000d3b4783b */ /* 0x000fe20000000200 */
[-C--:B-1----:R-:W-:Y:S07]  /*53c0*/  HMMA.16816.F32.BF16 R4, R132, R196.reuse, R4 ;  /* 0x000000c48404723c */ /* 0x082fee0000041804 */
[----:B------:R-:W1:Y:S01]  /*53d0*/  LDSM.16.M88.4 R184, [R220] ;  /* 0x00000000dcb8783b */ /* 0x000e620000000200 */
[C---:B------:R-:W-:Y:S07]  /*53e0*/  HMMA.16816.F32.BF16 R8, R200.reuse, R196, R8 ;  /* 0x000000c4c808723c */ /* 0x040fee0000041808 */
[----:B------:R-:W5:Y:S01]  /*53f0*/  LDSM.16.M88.4 R188, [R211+0x9100] ;  /* 0x00910000d3bc783b */ /* 0x000f620000000200 */
[-C--:B------:R-:W-:Y:S07]  /*5400*/  HMMA.16816.F32.BF16 R12, R200, R198.reuse, R12 ;  /* 0x000000c6c80c723c */ /* 0x080fee000004180c */
[----:B------:R-:W1:Y:S01]  /*5410*/  LDSM.16.M88.4 R192, [R219] ;  /* 0x00000000dbc0783b */ /* 0x000e620000000200 */
[C---:B------:R-:W-:Y:S07]  /*5420*/  HMMA.16816.F32.BF16 R16, R132.reuse, R198, R16 ;  /* 0x000000c68410723c */ /* 0x040fee0000041810 */
[----:B------:R-:W-:Y:S01]  /*5430*/  LDSM.16.M88.4 R196, [R217] ;  /* 0x00000000d9c4783b */ /* 0x000fe20000000200 */
[-C--:B--2---:R-:W-:Y:S08]  /*5440*/  HMMA.16816.F32.BF16 R20, R132, R204.reuse, R20 ;  /* 0x000000cc8414723c */ /* 0x084ff00000041814 */
[C---:B------:R-:W-:Y:S08]  /*5450*/  HMMA.16816.F32.BF16 R24, R200.reuse, R204, R24 ;  /* 0x000000ccc818723c */ /* 0x040ff00000041818 */
[-C--:B------:R-:W-:Y:S08]  /*5460*/  HMMA.16816.F32.BF16 R28, R200, R206.reuse, R28 ;  /* 0x000000cec81c723c */ /* 0x080ff0000004181c */
[C---:B------:R-:W-:Y:S01]  /*5470*/  HMMA.16816.F32.BF16 R32, R132.reuse, R206, R32 ;  /* 0x000000ce8420723c */ /* 0x040fe20000041820 */
[----:B------:R-:W-:Y:S07]  /*5480*/  LDSM.16.M88.4 R204, [R139+0x5500] ;  /* 0x005500008bcc783b */ /* 0x000fee0000000200 */
[-C--:B---3--:R-:W-:Y:S08]  /*5490*/  HMMA.16816.F32.BF16 R36, R132, R176.reuse, R36 ;  /* 0x000000b08424723c */ /* 0x088ff00000041824 */
[C---:B------:R-:W-:Y:S08]  /*54a0*/  HMMA.16816.F32.BF16 R40, R200.reuse, R176, R40 ;  /* 0x000000b0c828723c */ /* 0x040ff00000041828 */
[-C--:B------:R-:W-:Y:S08]  /*54b0*/  HMMA.16816.F32.BF16 R44, R200, R178.reuse, R44 ;  /* 0x000000b2c82c723c */ /* 0x080ff0000004182c */
[C---:B------:R-:W-:Y:S01]  /*54c0*/  HMMA.16816.F32.BF16 R48, R132.reuse, R178, R48 ;  /* 0x000000b28430723c */ /* 0x040fe20000041830 */
[----:B------:R-:W2:Y:S07]  /*54d0*/  LDSM.16.M88.4 R176, [R218] ;  /* 0x00000000dab0783b */ /* 0x000eae0000000200 */
[-C--:B----4-:R-:W-:Y:S08]  /*54e0*/  HMMA.16816.F32.BF16 R52, R132, R172.reuse, R52 ;  /* 0x000000ac8434723c */ /* 0x090ff00000041834 */
[C---:B------:R-:W-:Y:S08]  /*54f0*/  HMMA.16816.F32.BF16 R56, R200.reuse, R172, R56 ;  /* 0x000000acc838723c */ /* 0x040ff00000041838 */
[-C--:B------:R-:W-:Y:S01]  /*5500*/  HMMA.16816.F32.BF16 R60, R200, R174.reuse, R60 ;  /* 0x000000aec83c723c */ /* 0x080fe2000004183c */
[----:B------:R-:W-:Y:S07]  /*5510*/  LDSM.16.M88.4 R200, [R210+0xb100] ;  /* 0x00b10000d2c8783b */ /* 0x000fee0000000200 */
[----:B------:R-:W-:Y:S01]  /*5520*/  HMMA.16816.F32.BF16 R64, R132, R174, R64 ;  /* 0x000000ae8440723c */ /* 0x000fe20000041840 */
[----:B------:R-:W-:Y:S07]  /*5530*/  LDSM.16.M88.4 R132, [R210+0xa100] ;  /* 0x00a10000d284783b */ /* 0x000fee0000000200 */
[-C--:B-1----:R-:W-:Y:S01]  /*5540*/  HMMA.16816.F32.BF16 R4, R180, R184.reuse, R4 ;  /* 0x000000b8b404723c */ /* 0x082fe20000041804 */
[----:B------:R-:W1:Y:S07]  /*5550*/  LDSM.16.M88.4 R172, [R139+0x5100] ;  /* 0x005100008bac783b */ /* 0x000e6e0000000200 */
[C---:B-----5:R-:W-:Y:S08]  /*5560*/  HMMA.16816.F32.BF16 R8, R188.reuse, R184, R8 ;  /* 0x000000b8bc08723c */ /* 0x060ff00000041808 */
[-C--:B------:R-:W-:Y:S08]  /*5570*/  HMMA.16816.F32.BF16 R12, R188, R186.reuse, R12 ;  /* 0x000000babc0c723c */ /* 0x080ff0000004180c */
[C---:B------:R-:W-:Y:S01]  /*5580*/  HMMA.16816.F32.BF16 R16, R180.reuse, R186, R16 ;  /* 0x000000bab410723c */ /* 0x040fe20000041810 */
[----:B------:R-:W-:Y:S07]  /*5590*/  LDSM.16.M88.4 R184, [R216] ;  /* 0x00000000d8b8783b */ /* 0x000fee0000000200 */
[-C--:B------:R-:W-:Y:S08]  /*55a0*/  HMMA.16816.F32.BF16 R20, R180, R192.reuse, R20 ;  /* 0x000000c0b414723c */ /* 0x080ff00000041814 */
[C---:B------:R-:W-:Y:S08]  /*55b0*/  HMMA.16816.F32.BF16 R24, R188.reuse, R192, R24 ;  /* 0x000000c0bc18723c */ /* 0x040ff00000041818 */
[-C--:B------:R-:W-:Y:S08]  /*55c0*/  HMMA.16816.F32.BF16 R28, R188, R194.reuse, R28 ;  /* 0x000000c2bc1c723c */ /* 0x080ff0000004181c */
[C---:B------:R-:W-:Y:S01]  /*55d0*/  HMMA.16816.F32.BF16 R32, R180.reuse, R194, R32 ;  /* 0x000000c2b420723c */ /* 0x040fe20000041820 */
[----:B------:R-:W-:Y:S07]  /*55e0*/  LDSM.16.M88.4 R192, [R215] ;  /* 0x00000000d7c0783b */ /* 0x000fee0000000200 */
[-C--:B--2---:R-:W-:Y:S08]  /*55f0*/  HMMA.16816.F32.BF16 R36, R180, R176.reuse, R36 ;  /* 0x000000b0b424723c */ /* 0x084ff00000041824 */
[C---:B------:R-:W-:Y:S08]  /*5600*/  HMMA.16816.F32.BF16 R40, R188.reuse, R176, R40 ;  /* 0x000000b0bc28723c */ /* 0x040ff00000041828 */
[-C--:B------:R-:W-:Y:S08]  /*5610*/  HMMA.16816.F32.BF16 R44, R188, R178.reuse, R44 ;  /* 0x000000b2bc2c723c */ /* 0x080ff0000004182c */
[C---:B------:R-:W-:Y:S01]  /*5620*/  HMMA.16816.F32.BF16 R48, R180.reuse, R178, R48 ;  /* 0x000000b2b430723c */ /* 0x040fe20000041830 */
[----:B------:R-:W2:Y:S07]  /*5630*/  LDSM.16.M88.4 R176, [R139+0x5900] ;  /* 0x005900008bb0783b */ /* 0x000eae0000000200 */
[-C--:B------:R-:W-:Y:S08]  /*5640*/  HMMA.16816.F32.BF16 R52, R180, R196.reuse, R52 ;  /* 0x000000c4b434723c */ /* 0x080ff00000041834 */
[C---:B------:R-:W-:Y:S08]  /*5650*/  HMMA.16816.F32.BF16 R56, R188.reuse, R196, R56 ;  /* 0x000000c4bc38723c */ /* 0x040ff00000041838 */
[-C--:B------:R-:W-:Y:S01]  /*5660*/  HMMA.16816.F32.BF16 R60, R188, R198.reuse, R60 ;  /* 0x000000c6bc3c723c */ /* 0x080fe2000004183c */
[----:B------:R-:W-:Y:S07]  /*5670*/  LDSM.16.M88.4 R188, [R211+0xb100] ;  /* 0x00b10000d3bc783b */ /* 0x000fee0000000200 */
[----:B------:R-:W-:Y:S01]  /*5680*/  HMMA.16816.F32.BF16 R64, R180, R198, R64 ;  /* 0x000000c6b440723c */ /* 0x000fe20000041840 */
[----:B------:R-:W-:Y:S07]  /*5690*/  LDSM.16.M88.4 R180, [R211+0xa100] ;  /* 0x00a10000d3b4783b */ /* 0x000fee0000000200 */
[-C--:B-1----:R-:W-:Y:S01]  /*56a0*/  HMMA.16816.F32.BF16 R4, R132, R172.reuse, R4 ;  /* 0x000000ac8404723c */ /* 0x082fe20000041804 */
[----:B------:R-:W-:Y:S07]  /*56b0*/  LDSM.16.M88.4 R196, [R213] ;  /* 0x00000000d5c4783b */ /* 0x000fee0000000200 */
[C---:B------:R-:W-:Y:S08]  /*56c0*/  HMMA.16816.F32.BF16 R8, R200.reuse, R172, R8 ;  /* 0x000000acc808723c */ /* 0x040ff00000041808 */
[-C--:B------:R-:W-:Y:S08]  /*56d0*/  HMMA.16816.F32.BF16 R12, R200, R174.reuse, R12 ;  /* 0x000000aec80c723c */ /* 0x080ff0000004180c */
[C---:B------:R-:W-:Y:S01]  /*56e0*/  HMMA.16816.F32.BF16 R16, R132.reuse, R174, R16 ;  /* 0x000000ae8410723c */ /* 0x040fe20000041810 */
[----:B------:R-:W1:Y:S07]  /*56f0*/  LDSM.16.M88.4 R172, [R139+0x5d00] ;  /* 0x005d00008bac783b */ /* 0x000e6e0000000200 */
[-C--:B------:R-:W-:Y:S08]  /*5700*/  HMMA.16816.F32.BF16 R20, R132, R204.reuse, R20 ;  /* 0x000000cc8414723c */ /* 0x080ff00000041814 */
[C---:B------:R-:W-:Y:S08]  /*5710*/  HMMA.16816.F32.BF16 R24, R200.reuse, R204, R24 ;  /* 0x000000ccc818723c */ /* 0x040ff00000041818 */
[-C--:B------:R-:W-:Y:S08]  /*5720*/  HMMA.16816.F32.BF16 R28, R200, R206.reuse, R28 ;  /* 0x000000cec81c723c */ /* 0x080ff0000004181c */
[C---:B------:R-:W-:Y:S08]  /*5730*/  HMMA.16816.F32.BF16 R32, R132.reuse, R206, R32 ;  /* 0x000000ce8420723c */ /* 0x040ff00000041820 */
[-C--:B--2---:R-:W-:Y:S08]  /*5740*/  HMMA.16816.F32.BF16 R36, R132, R176.reuse, R36 ;  /* 0x000000b08424723c */ /* 0x084ff00000041824 */
[C---:B------:R-:W-:Y:S08]  /*5750*/  HMMA.16816.F32.BF16 R40, R200.reuse, R176, R40 ;  /* 0x000000b0c828723c */ /* 0x040ff00000041828 */
[-C--:B------:R-:W-:Y:S08]  /*5760*/  HMMA.16816.F32.BF16 R44, R200, R178.reuse, R44 ;  /* 0x000000b2c82c723c */ /* 0x080ff0000004182c */
[C---:B------:R-:W-:Y:S01]  /*5770*/  HMMA.16816.F32.BF16 R48, R132.reuse, R178, R48 ;  /* 0x000000b28430723c */ /* 0x040fe20000041830 */
[----:B------:R-:W2:Y:S01]  /*5780*/  LDSM.16.M88.4 R176, [R214] ;  /* 0x00000000d6b0783b */ /* 0x000ea20000000200 */
[----:B------:R-:W-:Y:S06]  /*5790*/  DEPBAR.LE SB0, 0x0 ;  /* 0x000080000000791a */ /* 0x000fec0000000000 */
[-C--:B-1----:R-:W-:Y:S01]  /*57a0*/  HMMA.16816.F32.BF16 R52, R132, R172.reuse, R52 ;  /* 0x000000ac8434723c */ /* 0x082fe20000041834 */
        /* <DEDUP_REMOVED lines=82> */
[----:B------:R-:W-:Y:S04]  /*5cd0*/  FMNMX.FTZ R133, R42, R133, !PT ;  /* 0x000000852a857209 */ /* 0x000fe80007810000 */
[----:B------:R-:W-:Y:S01]  /*5ce0*/  FMNMX.FTZ R133, R43, R133, !PT ;  /* 0x000000852b857209 */ /* 0x000fe20007810000 */
[----:B------:R-:W3:Y:S03]  /*5cf0*/  SHFL.BFLY PT, R172, R132, 0x2, 0x1f ;  /* 0x0c401f0084ac7f89 */ /* 0x000ee600000e0000 */
        /* <DEDUP_REMOVED lines=10> */
[----:B------:R-:W-:Y:S01]  /*5da0*/  FMNMX.FTZ R2, R58, R2, !PT ;  /* 0x000000023a027209 */ /* 0x000fe20007810000 */
[--C-:B------:R-:W-:Y:S01]  /*5db0*/  FFMA.FTZ R5, R5, c[0x0][0x2d0], -R180.reuse ;  /* 0x0000b40005057a23 */ /* 0x100fe200000108b4 */
[----:B---3--:R-:W-:Y:S01]  /*5dc0*/  FMNMX.FTZ R132, R132, R172, !PT ;  /* 0x000000ac84847209 */ /* 0x008fe20007810000 */
[--C-:B------:R-:W-:Y:S01]  /*5dd0*/  FFMA.FTZ R6, R6, c[0x0][0x2d0], -R181.reuse ;  /* 0x0000b40006067a23 */ /* 0x100fe200000108b5 */
[----:B------:R-:W-:Y:S01]  /*5de0*/  FMNMX.FTZ R2, R59, R2, !PT ;  /* 0x000000023b027209 */ /* 0x000fe20007810000 */
[--C-:B------:R-:W-:Y:S02]  /*5df0*/  FFMA.FTZ R7, R7, c[0x0][0x2d0], -R181.reuse ;  /* 0x0000b40007077a23 */ /* 0x100fe400000108b5 */
[----:B------:R-:W3:Y:S01]  /*5e00*/  SHFL.BFLY PT, R134, R132, 0x1, 0x1f ;  /* 0x0c201f0084867f89 */ /* 0x000ee200000e0000 */
[----:B------:R4:W-:Y:S01]  /*5e10*/  MUFU.EX2 R241, R4 ;  /* 0x0000000400f17308 */ /* 0x0009e20000000800 */
[--C-:B------:R-:W-:Y:S02]  /*5e20*/  FFMA.FTZ R19, R19, c[0x0][0x2d0], -R181.reuse ;  /* 0x0000b40013137a23 */ /* 0x100fe400000108b5 */
[--C-:B------:R-:W-:Y:S02]  /*5e30*/  FFMA.FTZ R17, R17, c[0x0][0x2d0], -R180.reuse ;  /* 0x0000b40011117a23 */ /* 0x100fe400000108b4 */
[--C-:B------:R-:W-:Y:S02]  /*5e40*/  FFMA.FTZ R16, R16, c[0x0][0x2d0], -R180.reuse ;  /* 0x0000b40010107a23 */ /* 0x100fe400000108b4 */
[--C-:B------:R-:W-:Y:S02]  /*5e50*/  FFMA.FTZ R18, R18, c[0x0][0x2d0], -R181.reuse ;  /* 0x0000b40012127a23 */ /* 0x100fe400000108b5 */
[--C-:B------:R-:W-:Y:S01]  /*5e60*/  FFMA.FTZ R36, R36, c[0x0][0x2d0], -R180.reuse ;  /* 0x0000b40024247a23 */ /* 0x100fe200000108b4 */
[----:B------:R-:W-:Y:S01]  /*5e70*/  MUFU.EX2 R237, R6 ;  /* 0x0000000600ed7308 */ /* 0x000fe20000000800 */
[--C-:B------:R-:W-:Y:S02]  /*5e80*/  FFMA.FTZ R37, R37, c[0x0][0x2d0], -R180.reuse ;  /* 0x0000b40025257a23 */ /* 0x100fe400000108b4 */
[----:B------:R-:W-:Y:S02]  /*5e90*/  FFMA.FTZ R38, R38, c[0x0][0x2d0], -R181 ;  /* 0x0000b40026267a23 */ /* 0x000fe400000108b5 */
[----:B-1----:R-:W-:Y:S02]  /*5ea0*/  FADD.FTZ R0, -R135, R3 ;  /* 0x0000000387007221 */ /* 0x002fe40000010100 */
[----:B------:R-:W-:Y:S02]  /*5eb0*/  FFMA.FTZ R39, R39, c[0x0][0x2d0], -R181 ;  /* 0x0000b40027277a23 */ /* 0x000fe400000108b5 */
[----:B------:R-:W-:Y:S01]  /*5ec0*/  FMUL.FTZ R3, R0, c[0x0][0x2d0] ;  /* 0x0000b40000037a20 */ /* 0x000fe20000410000 */
[----:B------:R1:W-:Y:S01]  /*5ed0*/  MUFU.EX2 R239, R7 ;  /* 0x0000000700ef7308 */ /* 0x0003e20000000800 */
[----:B------:R-:W-:Y:S01]  /*5ee0*/  FMNMX.FTZ R0, R62, R2, !PT ;  /* 0x000000023e007209 */ /* 0x000fe20007810000 */
[--C-:B------:R-:W-:Y:S01]  /*5ef0*/  FFMA.FTZ R48, R48, c[0x0][0x2d0], -R180.reuse ;  /* 0x0000b40030307a23 */ /* 0x100fe200000108b4 */
[----:B---3--:R-:W-:Y:S01]  /*5f00*/  FMNMX.FTZ R134, R132, R134, !PT ;  /* 0x0000008684867209 */ /* 0x008fe20007810000 */
[----:B------:R-:W-:Y:S01]  /*5f10*/  FFMA.FTZ R49, R49, c[0x0][0x2d0], -R180 ;  /* 0x0000b40031317a23 */ /* 0x000fe200000108b4 */
[----:B----4-:R-:W-:Y:S01]  /*5f20*/  @P0 SHF.R.S32.HI R4, RZ, 0x1f, R225 ;  /* 0x0000001fff040819 */ /* 0x010fe200000114e1 */
[----:B------:R-:W-:Y:S01]  /*5f30*/  FFMA.FTZ R50, R50, c[0x0][0x2d0], -R181 ;  /* 0x0000b40032327a23 */ /* 0x000fe200000108b5 */
[----:B------:R-:W-:Y:S01]  /*5f40*/  FMNMX.FTZ R0, R63, R0, !PT ;  /* 0x000000003f007209 */ /* 0x000fe20007810000 */
[----:B------:R-:W-:Y:S02]  /*5f50*/  FADD.FTZ R2, -R134, R137 ;  /* 0x0000008986027221 */ /* 0x000fe40000010100 */
[----:B------:R3:W4:Y:S01]  /*5f60*/  MUFU.EX2 R132, R3 ;  /* 0x0000000300847308 */ /* 0x0007220000000800 */
[----:B------:R-:W-:Y:S02]  /*5f70*/  @P0 IMAD R4, R4, c[0x0][0x1e0], RZ ;  /* 0x0000780004040a24 */ /* 0x000fe400078e02ff */
[----:B------:R-:W-:Y:S02]  /*5f80*/  FMUL.FTZ R182, R134, c[0x0][0x2d0] ;  /* 0x0000b40086b67a20 */ /* 0x000fe40000410000 */
[----:B------:R-:W-:Y:S02]  /*5f90*/  @P0 IMAD R4, R225, c[0x0][0x1e4], R4 ;  /* 0x00007900e1040a24 */ /* 0x000fe400078e0204 */
[--C-:B------:R-:W-:Y:S02]  /*5fa0*/  FFMA.FTZ R12, R12, c[0x0][0x2d0], -R182.reuse ;  /* 0x0000b4000c0c7a23 */ /* 0x100fe400000108b6 */
[--C-:B------:R-:W-:Y:S01]  /*5fb0*/  FFMA.FTZ R13, R13, c[0x0][0x2d0], -R182.reuse ;  /* 0x0000b4000d0d7a23 */ /* 0x100fe200000108b6 */
[----:B------:R5:W-:Y:S01]  /*5fc0*/  MUFU.EX2 R242, R5 ;  /* 0x0000000500f27308 */ /* 0x000be20000000800 */
[--C-:B------:R-:W-:Y:S02]  /*5fd0*/  FFMA.FTZ R51, R51, c[0x0][0x2d0], -R181.reuse ;  /* 0x0000b40033337a23 */ /* 0x100fe400000108b5 */
[--C-:B------:R-:W-:Y:S02]  /*5fe0*/  FFMA.FTZ R44, R44, c[0x0][0x2d0], -R182.reuse ;  /* 0x0000b4002c2c7a23 */ /* 0x100fe400000108b6 */
[----:B-1----:R-:W-:Y:S04]  /*5ff0*/  @P0 IMAD.WIDE.U32 R6, R225, c[0x0][0x1e0], RZ ;  /* 0x00007800e1060a25 */ /* 0x002fe800078e00ff */
[----:B------:R-:W-:Y:S01]  /*6000*/  FFMA.FTZ R45, R45, c[0x0][0x2d0], -R182 ;  /* 0x0000b4002d2d7a23 */ /* 0x000fe200000108b6 */
[----:B------:R1:W-:Y:S01]  /*6010*/  MUFU.EX2 R238, R19 ;  /* 0x0000001300ee7308 */ /* 0x0003e20000000800 */
[----:B------:R-:W-:Y:S01]  /*6020*/  @P0 IADD3 R4, R7, R4, RZ ;  /* 0x0000000407040210 */ /* 0x000fe20007ffe0ff */
[----:B------:R-:W-:Y:S02]  /*6030*/  FFMA.FTZ R52, R52, c[0x0][0x2d0], -R180 ;  /* 0x0000b40034347a23 */ /* 0x000fe400000108b4 */
[----:B---3--:R-:W-:Y:S01]  /*6040*/  FMUL.FTZ R3, R2, c[0x0][0x2d0] ;  /* 0x0000b40002037a20 */ /* 0x008fe20000410000 */
[----:B------:R-:W-:Y:S01]  /*6050*/  @P0 SHF.L.U64.HI R4, R6, 0x6, R4 ;  /* 0x0000000606040819 */ /* 0x000fe20000010204 */
[----:B------:R-:W3:Y:S01]  /*6060*/  SHFL.BFLY PT, R2, R0, 0x2, 0x1f ;  /* 0x0c401f0000027f89 */ /* 0x000ee200000e0000 */
[----:B------:R-:W-:Y:S02]  /*6070*/  FFMA.FTZ R53, R53, c[0x0][0x2d0], -R180 ;  /* 0x0000b40035357a23 */ /* 0x000fe400000108b4 */
[--C-:B------:R-:W-:Y:S01]  /*6080*/  FFMA.FTZ R54, R54, c[0x0][0x2d0], -R181.reuse ;  /* 0x0000b40036367a23 */ /* 0x100fe200000108b5 */
[----:B------:R-:W-:Y:S01]  /*6090*/  MUFU.EX2 R244, R16 ;  /* 0x0000001000f47308 */ /* 0x000fe20000000800 */
[--C-:B------:R-:W-:Y:S02]  /*60a0*/  FFMA.FTZ R55, R55, c[0x0][0x2d0], -R181.reuse ;  /* 0x0000b40037377a23 */ /* 0x100fe400000108b5 */
[--C-:B------:R-:W-:Y:S01]  /*60b0*/  FFMA.FTZ R56, R56, c[0x0][0x2d0], -R182.reuse ;  /* 0x0000b40038387a23 */ /* 0x100fe200000108b6 */
[----:B-----5:R-:W-:Y:S01]  /*60c0*/  @P0 SHF.L.U32 R5, R6, 0x6, RZ ;  /* 0x0000000606050819 */ /* 0x020fe200000006ff */
[----:B------:R-:W-:Y:S02]  /*60d0*/  FFMA.FTZ R57, R57, c[0x0][0x2d0], -R182 ;  /* 0x0000b40039397a23 */ /* 0x000fe400000108b6 */
[----:B------:R-:W-:Y:S01]  /*60e0*/  FFMA.FTZ R32, R32, c[0x0][0x2d0], -R180 ;  /* 0x0000b40020207a23 */ /* 0x000fe200000108b4 */
[----:B------:R-:W-:Y:S01]  /*60f0*/  @P0 IADD3 R7, P2, R5, R230, RZ ;  /* 0x000000e605070210 */ /* 0x000fe20007f5e0ff */
[C---:B--2---:R-:W-:Y:S01]  /*6100*/  FMUL.FTZ R84, R133.reuse, R84 ;  /* 0x0000005485547220 */ /* 0x044fe20000410000 */
[----:B------:R2:W-:Y:S01]  /*6110*/  MUFU.EX2 R243, R17 ;  /* 0x0000001100f37308 */ /* 0x0005e20000000800 */
[----:B------:R-:W-:Y:S01]  /*6120*/  FMUL.FTZ R85, R133, R85 ;  /* 0x0000005585557220 */ /* 0x000fe20000410000 */
[C---:B------:R-:W-:Y:S01]  /*6130*/  @P0 LEA R172, P1, R7.reuse, c[0x0][0x1c8], 0x1 ;  /* 0x0000720007ac0a11 */ /* 0x040fe200078208ff */
[----:B----4-:R-:W-:Y:S01]  /*6140*/  FMUL.FTZ R86, R132, R86 ;  /* 0x0000005684567220 */ /* 0x010fe20000410000 */
[----:B------:R-:W-:Y:S01]  /*6150*/  @P0 IADD3.X R6, R4, R227, RZ, P2, !PT ;  /* 0x000000e304060210 */ /* 0x000fe200017fe4ff */
[----:B-1----:R-:W-:Y:S02]  /*6160*/  FFMA.FTZ R19, R8, c[0x0][0x2d0], -R182 ;  /* 0x0000b40008137a23 */ /* 0x002fe400000108b6 */
[----:B------:R-:W-:Y:S01]  /*6170*/  FMUL.FTZ R87, R132, R87 ;  /* 0x0000005784577220 */ /* 0x000fe20000410000 */
[----:B------:R-:W-:Y:S01]  /*6180*/  @P0 LEA.HI.X R173, R7, c[0x0][0x1cc], R6, 0x1, P1 ;  /* 0x0000730007ad0a11 */ /* 0x000fe200008f0c06 */
[--C-:B------:R-:W-:Y:S01]  /*6190*/  FFMA.FTZ R20, R20, c[0x0][0x2d0], -R180.reuse ;  /* 0x0000b40014147a23 */ /* 0x100fe200000108b4 */
[----:B------:R1:W-:Y:S01]  /*61a0*/  MUFU.EX2 R240, R18 ;  /* 0x0000001200f07308 */ /* 0x0003e20000000800 */
[----:B------:R-:W-:Y:S01]  /*61b0*/  @P0 IADD3 R6, P3, R5, R252, RZ ;  /* 0x000000fc05060210 */ /* 0x000fe20007f7e0ff */
[--C-:B------:R-:W-:Y:S01]  /*61c0*/  FFMA.FTZ R21, R21, c[0x0][0x2d0], -R180.reuse ;  /* 0x0000b40015157a23 */ /* 0x100fe200000108b4 */
[----:B---3--:R-:W-:Y:S01]  /*61d0*/  FMNMX.FTZ R0, R0, R2, !PT ;  /* 0x0000000200007209 */ /* 0x008fe20007810000 */
[----:B------:R3:W-:Y:S01]  /*61e0*/  @P0 LDGSTS.E.BYPASS.LTC128B.128 [R224+0x3100], [R172.64], !P4 ;  /* 0x03100000ace00fae */ /* 0x0007e2000e101d44 */
[----:B------:R-:W-:Y:S01]  /*61f0*/  @P0 IADD3 R7, P2, R5, R250, RZ ;  /* 0x000000fa05070210 */ /* 0x000fe20007f5e0ff */
[----:B------:R-:W-:Y:S01]  /*6200*/  FFMA.FTZ R22, R22, c[0x0][0x2d0], -R181 ;  /* 0x0000b40016167a23 */ /* 0x000fe200000108b5 */
[----:B------:R-:W-:Y:S01]  /*6210*/  @P0 IADD3 R5, P1, R228, R5, RZ ;  /* 0x00000005e4050210 */ /* 0x000fe20007f3e0ff */
[----:B------:R-:W-:Y:S01]  /*6220*/  FFMA.FTZ R33, R33, c[0x0][0x2d0], -R180 ;  /* 0x0000b40021217a23 */ /* 0x000fe200000108b4 */
[----:B------:R-:W-:Y:S01]  /*6230*/  MOV R228, c[0x0][0x1e0] ;  /* 0x0000780000e47a02 */ /* 0x000fe20000000f00 */
[----:B------:R4:W-:Y:S01]  /*6240*/  MUFU.EX2 R236, R19 ;  /* 0x0000001300ec7308 */ /* 0x0009e20000000800 */
[----:B------:R-:W-:Y:S01]  /*6250*/  @P0 IADD3.X R8, R4, R249, RZ, P2, !PT ;  /* 0x000000f904080210 */ /* 0x000fe200017fe4ff */
[----:B------:R-:W5:Y:S01]  /*6260*/  SHFL.BFLY PT, R2, R0, 0x1, 0x1f ;  /* 0x0c201f0000027f89 */ /* 0x000f6200000e0000 */
[----:B------:R-:W-:Y:S01]  /*6270*/  SHF.L.U64.HI R228, R228, R229, c[0x0][0x1e4] ;  /* 0x00007900e4e47619 */ /* 0x000fe200000102e5 */
[C---:B------:R-:W-:Y:S01]  /*6280*/  FMUL.FTZ R96, R133.reuse, R96 ;  /* 0x0000006085607220 */ /* 0x040fe20000410000 */
[----:B--2---:R-:W-:Y:S01]  /*6290*/  @P0 IADD3.X R17, R4, R251, RZ, P3, !PT ;  /* 0x000000fb04110210 */ /* 0x004fe20001ffe4ff */
[----:B------:R-:W-:Y:S01]  /*62a0*/  FMUL.FTZ R97, R133, R97 ;  /* 0x0000006185617220 */ /* 0x000fe20000410000 */
[----:B------:R-:W-:Y:S01]  /*62b0*/  @P0 LEA R16, P3, R6, c[0x0][0x1c8], 0x1 ;  /* 0x0000720006100a11 */ /* 0x000fe200078608ff */
[----:B------:R-:W-:Y:S01]  /*62c0*/  FMUL.FTZ R98, R132, R98 ;  /* 0x0000006284627220 */ /* 0x000fe20000410000 */
[----:B------:R-:W-:Y:S01]  /*62d0*/  @P0 IADD3.X R4, R228, R4, RZ, P1, !PT ;  /* 0x00000004e4040210 */ /* 0x000fe20000ffe4ff */
[----:B------:R-:W2:Y:S01]  /*62e0*/  MUFU.EX2 R3, R3 ;  /* 0x0000000300037308 */ /* 0x000ea20000000800 */
[----:B------:R-:W-:Y:S01]  /*62f0*/  @P0 LEA.HI.X R17, R6, c[0x0][0x1cc], R17, 0x1, P3 ;  /* 0x0000730006110a11 */ /* 0x000fe200018f0c11 */
[----:B------:R-:W-:Y:S01]  /*6300*/  FFMA.FTZ R6, R9, c[0x0][0x2d0], -R182 ;  /* 0x0000b40009067a23 */ /* 0x000fe200000108b6 */
[----:B------:R-:W-:Y:S01]  /*6310*/  @P0 IADD3 R137, P3, R5, R230, RZ ;  /* 0x000000e605890210 */ /* 0x000fe20007f7e0ff */
[----:B------:R-:W-:Y:S01]  /*6320*/  FMUL.FTZ R99, R132, R99 ;  /* 0x0000006384637220 */ /* 0x000fe20000410000 */
[----:B-1----:R-:W-:Y:S01]  /*6330*/  @P0 LEA R18, P2, R7, c[0x0][0x1c8], 0x1 ;  /* 0x0000720007120a11 */ /* 0x002fe200078408ff */
[----:B------:R1:W-:Y:S01]  /*6340*/  @P0 LDGSTS.E.BYPASS.LTC128B.128 [R224+0x4100], [R16.64], !P6 ;  /* 0x0410000010e00fae */ /* 0x0003e2000f101d44 */
[----:B------:R-:W-:Y:S01]  /*6350*/  @P0 IADD3.X R9, R4, R227, RZ, P3, !PT ;  /* 0x000000e304090210 */ /* 0x000fe20001ffe4ff */
[C---:B------:R-:W-:Y:S02]  /*6360*/  FMUL.FTZ R104, R133.reuse, R104 ;  /* 0x0000006885687220 */ /* 0x040fe40000410000 */
[----:B------:R1:W1:Y:S01]  /*6370*/  MUFU.EX2 R235, R6 ;  /* 0x0000000600eb7308 */ /* 0x0002620000000800 */
[----:B------:R-:W-:Y:S02]  /*6380*/  FMUL.FTZ R105, R133, R105 ;  /* 0x0000006985697220 */ /* 0x000fe40000410000 */
[C---:B------:R-:W-:Y:S01]  /*6390*/  FMUL.FTZ R106, R132.reuse, R106 ;  /* 0x0000006a846a7220 */ /* 0x040fe20000410000 */
[----:B----4-:R-:W-:Y:S01]  /*63a0*/  @P0 LEA.HI.X R19, R7, c[0x0][0x1cc], R8, 0x1, P2 ;  /* 0x0000730007130a11 */ /* 0x010fe200010f0c08 */
[----:B------:R-:W-:Y:S01]  /*63b0*/  FMUL.FTZ R107, R132, R107 ;  /* 0x0000006b846b7220 */ /* 0x000fe20000410000 */
[----:B------:R-:W-:Y:S01]  /*63c0*/  @P0 LEA R8, P3, R137, c[0x0][0x1c8], 0x1 ;  /* 0x0000720089080a11 */ /* 0x000fe200078608ff */
[----:B------:R-:W-:Y:S01]  /*63d0*/  FMUL.FTZ R108, R133, R108 ;  /* 0x0000006c856c7220 */ /* 0x000fe20000410000 */
[----:B------:R-:W-:Y:S01]  /*63e0*/  @P0 IADD3 R7, P2, R5, R252, RZ ;  /* 0x000000fc05070210 */ /* 0x000fe20007f5e0ff */
[----:B------:R4:W-:Y:S01]  /*63f0*/  @P0 LDGSTS.E.BYPASS.LTC128B.128 [R224+0x5100], [R18.64], !P5 ;  /* 0x0510000012e00fae */ /* 0x0009e2000e901d44 */
[----:B------:R-:W-:Y:S01]  /*6400*/  @P0 LEA.HI.X R9, R137, c[0x0][0x1cc], R9, 0x1, P3 ;  /* 0x0000730089090a11 */ /* 0x000fe200018f0c09 */
[----:B------:R3:W-:Y:S01]  /*6410*/  MUFU.EX2 R234, R12 ;  /* 0x0000000c00ea7308 */ /* 0x0007e20000000800 */
[----:B------:R-:W-:Y:S01]  /*6420*/  @P0 IADD3.X R174, R4, R251, RZ, P2, !PT ;  /* 0x000000fb04ae0210 */ /* 0x000fe200017fe4ff */
[----:B------:R-:W-:Y:S01]  /*6430*/  FMUL.FTZ R109, R133, R109 ;  /* 0x0000006d856d7220 */ /* 0x000fe20000410000 */
[----:B-----5:R-:W-:Y:S01]  /*6440*/  FMNMX.FTZ R2, R0, R2, !PT ;  /* 0x0000000200027209 */ /* 0x020fe20007810000 */
[----:B--2---:R-:W-:Y:S01]  /*6450*/  FMUL.FTZ R88, R3, R88 ;  /* 0x0000005803587220 */ /* 0x004fe20000410000 */
[----:B------:R-:W-:Y:S01]  /*6460*/  @P0 IADD3 R5, P1, R5, R250, RZ ;  /* 0x000000fa05050210 */ /* 0x000fe20007f3e0ff */
[----:B------:R2:W-:Y:S01]  /*6470*/  @P0 LDGSTS.E.BYPASS.LTC128B.128 [R224+0x3900], [R8.64], !P4 ;  /* 0x0390000008e00fae */ /* 0x0005e2000e101d44 */
[----:B------:R-:W-:Y:S02]  /*6480*/  FMUL.FTZ R89, R3, R89 ;  /* 0x0000005903597220 */ /* 0x000fe40000410000 */
[----:B------:R-:W-:Y:S01]  /*6490*/  FADD.FTZ R0, -R2, R138 ;  /* 0x0000008a02007221 */ /* 0x000fe20000010100 */
[----:B------:R-:W-:Y:S01]  /*64a0*/  @P0 IADD3.X R138, R4, R249, RZ, P1, !PT ;  /* 0x000000f9048a0210 */ /* 0x000fe20000ffe4ff */
[----:B------:R-:W-:Y:S01]  /*64b0*/  FMUL.FTZ R137, R2, c[0x0][0x2d0] ;  /* 0x0000b40002897a20 */ /* 0x000fe20000410000 */
[----:B------:R-:W-:Y:S01]  /*64c0*/  @P0 LEA R4, P1, R5, c[0x0][0x1c8], 0x1 ;  /* 0x0000720005040a11 */ /* 0x000fe200078208ff */
[----:B------:R-:W-:Y:S01]  /*64d0*/  FMUL.FTZ R0, R0, c[0x0][0x2d0] ;  /* 0x0000b40000007a20 */ /* 0x000fe20000410000 */
[----:B-1----:R-:W-:Y:S01]  /*64e0*/  @P0 LEA R6, P2, R7, c[0x0][0x1c8], 0x1 ;  /* 0x0000720007060a11 */ /* 0x002fe200078408ff */
[--C-:B------:R-:W-:Y:S01]  /*64f0*/  FFMA.FTZ R14, R14, c[0x0][0x2d0], -R137.reuse ;  /* 0x0000b4000e0e7a23 */ /* 0x100fe20000010889 */
[----:B------:R-:W-:Y:S01]  /*6500*/  @P0 LEA.HI.X R5, R5, c[0x0][0x1cc], R138, 0x1, P1 ;  /* 0x0000730005050a11 */ /* 0x000fe200008f0c8a */
[--C-:B------:R-:W-:Y:S01]  /*6510*/  FFMA.FTZ R15, R15, c[0x0][0x2d0], -R137.reuse ;  /* 0x0000b4000f0f7a23 */ /* 0x100fe20000010889 */
[----:B------:R-:W-:Y:S01]  /*6520*/  @P0 LEA.HI.X R7, R7, c[0x0][0x1cc], R174, 0x1, P2 ;  /* 0x0000730007070a11 */ /* 0x000fe200010f0cae */
[--C-:B------:R-:W-:Y:S01]  /*6530*/  FFMA.FTZ R10, R10, c[0x0][0x2d0], -R137.reuse ;  /* 0x0000b4000a0a7a23 */ /* 0x100fe20000010889 */
[----:B------:R-:W1:Y:S01]  /*6540*/  MUFU.EX2 R0, R0 ;  /* 0x0000000000007308 */ /* 0x000e620000000800 */
[--C-:B------:R-:W-:Y:S02]  /*6550*/  FFMA.FTZ R11, R11, c[0x0][0x2d0], -R137.reuse ;  /* 0x0000b4000b0b7a23 */ /* 0x100fe40000010889 */
[----:B------:R5:W-:Y:S01]  /*6560*/  @P0 LDGSTS.E.BYPASS.LTC128B.128 [R224+0x4900], [R6.64], !P6 ;  /* 0x0490000006e00fae */ /* 0x000be2000f101d44 */
[----:B---3--:R-:W-:Y:S02]  /*6570*/  FMUL.FTZ R12, R3, R148 ;  /* 0x00000094030c7220 */ /* 0x008fe40000410000 */
[C---:B------:R-:W-:Y:S02]  /*6580*/  FMUL.FTZ R16, R133.reuse, R152 ;  /* 0x0000009885107220 */ /* 0x040fe40000410000 */
[----:B------:R-:W-:Y:S02]  /*6590*/  FMUL.FTZ R17, R133, R153 ;  /* 0x0000009985117220 */ /* 0x000fe40000410000 */
[----:B------:R3:W1:Y:S01]  /*65a0*/  MUFU.EX2 R233, R13 ;  /* 0x0000000d00e97308 */ /* 0x0006620000000800 */
[----:B------:R1:W-:Y:S01]  /*65b0*/  @P0 LDGSTS.E.BYPASS.LTC128B.128 [R224+0x5900], [R4.64], !P5 ;  /* 0x0590000004e00fae */ /* 0x0003e2000e901d44 */
[C---:B----4-:R-:W-:Y:S02]  /*65c0*/  FMUL.FTZ R18, R132.reuse, R154 ;  /* 0x0000009a84127220 */ /* 0x050fe40000410000 */
[----:B--2---:R-:W-:Y:S01]  /*65d0*/  FMUL.FTZ R8, R3, R140 ;  /* 0x0000008c03087220 */ /* 0x004fe20000410000 */
[----:B------:R-:W-:Y:S01]  /*65e0*/  F2FP.BF16.PACK_AB R140, R235, R236 ;  /* 0x000000eceb8c723e */ /* 0x000fe200000010ff */
[----:B------:R-:W-:Y:S02]  /*65f0*/  FMUL.FTZ R9, R3, R141 ;  /* 0x0000008d03097220 */ /* 0x000fe40000410000 */
[----:B------:R-:W-:Y:S01]  /*6600*/  FMUL.FTZ R19, R132, R155 ;  /* 0x0000009b84137220 */ /* 0x000fe20000410000 */
[----:B------:R-:W2:Y:S01]  /*6610*/  LDSM.16.MT88.4 R172, [R208+0x100] ;  /* 0x00010000d0ac783b */ /* 0x000ea20000004200 */
[----:B------:R4:W-:Y:S01]  /*6620*/  MUFU.EX2 R185, R14 ;  /* 0x0000000e00b97308 */ /* 0x0009e20000000800 */
[--C-:B------:R-:W-:Y:S02]  /*6630*/  FFMA.FTZ R46, R46, c[0x0][0x2d0], -R137.reuse ;  /* 0x0000b4002e2e7a23 */ /* 0x100fe40000010889 */
[--C-:B------:R-:W-:Y:S02]  /*6640*/  FFMA.FTZ R47, R47, c[0x0][0x2d0], -R137.reuse ;  /* 0x0000b4002f2f7a23 */ /* 0x100fe40000010889 */
[--C-:B------:R-:W-:Y:S02]  /*6650*/  FFMA.FTZ R58, R58, c[0x0][0x2d0], -R137.reuse ;  /* 0x0000b4003a3a7a23 */ /* 0x100fe40000010889 */
[----:B------:R-:W2:Y:S01]  /*6660*/  LDSM.16.MT88.4 R176, [R209+0x100] ;  /* 0x00010000d1b0783b */ /* 0x000ea20000004200 */
[----:B------:R-:W-:Y:S02]  /*6670*/  FFMA.FTZ R59, R59, c[0x0][0x2d0], -R137 ;  /* 0x0000b4003b3b7a23 */ /* 0x000fe40000010889 */
[----:B------:R2:W-:Y:S01]  /*6680*/  MUFU.EX2 R186, R15 ;  /* 0x0000000f00ba7308 */ /* 0x0005e20000000800 */
[C---:B-----5:R-:W-:Y:S01]  /*6690*/  FMUL.FTZ R6, R132.reuse, R146 ;  /* 0x0000009284067220 */ /* 0x060fe20000410000 */
[----:B------:R-:W-:Y:S01]  /*66a0*/  F2FP.BF16.PACK_AB R146, R243, R244 ;  /* 0x000000f4f392723e */ /* 0x000fe200000010ff */
[----:B------:R-:W-:Y:S01]  /*66b0*/  FMUL.FTZ R7, R132, R147 ;  /* 0x0000009384077220 */ /* 0x000fe20000410000 */
[----:B------:R-:W-:Y:S01]  /*66c0*/  F2FP.BF16.PACK_AB R147, R238, R240 ;  /* 0x000000f0ee93723e */ /* 0x000fe200000010ff */
[----:B---3--:R-:W-:Y:S01]  /*66d0*/  FMUL.FTZ R13, R3, R149 ;  /* 0x00000095030d7220 */ /* 0x008fe20000410000 */
[----:B------:R-:W-:Y:S01]  /*66e0*/  LDSM.16.MT88.4 R152, [R209+0x1100] ;  /* 0x00110000d198783b */ /* 0x000fe20000004200 */
[----:B-1----:R-:W-:Y:S02]  /*66f0*/  FMUL.FTZ R90, R0, R90 ;  /* 0x0000005a005a7220 */ /* 0x002fe40000410000 */
[C---:B------:R-:W-:Y:S01]  /*6700*/  FMUL.FTZ R4, R133.reuse, R144 ;  /* 0x0000009085047220 */ /* 0x040fe20000410000 */
[----:B------:R1:W-:Y:S01]  /*6710*/  MUFU.EX2 R184, R10 ;  /* 0x0000000a00b87308 */ /* 0x0003e20000000800 */
[----:B------:R-:W-:Y:S01]  /*6720*/  F2FP.BF16.PACK_AB R144, R242, R241 ;  /* 0x000000f1f290723e */ /* 0x000fe200000010ff */
[----:B------:R-:W-:Y:S01]  /*6730*/  FMUL.FTZ R5, R133, R145 ;  /* 0x0000009185057220 */ /* 0x000fe20000410000 */
[----:B------:R-:W-:Y:S01]  /*6740*/  F2FP.BF16.PACK_AB R145, R239, R237 ;  /* 0x000000edef91723e */ /* 0x000fe200000010ff */
[----:B------:R-:W0:Y:S01]  /*6750*/  LDGDEPBAR ;  /* 0x00000000000079af */ /* 0x000e220000000000 */
[C---:B----4-:R-:W-:Y:S02]  /*6760*/  FMUL.FTZ R14, R0.reuse, R150 ;  /* 0x00000096000e7220 */ /* 0x050fe40000410000 */
[C---:B------:R-:W-:Y:S02]  /*6770*/  FMUL.FTZ R91, R0.reuse, R91 ;  /* 0x0000005b005b7220 */ /* 0x040fe40000410000 */
[C---:B------:R-:W-:Y:S01]  /*6780*/  FMUL.FTZ R92, R3.reuse, R92 ;  /* 0x0000005c035c7220 */ /* 0x040fe20000410000 */
[----:B------:R-:W3:Y:S01]  /*6790*/  MUFU.EX2 R183, R11 ;  /* 0x0000000b00b77308 */ /* 0x000ee20000000800 */
[----:B------:R-:W-:Y:S02]  /*67a0*/  FMUL.FTZ R93, R3, R93 ;  /* 0x0000005d035d7220 */ /* 0x000fe40000410000 */
[C---:B------:R-:W-:Y:S02]  /*67b0*/  FMUL.FTZ R94, R0.reuse, R94 ;  /* 0x0000005e005e7220 */ /* 0x040fe40000410000 */
[C---:B--2---:R-:W-:Y:S02]  /*67c0*/  FMUL.FTZ R15, R0.reuse, R151 ;  /* 0x00000097000f7220 */ /* 0x044fe40000410000 */
[----:B------:R-:W2:Y:S01]  /*67d0*/  LDSM.16.MT88.4 R148, [R208+0x1100] ;  /* 0x00110000d094783b */ /* 0x000ea20000004200 */
[C---:B------:R-:W-:Y:S01]  /*67e0*/  FMUL.FTZ R95, R0.reuse, R95 ;  /* 0x0000005f005f7220 */ /* 0x040fe20000410000 */
[-C--:B------:R-:W-:Y:S01]  /*67f0*/  HMMA.16816.F32.BF16 R4, R144, R172.reuse, R4 ;  /* 0x000000ac9004723c */ /* 0x080fe20000041804 */
[----:B------:R-:W-:Y:S04]  /*6800*/  MUFU.EX2 R202, R36 ;  /* 0x0000002400ca7308 */ /* 0x000fe80000000800 */
[----:B-1----:R-:W-:Y:S01]  /*6810*/  FMUL.FTZ R10, R0, R142 ;  /* 0x0000008e000a7220 */ /* 0x002fe20000410000 */
[----:B------:R-:W-:Y:S01]  /*6820*/  F2FP.BF16.PACK_AB R142, R233, R234 ;  /* 0x000000eae98e723e */ /* 0x000fe200000010ff */
[C---:B------:R-:W-:Y:S02]  /*6830*/  FMUL.FTZ R68, R133.reuse, R68 ;  /* 0x0000004485447220 */ /* 0x040fe40000410000 */
[----:B------:R-:W-:Y:S02]  /*6840*/  FMUL.FTZ R69, R133, R69 ;  /* 0x0000004585457220 */ /* 0x000fe40000410000 */
[----:B------:R-:W-:Y:S01]  /*6850*/  MUFU.EX2 R201, R37 ;  /* 0x0000002500c97308 */ /* 0x000fe20000000800 */
[C---:B------:R-:W-:Y:S02]  /*6860*/  FMUL.FTZ R70, R132.reuse, R70 ;  /* 0x0000004684467220 */ /* 0x040fe40000410000 */
[----:B------:R-:W-:Y:S01]  /*6870*/  FMUL.FTZ R71, R132, R71 ;  /* 0x0000004784477220 */ /* 0x000fe20000410000 */
[----:B---3--:R-:W-:Y:S01]  /*6880*/  F2FP.BF16.PACK_AB R141, R183, R184 ;  /* 0x000000b8b78d723e */ /* 0x008fe200000010ff */
[----:B------:R-:W-:Y:S01]  /*6890*/  FMUL.FTZ R11, R0, R143 ;  /* 0x0000008f000b7220 */ /* 0x000fe20000410000 */
[----:B------:R-:W-:Y:S01]  /*68a0*/  F2FP.BF16.PACK_AB R143, R186, R185 ;  /* 0x000000b9ba8f723e */ /* 0x000fe200000010ff */
[C---:B------:R-:W-:Y:S02]  /*68b0*/  FMUL.FTZ R100, R3.reuse, R100 ;  /* 0x0000006403647220 */ /* 0x040fe40000410000 */
[----:B------:R-:W-:Y:S01]  /*68c0*/  FMUL.FTZ R101, R3, R101 ;  /* 0x0000006503657220 */ /* 0x000fe20000410000 */
[----:B------:R-:W-:Y:S01]  /*68d0*/  MUFU.EX2 R198, R38 ;  /* 0x0000002600c67308 */ /* 0x000fe20000000800 */
[C---:B------:R-:W-:Y:S02]  /*68e0*/  FMUL.FTZ R102, R0.reuse, R102 ;  /* 0x0000006600667220 */ /* 0x040fe40000410000 */
[C---:B------:R-:W-:Y:S04]  /*68f0*/  HMMA.16816.F32.BF16 R8, R140.reuse, R172, R8 ;  /* 0x000000ac8c08723c */ /* 0x040fe80000041808 */
[C---:B------:R-:W-:Y:S02]  /*6900*/  FMUL.FTZ R103, R0.reuse, R103 ;  /* 0x0000006700677220 */ /* 0x040fe40000410000 */
[--C-:B------:R-:W-:Y:S01]  /*6910*/  FFMA.FTZ R138, R35, c[0x0][0x2d0], -R181.reuse ;  /* 0x0000b400238a7a23 */ /* 0x100fe200000108b5 */
[----:B------:R1:W-:Y:S01]  /*6920*/  MUFU.EX2 R196, R39 ;  /* 0x0000002700c47308 */ /* 0x0003e20000000800 */
[-C--:B------:R-:W-:Y:S04]  /*6930*/  HMMA.16816.F32.BF16 R12, R140, R174.reuse, R12 ;  /* 0x000000ae8c0c723c */ /* 0x080fe8000004180c */
[----:B------:R-:W-:Y:S02]  /*6940*/  FMUL.FTZ R35, R0, R163 ;  /* 0x000000a300237220 */ /* 0x000fe40000410000 */
[C---:B------:R-:W-:Y:S02]  /*6950*/  FMUL.FTZ R110, R132.reuse, R110 ;  /* 0x0000006e846e7220 */ /* 0x040fe40000410000 */
[C---:B------:R-:W-:Y:S01]  /*6960*/  HMMA.16816.F32.BF16 R16, R144.reuse, R174, R16 ;  /* 0x000000ae9010723c */ /* 0x040fe20000041810 */
[----:B------:R-:W-:Y:S03]  /*6970*/  MUFU.EX2 R200, R48 ;  /* 0x0000003000c87308 */ /* 0x000fe60000000800 */
[----:B------:R-:W-:Y:S02]  /*6980*/  FMUL.FTZ R111, R132, R111 ;  /* 0x0000006f846f7220 */ /* 0x000fe40000410000 */
[C---:B------:R-:W-:Y:S02]  /*6990*/  FMUL.FTZ R112, R3.reuse, R112 ;  /* 0x0000007003707220 */ /* 0x040fe40000410000 */
[-C--:B------:R-:W-:Y:S03]  /*69a0*/  HMMA.16816.F32.BF16 R68, R144, R176.reuse, R68 ;  /* 0x000000b09044723c */ /* 0x080fe60000041844 */
[----:B------:R3:W-:Y:S01]  /*69b0*/  MUFU.EX2 R230, R32 ;  /* 0x0000002000e67308 */ /* 0x0007e20000000800 */
[C---:B------:R-:W-:Y:S02]  /*69c0*/  FMUL.FTZ R72, R3.reuse, R72 ;  /* 0x0000004803487220 */ /* 0x040fe40000410000 */
[C---:B------:R-:W-:Y:S01]  /*69d0*/  FMUL.FTZ R73, R3.reuse, R73 ;  /* 0x0000004903497220 */ /* 0x040fe20000410000 */
[----:B-1----:R-:W-:Y:S01]  /*69e0*/  LDSM.16.MT88.4 R36, [R209+0x2500] ;  /* 0x00250000d124783b */ /* 0x002fe20000004200 */
[C---:B------:R-:W-:Y:S04]  /*69f0*/  FMUL.FTZ R74, R0.reuse, R74 ;  /* 0x0000004a004a7220 */ /* 0x040fe80000410000 */
[C---:B------:R-:W-:Y:S01]  /*6a00*/  FMUL.FTZ R75, R0.reuse, R75 ;  /* 0x0000004b004b7220 */ /* 0x040fe20000410000 */
[----:B------:R-:W-:Y:S01]  /*6a10*/  MUFU.EX2 R199, R49 ;  /* 0x0000003100c77308 */ /* 0x000fe20000000800 */
[C---:B------:R-:W-:Y:S02]  /*6a20*/  FMUL.FTZ R113, R3.reuse, R113 ;  /* 0x0000007103717220 */ /* 0x040fe40000410000 */
[C---:B------:R-:W-:Y:S02]  /*6a30*/  FMUL.FTZ R114, R0.reuse, R114 ;  /* 0x0000007200727220 */ /* 0x040fe40000410000 */
[C---:B------:R-:W-:Y:S01]  /*6a40*/  FMUL.FTZ R115, R0.reuse, R115 ;  /* 0x0000007300737220 */ /* 0x040fe20000410000 */
[C---:B------:R-:W-:Y:S04]  /*6a50*/  HMMA.16816.F32.BF16 R72, R140.reuse, R176, R72 ;  /* 0x000000b08c48723c */ /* 0x040fe80000041848 */
[C---:B------:R-:W-:Y:S01]  /*6a60*/  FMUL.FTZ R76, R3.reuse, R76 ;  /* 0x0000004c034c7220 */ /* 0x040fe20000410000 */
[----:B------:R1:W-:Y:S01]  /*6a70*/  MUFU.EX2 R232, R20 ;  /* 0x0000001400e87308 */ /* 0x0003e20000000800 */
[----:B------:R-:W-:Y:S02]  /*6a80*/  FMUL.FTZ R77, R3, R77 ;  /* 0x0000004d034d7220 */ /* 0x000fe40000410000 */
[C---:B------:R-:W-:Y:S04]  /*6a90*/  FMUL.FTZ R78, R0.reuse, R78 ;  /* 0x0000004e004e7220 */ /* 0x040fe80000410000 */
[----:B------:R-:W-:Y:S02]  /*6aa0*/  FMUL.FTZ R79, R0, R79 ;  /* 0x0000004f004f7220 */ /* 0x000fe40000410000 */
[--C-:B---3--:R-:W-:Y:S01]  /*6ab0*/  FFMA.FTZ R32, R23, c[0x0][0x2d0], -R181.reuse ;  /* 0x0000b40017207a23 */ /* 0x108fe200000108b5 */
[----:B------:R-:W-:Y:S01]  /*6ac0*/  MUFU.EX2 R195, R50 ;  /* 0x0000003200c37308 */ /* 0x000fe20000000800 */
[C---:B------:R-:W-:Y:S02]  /*6ad0*/  FMUL.FTZ R23, R132.reuse, R159 ;  /* 0x0000009f84177220 */ /* 0x040fe40000410000 */
[----:B------:R-:W-:Y:S01]  /*6ae0*/  FMUL.FTZ R116, R3, R116 ;  /* 0x0000007403747220 */ /* 0x000fe20000410000 */
[-C--:B------:R-:W-:Y:S03]  /*6af0*/  HMMA.16816.F32.BF16 R76, R140, R178.reuse, R76 ;  /* 0x000000b28c4c723c */ /* 0x080fe6000004184c */
[C---:B------:R-:W-:Y:S02]  /*6b00*/  FMUL.FTZ R80, R133.reuse, R80 ;  /* 0x0000005085507220 */ /* 0x040fe40000410000 */
[C---:B------:R-:W-:Y:S01]  /*6b10*/  FMUL.FTZ R81, R133.reuse, R81 ;  /* 0x0000005185517220 */ /* 0x040fe20000410000 */
[----:B------:R3:W4:Y:S01]  /*6b20*/  MUFU.EX2 R231, R21 ;  /* 0x0000001500e77308 */ /* 0x0007220000000800 */
[C---:B------:R-:W-:Y:S02]  /*6b30*/  FMUL.FTZ R82, R132.reuse, R82 ;  /* 0x0000005284527220 */ /* 0x040fe40000410000 */
[----:B------:R-:W-:Y:S03]  /*6b40*/  FMUL.FTZ R83, R132, R83 ;  /* 0x0000005384537220 */ /* 0x000fe60000410000 */
[----:B-1----:R-:W-:Y:S02]  /*6b50*/  FMUL.FTZ R20, R133, R156 ;  /* 0x0000009c85147220 */ /* 0x002fe40000410000 */
[----:B------:R-:W-:Y:S02]  /*6b60*/  FMUL.FTZ R117, R3, R117 ;  /* 0x0000007503757220 */ /* 0x000fe40000410000 */
[C---:B------:R-:W-:Y:S01]  /*6b70*/  HMMA.16816.F32.BF16 R80, R144.reuse, R178, R80 ;  /* 0x000000b29050723c */ /* 0x040fe20000041850 */
[----:B------:R1:W-:Y:S03]  /*6b80*/  MUFU.EX2 R197, R51 ;  /* 0x0000003300c57308 */ /* 0x0003e60000000800 */
[C---:B------:R-:W-:Y:S02]  /*6b90*/  FMUL.FTZ R118, R0.reuse, R118 ;  /* 0x0000007600767220 */ /* 0x040fe40000410000 */
[----:B------:R-:W-:Y:S02]  /*6ba0*/  FMUL.FTZ R119, R0, R119 ;  /* 0x0000007700777220 */ /* 0x000fe40000410000 */
[-C--:B--2---:R-:W-:Y:S03]  /*6bb0*/  HMMA.16816.F32.BF16 R84, R144, R148.reuse, R84 ;  /* 0x000000949054723c */ /* 0x084fe60000041854 */
[----:B------:R2:W-:Y:S01]  /*6bc0*/  MUFU.EX2 R228, R22 ;  /* 0x0000001600e47308 */ /* 0x0005e20000000800 */
[C---:B------:R-:W-:Y:S02]  /*6bd0*/  FMUL.FTZ R120, R133.reuse, R120 ;  /* 0x0000007885787220 */ /* 0x040fe40000410000 */
[C---:B---3--:R-:W-:Y:S02]  /*6be0*/  FMUL.FTZ R21, R133.reuse, R157 ;  /* 0x0000009d85157220 */ /* 0x048fe40000410000 */
[C---:B------:R-:W-:Y:S04]  /*6bf0*/  HMMA.16816.F32.BF16 R88, R140.reuse, R148, R88 ;  /* 0x000000948c58723c */ /* 0x040fe80000041858 */
[----:B------:R-:W-:Y:S01]  /*6c00*/  FFMA.FTZ R34, R34, c[0x0][0x2d0], -R181 ;  /* 0x0000b40022227a23 */ /* 0x000fe200000108b5 */
[----:B------:R-:W-:Y:S01]  /*6c10*/  MUFU.EX2 R191, R44 ;  /* 0x0000002c00bf7308 */ /* 0x000fe20000000800 */
[----:B------:R-:W-:Y:S02]  /*6c20*/  FMUL.FTZ R121, R133, R121 ;  /* 0x0000007985797220 */ /* 0x000fe40000410000 */
[-C--:B------:R-:W-:Y:S01]  /*6c30*/  HMMA.16816.F32.BF16 R92, R140, R150.reuse, R92 ;  /* 0x000000968c5c723c */ /* 0x080fe2000004185c */
[----:B-1----:R-:W-:Y:S03]  /*6c40*/  LDSM.16.MT88.4 R48, [R208+0x900] ;  /* 0x00090000d030783b */ /* 0x002fe60000004200 */
[C---:B------:R-:W-:Y:S02]  /*6c50*/  FMUL.FTZ R122, R132.reuse, R122 ;  /* 0x0000007a847a7220 */ /* 0x040fe40000410000 */
[C---:B------:R-:W-:Y:S01]  /*6c60*/  FMUL.FTZ R123, R132.reuse, R123 ;  /* 0x0000007b847b7220 */ /* 0x040fe20000410000 */
[----:B------:R1:W3:Y:S01]  /*6c70*/  MUFU.EX2 R229, R33 ;  /* 0x0000002100e57308 */ /* 0x0002e20000000800 */
[C---:B------:R-:W-:Y:S01]  /*6c80*/  HMMA.16816.F32.BF16 R96, R144.reuse, R150, R96 ;  /* 0x000000969060723c */ /* 0x040fe20000041860 */
[----:B------:R-:W5:Y:S03]  /*6c90*/  LDSM.16.MT88.4 R148, [R208+0x2100] ;  /* 0x00210000d094783b */ /* 0x000f660000004200 */
[----:B--2---:R-:W-:Y:S02]  /*6ca0*/  FMUL.FTZ R22, R132, R158 ;  /* 0x0000009e84167220 */ /* 0x004fe40000410000 */
[C---:B------:R-:W-:Y:S02]  /*6cb0*/  FMUL.FTZ R124, R3.reuse, R124 ;  /* 0x0000007c037c7220 */ /* 0x040fe40000410000 */
[C---:B------:R-:W-:Y:S01]  /*6cc0*/  FMUL.FTZ R125, R3.reuse, R125 ;  /* 0x0000007d037d7220 */ /* 0x040fe20000410000 */
[----:B------:R2:W2:Y:S01]  /*6cd0*/  MUFU.EX2 R227, R32 ;  /* 0x0000002000e37308 */ /* 0x0004a20000000800 */
[----:B------:R-:W-:Y:S01]  /*6ce0*/  LDSM.16.MT88.4 R156, [R209+0x500] ;  /* 0x00050000d19c783b */ /* 0x000fe20000004200 */
[-C--:B------:R-:W-:Y:S03]  /*6cf0*/  HMMA.16816.F32.BF16 R20, R144, R152.reuse, R20 ;  /* 0x000000989014723c */ /* 0x080fe60000041814 */
[C---:B------:R-:W-:Y:S02]  /*6d00*/  FMUL.FTZ R126, R0.reuse, R126 ;  /* 0x0000007e007e7220 */ /* 0x040fe40000410000 */
[----:B------:R-:W-:Y:S02]  /*6d10*/  FMUL.FTZ R127, R0, R127 ;  /* 0x0000007f007f7220 */ /* 0x000fe40000410000 */
[C---:B------:R-:W-:Y:S01]  /*6d20*/  FMUL.FTZ R128, R3.reuse, R128 ;  /* 0x0000008003807220 */ /* 0x040fe20000410000 */
[C---:B------:R-:W-:Y:S01]  /*6d30*/  HMMA.16816.F32.BF16 R100, R140.reuse, R152, R100 ;  /* 0x000000988c64723c */ /* 0x040fe20000041864 */
[----:B------:R3:W-:Y:S03]  /*6d40*/  MUFU.EX2 R226, R34 ;  /* 0x0000002200e27308 */ /* 0x0007e60000000800 */
[----:B-1----:R-:W-:Y:S02]  /*6d50*/  FMUL.FTZ R33, R3, R161 ;  /* 0x000000a103217220 */ /* 0x002fe40000410000 */
[--C-:B------:R-:W-:Y:S02]  /*6d60*/  FFMA.FTZ R28, R28, c[0x0][0x2d0], -R182.reuse ;  /* 0x0000b4001c1c7a23 */ /* 0x100fe400000108b6 */
[--C-:B------:R-:W-:Y:S03]  /*6d70*/  FFMA.FTZ R24, R24, c[0x0][0x2d0], -R182.reuse ;  /* 0x0000b40018187a23 */ /* 0x100fe600000108b6 */
[----:B------:R-:W-:Y:S01]  /*6d80*/  MUFU.EX2 R204, R28 ;  /* 0x0000001c00cc7308 */ /* 0x000fe20000000800 */
[--C-:B------:R-:W-:Y:S02]  /*6d90*/  FFMA.FTZ R25, R25, c[0x0][0x2d0], -R182.reuse ;  /* 0x0000b40019197a23 */ /* 0x100fe400000108b6 */
[C---:B--2---:R-:W-:Y:S02]  /*6da0*/  FMUL.FTZ R32, R3.reuse, R160 ;  /* 0x000000a003207220 */ /* 0x044fe40000410000 */
[--C-:B------:R-:W-:Y:S02]  /*6db0*/  FFMA.FTZ R26, R26, c[0x0][0x2d0], -R137.reuse ;  /* 0x0000b4001a1a7a23 */ /* 0x100fe40000010889 */
[----:B------:R-:W-:Y:S02]  /*6dc0*/  FMUL.FTZ R129, R3, R129 ;  /* 0x0000008103817220 */ /* 0x000fe40000410000 */
[C---:B------:R-:W-:Y:S01]  /*6dd0*/  FMUL.FTZ R130, R0.reuse, R130 ;  /* 0x0000008200827220 */ /* 0x040fe20000410000 */
[----:B------:R1:W-:Y:S01]  /*6de0*/  MUFU.EX2 R206, R24 ;  /* 0x0000001800ce7308 */ /* 0x0003e20000000800 */
[----:B------:R-:W-:Y:S02]  /*6df0*/  FMUL.FTZ R131, R0, R131 ;  /* 0x0000008300837220 */ /* 0x000fe40000410000 */
[--C-:B------:R-:W-:Y:S02]  /*6e00*/  FFMA.FTZ R40, R40, c[0x0][0x2d0], -R182.reuse ;  /* 0x0000b40028287a23 */ /* 0x100fe400000108b6 */
[----:B---3--:R-:W-:Y:S02]  /*6e10*/  FMUL.FTZ R34, R0, R162 ;  /* 0x000000a200227220 */ /* 0x008fe40000410000 */
[----:B------:R-:W-:Y:S02]  /*6e20*/  FFMA.FTZ R41, R41, c[0x0][0x2d0], -R182 ;  /* 0x0000b40029297a23 */ /* 0x000fe400000108b6 */
[--C-:B------:R-:W-:Y:S01]  /*6e30*/  FFMA.FTZ R42, R42, c[0x0][0x2d0], -R137.reuse ;  /* 0x0000b4002a2a7a23 */ /* 0x100fe20000010889 */
[----:B------:R-:W-:Y:S01]  /*6e40*/  MUFU.EX2 R192, R45 ;  /* 0x0000002d00c07308 */ /* 0x000fe20000000800 */
[----:B------:R-:W-:Y:S01]  /*6e50*/  FFMA.FTZ R43, R43, c[0x0][0x2d0], -R137 ;  /* 0x0000b4002b2b7a23 */ /* 0x000fe20000010889 */
[-C--:B------:R-:W-:Y:S03]  /*6e60*/  HMMA.16816.F32.BF16 R32, R140, R154.reuse, R32 ;  /* 0x0000009a8c20723c */ /* 0x080fe60000041820 */
[--C-:B------:R-:W-:Y:S02]  /*6e70*/  FFMA.FTZ R64, R64, c[0x0][0x2d0], -R180.reuse ;  /* 0x0000b40040407a23 */ /* 0x100fe400000108b4 */
[----:B------:R-:W-:Y:S02]  /*6e80*/  FFMA.FTZ R65, R65, c[0x0][0x2d0], -R180 ;  /* 0x0000b40041417a23 */ /* 0x000fe400000108b4 */
[--C-:B------:R-:W-:Y:S01]  /*6e90*/  FFMA.FTZ R66, R66, c[0x0][0x2d0], -R181.reuse ;  /* 0x0000b40042427a23 */ /* 0x100fe200000108b5 */
[C---:B------:R-:W-:Y:S01]  /*6ea0*/  HMMA.16816.F32.BF16 R104, R144.reuse, R154, R104 ;  /* 0x0000009a9068723c */ /* 0x040fe20000041868 */
[----:B------:R-:W2:Y:S01]  /*6eb0*/  LDSM.16.MT88.4 R152, [R209+0x2100] ;  /* 0x00210000d198783b */ /* 0x000ea20000004200 */
[----:B------:R3:W-:Y:S02]  /*6ec0*/  MUFU.EX2 R205, R25 ;  /* 0x0000001900cd7308 */ /* 0x0007e40000000800 */
[----:B-1----:R-:W-:Y:S02]  /*6ed0*/  FMUL.FTZ R24, R133, R164 ;  /* 0x000000a485187220 */ /* 0x002fe40000410000 */
[----:B------:R-:W-:Y:S02]  /*6ee0*/  FFMA.FTZ R67, R67, c[0x0][0x2d0], -R181 ;  /* 0x0000b40043437a23 */ /* 0x000fe400000108b5 */
[-C--:B-----5:R-:W-:Y:S04]  /*6ef0*/  HMMA.16816.F32.BF16 R108, R144, R148.reuse, R108 ;  /* 0x00000094906c723c */ /* 0x0a0fe8000004186c */
[----:B------:R1:W-:Y:S01]  /*6f00*/  MUFU.EX2 R176, R26 ;  /* 0x0000001a00b07308 */ /* 0x0003e20000000800 */
[--C-:B------:R-:W-:Y:S02]  /*6f10*/  FFMA.FTZ R60, R60, c[0x0][0x2d0], -R182.reuse ;  /* 0x0000b4003c3c7a23 */ /* 0x100fe400000108b6 */
[--C-:B------:R-:W-:Y:S01]  /*6f20*/  FFMA.FTZ R61, R61, c[0x0][0x2d0], -R182.reuse ;  /* 0x0000b4003d3d7a23 */ /* 0x100fe200000108b6 */
[C---:B------:R-:W-:Y:S04]  /*6f30*/  HMMA.16816.F32.BF16 R112, R140.reuse, R148, R112 ;  /* 0x000000948c70723c */ /* 0x040fe80000041870 */
[----:B------:R-:W-:Y:S02]  /*6f40*/  FFMA.FTZ R29, R29, c[0x0][0x2d0], -R182 ;  /* 0x0000b4001d1d7a23 */ /* 0x000fe400000108b6 */
[----:B------:R-:W-:Y:S01]  /*6f50*/  MUFU.EX2 R172, R46 ;  /* 0x0000002e00ac7308 */ /* 0x000fe20000000800 */
[--C-:B------:R-:W-:Y:S01]  /*6f60*/  FFMA.FTZ R28, R27, c[0x0][0x2d0], -R137.reuse ;  /* 0x0000b4001b1c7a23 */ /* 0x100fe20000010889 */
[-C--:B------:R-:W-:Y:S04]  /*6f70*/  HMMA.16816.F32.BF16 R116, R140, R150.reuse, R116 ;  /* 0x000000968c74723c */ /* 0x080fe80000041874 */
[--C-:B------:R-:W-:Y:S02]  /*6f80*/  FFMA.FTZ R30, R30, c[0x0][0x2d0], -R137.reuse ;  /* 0x0000b4001e1e7a23 */ /* 0x100fe40000010889 */
[--C-:B------:R-:W-:Y:S02]  /*6f90*/  FFMA.FTZ R31, R31, c[0x0][0x2d0], -R137.reuse ;  /* 0x0000b4001f1f7a23 */ /* 0x100fe40000010889 */
[C---:B------:R-:W-:Y:S01]  /*6fa0*/  HMMA.16816.F32.BF16 R120, R144.reuse, R150, R120 ;  /* 0x000000969078723c */ /* 0x040fe20000041878 */
[----:B------:R-:W5:Y:S01]  /*6fb0*/  LDSM.16.MT88.4 R148, [R208+0x500] ;  /* 0x00050000d094783b */ /* 0x000f620000004200 */
[----:B------:R4:W-:Y:S02]  /*6fc0*/  MUFU.EX2 R203, R29 ;  /* 0x0000001d00cb7308 */ /* 0x0009e40000000800 */
[----:B---3--:R-:W-:Y:S02]  /*6fd0*/  FMUL.FTZ R25, R133, R165 ;  /* 0x000000a585197220 */ /* 0x008fe40000410000 */
[C---:B-1----:R-:W-:Y:S02]  /*6fe0*/  FMUL.FTZ R26, R132.reuse, R166 ;  /* 0x000000a6841a7220 */ /* 0x042fe40000410000 */
[----:B------:R-:W-:Y:S04]  /*6ff0*/  FMUL.FTZ R27, R132, R167 ;  /* 0x000000a7841b7220 */ /* 0x000fe80000410000 */
[----:B------:R1:W-:Y:S01]  /*7000*/  MUFU.EX2 R165, R28 ;  /* 0x0000001c00a57308 */ /* 0x0003e20000000800 */
[--C-:B------:R-:W-:Y:S02]  /*7010*/  FFMA.FTZ R62, R62, c[0x0][0x2d0], -R137.reuse ;  /* 0x0000b4003e3e7a23 */ /* 0x100fe40000010889 */
[-C--:B--2---:R-:W-:Y:S03]  /*7020*/  HMMA.16816.F32.BF16 R24, R144, R152.reuse, R24 ;  /* 0x000000989018723c */ /* 0x084fe60000041818 */
[----:B------:R-:W-:Y:S02]  /*7030*/  FFMA.FTZ R137, R63, c[0x0][0x2d0], -R137 ;  /* 0x0000b4003f897a23 */ /* 0x000fe40000010889 */
[----:B------:R-:W-:Y:S02]  /*7040*/  FFMA.FTZ R3, R3, R247, R236 ;  /* 0x000000f703037223 */ /* 0x000fe400000100ec */
[----:B------:R2:W-:Y:S01]  /*7050*/  MUFU.EX2 R164, R30 ;  /* 0x0000001e00a47308 */ /* 0x0005e20000000800 */
[C---:B------:R-:W-:Y:S04]  /*7060*/  HMMA.16816.F32.BF16 R124, R140.reuse, R152, R124 ;  /* 0x000000988c7c723c */ /* 0x040fe8000004187c */
[----:B----4-:R-:W-:Y:S02]  /*7070*/  FMUL.FTZ R29, R133, R169 ;  /* 0x000000a9851d7220 */ /* 0x010fe40000410000 */
[----:B------:R-:W-:Y:S02]  /*7080*/  FFMA.FTZ R0, R0, R248, R184 ;  /* 0x000000f800007223 */ /* 0x000fe400000100b8 */
[-C--:B------:R-:W-:Y:S01]  /*7090*/  HMMA.16816.F32.BF16 R128, R140, R154.reuse, R128 ;  /* 0x0000009a8c80723c */ /* 0x080fe20000041880 */
[----:B------:R3:W-:Y:S03]  /*70a0*/  MUFU.EX2 R175, R31 ;  /* 0x0000001f00af7308 */ /* 0x0007e60000000800 */
[----:B------:R-:W-:Y:S02]  /*70b0*/  FADD.FTZ R3, R235, R3 ;  /* 0x00000003eb037221 */ /* 0x000fe40000010000 */
[----:B-1----:R-:W-:Y:S01]  /*70c0*/  FMUL.FTZ R28, R133, R168 ;  /* 0x000000a8851c7220 */ /* 0x002fe20000410000 */
[----:B------:R-:W-:Y:S01]  /*70d0*/  F2FP.BF16.PACK_AB R140, R231, R232 ;  /* 0x000000e8e78c723e */ /* 0x000fe200000010ff */
[----:B------:R-:W-:Y:S01]  /*70e0*/  FFMA.FTZ R133, R133, R245, R241 ;  /* 0x000000f585857223 */ /* 0x000fe200000100f1 */
[----:B------:R-:W-:Y:S02]  /*70f0*/  F2FP.BF16.PACK_AB R142, R229, R230 ;  /* 0x000000e6e58e723e */ /* 0x000fe400000010ff */
[----:B------:R-:W1:Y:S01]  /*7100*/  MUFU.EX2 R207, R138 ;  /* 0x0000008a00cf7308 */ /* 0x000e620000000800 */
[----:B------:R-:W-:Y:S01]  /*7110*/  F2FP.BF16.PACK_AB R141, R227, R228 ;  /* 0x000000e4e38d723e */ /* 0x000fe200000010ff */
[----:B------:R-:W-:Y:S02]  /*7120*/  FADD.FTZ R0, R183, R0 ;  /* 0x00000000b7007221 */ /* 0x000fe40000010000 */
[C---:B--2---:R-:W-:Y:S06]  /*7130*/  FMUL.FTZ R30, R132.reuse, R170 ;  /* 0x000000aa841e7220 */ /* 0x044fec0000410000 */
        /* <DEDUP_REMOVED lines=8> */
[----:B------:R-:W1:Y:S02]  /*71c0*/  MUFU.EX2 R190, R53 ;  /* 0x0000003500be7308 */ /* 0x000e640000000800 */
[-C--:B-----5:R-:W-:Y:S01]  /*71d0*/  HMMA.16816.F32.BF16 R4, R140, R148.reuse, R4 ;  /* 0x000000948c04723c */ /* 0x0a0fe20000041804 */
[----:B--2---:R-:W-:Y:S04]  /*71e0*/  LDSM.16.MT88.4 R44, [R209+0x900] ;  /* 0x00090000d12c783b */ /* 0x004fe80000004200 */
[----:B------:R-:W-:Y:S02]  /*71f0*/  F2FP.BF16.PACK_AB R146, R203, R204 ;  /* 0x000000cccb92723e */ /* 0x000fe400000010ff */
[----:B------:R-:W-:Y:S01]  /*7200*/  F2FP.BF16.PACK_AB R145, R165, R176 ;  /* 0x000000b0a591723e */ /* 0x000fe200000010ff */
[----:B------:R-:W-:Y:S01]  /*7210*/  MUFU.EX2 R180, R54 ;  /* 0x0000003600b47308 */ /* 0x000fe20000000800 */
[----:B------:R-:W-:Y:S07]  /*7220*/  F2FP.BF16.PACK_AB R147, R175, R164 ;  /* 0x000000a4af93723e */ /* 0x000fee00000010ff */
[C---:B------:R-:W-:Y:S02]  /*7230*/  HMMA.16816.F32.BF16 R8, R144.reuse, R148, R8 ;  /* 0x000000949008723c */ /* 0x040fe40000041808 */
[----:B------:R2:W4:Y:S02]  /*7240*/  MUFU.EX2 R179, R55 ;  /* 0x0000003700b37308 */ /* 0x0005240000000800 */
[----:B-1----:R-:W-:Y:S04]  /*7250*/  F2FP.BF16.PACK_AB R168, R190, R189 ;  /* 0x000000bdbea8723e */ /* 0x002fe800000010ff */
[-C--:B------:R-:W-:Y:S04]  /*7260*/  HMMA.16816.F32.BF16 R12, R144, R150.reuse, R12 ;  /* 0x00000096900c723c */ /* 0x080fe8000004180c */
[----:B------:R-:W-:Y:S04]  /*7270*/  MUFU.EX2 R193, R40 ;  /* 0x0000002800c17308 */ /* 0x000fe80000000800 */
[C---:B------:R-:W-:Y:S01]  /*7280*/  HMMA.16816.F32.BF16 R16, R140.reuse, R150, R16 ;  /* 0x000000968c10723c */ /* 0x040fe20000041810 */
[----:B------:R-:W1:Y:S05]  /*7290*/  LDSM.16.MT88.4 R148, [R209+0x1500] ;  /* 0x00150000d194783b */ /* 0x000e6a0000004200 */
[----:B------:R-:W5:Y:S02]  /*72a0*/  MUFU.EX2 R194, R41 ;  /* 0x0000002900c27308 */ /* 0x000f640000000800 */
[-C--:B------:R-:W-:Y:S01]  /*72b0*/  HMMA.16816.F32.BF16 R68, R140, R156.reuse, R68 ;  /* 0x0000009c8c44723c */ /* 0x080fe20000041844 */
[----:B--2---:R-:W-:Y:S03]  /*72c0*/  LDSM.16.MT88.4 R52, [R209+0x2900] ;  /* 0x00290000d134783b */ /* 0x004fe60000004200 */
[----:B----4-:R-:W-:Y:S04]  /*72d0*/  F2FP.BF16.PACK_AB R169, R179, R180 ;  /* 0x000000b4b3a9723e */ /* 0x010fe800000010ff */
[C---:B------:R-:W-:Y:S01]  /*72e0*/  HMMA.16816.F32.BF16 R72, R144.reuse, R156, R72 ;  /* 0x0000009c9048723c */ /* 0x040fe20000041848 */
[----:B------:R2:W-:Y:S07]  /*72f0*/  MUFU.EX2 R173, R42 ;  /* 0x0000002a00ad7308 */ /* 0x0005ee0000000800 */
[-C--:B------:R-:W-:Y:S03]  /*7300*/  HMMA.16816.F32.BF16 R76, R144, R158.reuse, R76 ;  /* 0x0000009e904c723c */ /* 0x080fe6000004184c */
[----:B------:R-:W4:Y:S01]  /*7310*/  MUFU.EX2 R174, R43 ;  /* 0x0000002b00ae7308 */ /* 0x000f220000000800 */
[----:B-----5:R-:W-:Y:S04]  /*7320*/  F2FP.BF16.PACK_AB R40, R194, R193 ;  /* 0x000000c1c228723e */ /* 0x020fe800000010ff */
[C---:B------:R-:W-:Y:S01]  /*7330*/  HMMA.16816.F32.BF16 R80, R140.reuse, R158, R80 ;  /* 0x0000009e8c50723c */ /* 0x040fe20000041850 */
[----:B------:R-:W5:Y:S04]  /*7340*/  LDSM.16.MT88.4 R156, [R208+0x2500] ;  /* 0x00250000d09c783b */ /* 0x000f680000004200 */
[----:B------:R-:W-:Y:S03]  /*7350*/  MUFU.EX2 R178, R66 ;  /* 0x0000004200b27308 */ /* 0x000fe60000000800 */
[-C--:B---3--:R-:W-:Y:S04]  /*7360*/  HMMA.16816.F32.BF16 R84, R140, R152.reuse, R84 ;  /* 0x000000988c54723c */ /* 0x088fe80000041854 */
[----:B--2---:R-:W-:Y:S03]  /*7370*/  F2FP.BF16.PACK_AB R42, R192, R191 ;  /* 0x000000bfc02a723e */ /* 0x004fe600000010ff */
[----:B------:R-:W-:Y:S01]  /*7380*/  MUFU.EX2 R66, R57 ;  /* 0x0000003900427308 */ /* 0x000fe20000000800 */
[C---:B------:R-:W-:Y:S04]  /*7390*/  HMMA.16816.F32.BF16 R88, R144.reuse, R152, R88 ;  /* 0x000000989058723c */ /* 0x040fe80000041858 */
[----:B----4-:R-:W-:Y:S02]  /*73a0*/  F2FP.BF16.PACK_AB R41, R174, R173 ;  /* 0x000000adae29723e */ /* 0x010fe400000010ff */
[----:B------:R-:W-:Y:S02]  /*73b0*/  F2FP.BF16.PACK_AB R43, R138, R172 ;  /* 0x000000ac8a2b723e */ /* 0x000fe400000010ff */
[-C--:B------:R-:W-:Y:S01]  /*73c0*/  HMMA.16816.F32.BF16 R92, R144, R154.reuse, R92 ;  /* 0x0000009a905c723c */ /* 0x080fe2000004185c */
[----:B------:R-:W2:Y:S07]  /*73d0*/  MUFU.EX2 R177, R67 ;  /* 0x0000004300b17308 */ /* 0x000eae0000000800 */
[C---:B------:R-:W-:Y:S01]  /*73e0*/  HMMA.16816.F32.BF16 R96, R140.reuse, R154, R96 ;  /* 0x0000009a8c60723c */ /* 0x040fe20000041860 */
[----:B------:R-:W-:Y:S02]  /*73f0*/  LDSM.16.MT88.4 R152, [R208+0xd00] ;  /* 0x000d0000d098783b */ /* 0x000fe40000004200 */
[----:B------:R-:W-:Y:S05]  /*7400*/  MUFU.EX2 R67, R56 ;  /* 0x0000003800437308 */ /* 0x000fea0000000800 */
[-C--:B-1----:R-:W-:Y:S05]  /*7410*/  HMMA.16816.F32.BF16 R20, R140, R148.reuse, R20 ;  /* 0x000000948c14723c */ /* 0x082fea0000041814 */
[----:B------:R-:W-:Y:S03]  /*7420*/  MUFU.EX2 R188, R64 ;  /* 0x0000004000bc7308 */ /* 0x000fe60000000800 */
[C---:B------:R-:W-:Y:S04]  /*7430*/  HMMA.16816.F32.BF16 R100, R144.reuse, R148, R100 ;  /* 0x000000949064723c */ /* 0x040fe80000041864 */
[----:B--2---:R-:W-:Y:S03]  /*7440*/  F2FP.BF16.PACK_AB R171, R177, R178 ;  /* 0x000000b2b1ab723e */ /* 0x004fe600000010ff */
[----:B------:R-:W-:Y:S01]  /*7450*/  MUFU.EX2 R64, R61 ;  /* 0x0000003d00407308 */ /* 0x000fe20000000800 */
[-C--:B------:R-:W-:Y:S08]  /*7460*/  HMMA.16816.F32.BF16 R32, R144, R150.reuse, R32 ;  /* 0x000000969020723c */ /* 0x080ff00000041820 */
[C---:B------:R-:W-:Y:S01]  /*7470*/  HMMA.16816.F32.BF16 R104, R140.reuse, R150, R104 ;  /* 0x000000968c68723c */ /* 0x040fe20000041868 */
[----:B------:R-:W-:Y:S07]  /*7480*/  MUFU.EX2 R61, R58 ;  /* 0x0000003a003d7308 */ /* 0x000fee0000000800 */
[-C--:B-----5:R-:W-:Y:S03]  /*7490*/  HMMA.16816.F32.BF16 R108, R140, R156.reuse, R108 ;  /* 0x0000009c8c6c723c */ /* 0x0a0fe6000004186c */
[----:B------:R-:W1:Y:S05]  /*74a0*/  MUFU.EX2 R187, R65 ;  /* 0x0000004100bb7308 */ /* 0x000e6a0000000800 */
[C---:B------:R-:W-:Y:S05]  /*74b0*/  HMMA.16816.F32.BF16 R112, R144.reuse, R156, R112 ;  /* 0x0000009c9070723c */ /* 0x040fea0000041870 */
[----:B------:R-:W2:Y:S03]  /*74c0*/  MUFU.EX2 R65, R60 ;  /* 0x0000003c00417308 */ /* 0x000ea60000000800 */
[-C--:B------:R-:W-:Y:S07]  /*74d0*/  HMMA.16816.F32.BF16 R116, R144, R158.reuse, R116 ;  /* 0x0000009e9074723c */ /* 0x080fee0000041874 */
[----:B------:R3:W4:Y:S01]  /*74e0*/  MUFU.EX2 R60, R59 ;  /* 0x0000003b003c7308 */ /* 0x0007220000000800 */
[C---:B------:R-:W-:Y:S04]  /*74f0*/  HMMA.16816.F32.BF16 R120, R140.reuse, R158, R120 ;  /* 0x0000009e8c78723c */ /* 0x040fe80000041878 */
[----:B-1----:R-:W-:Y:S04]  /*7500*/  F2FP.BF16.PACK_AB R170, R187, R188 ;  /* 0x000000bcbbaa723e */ /* 0x002fe800000010ff */
[-C--:B------:R-:W-:Y:S01]  /*7510*/  HMMA.16816.F32.BF16 R24, R140, R36.reuse, R24 ;  /* 0x000000248c18723c */ /* 0x080fe20000041818 */
[----:B------:R-:W-:Y:S07]  /*7520*/  MUFU.EX2 R62, R62 ;  /* 0x0000003e003e7308 */ /* 0x000fee0000000800 */
[C---:B------:R-:W-:Y:S03]  /*7530*/  HMMA.16816.F32.BF16 R124, R144.reuse, R36, R124 ;  /* 0x00000024907c723c */ /* 0x040fe6000004187c */
[----:B------:R-:W1:Y:S01]  /*7540*/  MUFU.EX2 R137, R137 ;  /* 0x0000008900897308 */ /* 0x000e620000000800 */
[----:B---3--:R-:W-:Y:S04]  /*7550*/  LDSM.16.MT88.4 R56, [R209+0x1d00] ;  /* 0x001d0000d138783b */ /* 0x008fe80000004200 */
[-C--:B------:R-:W-:Y:S04]  /*7560*/  HMMA.16816.F32.BF16 R128, R144, R38.reuse, R128 ;  /* 0x000000269080723c */ /* 0x080fe80000041880 */
[----:B------:R-:W-:Y:S02]  /*7570*/  F2FP.BF16.PACK_AB R36, R201, R202 ;  /* 0x000000cac924723e */ /* 0x000fe400000010ff */
[----:B------:R-:W-:Y:S02]  /*7580*/  F2FP.BF16.PACK_AB R37, R196, R198 ;  /* 0x000000c6c425723e */ /* 0x000fe400000010ff */
[----:B------:R-:W-:Y:S01]  /*7590*/  HMMA.16816.F32.BF16 R28, R140, R38, R28 ;  /* 0x000000268c1c723c */ /* 0x000fe2000004181c */
[----:B------:R-:W3:Y:S06]  /*75a0*/  LDSM.16.MT88.4 R140, [R208+0x1900] ;  /* 0x00190000d08c783b */ /* 0x000eec0000004200 */
[----:B------:R-:W-:Y:S02]  /*75b0*/  F2FP.BF16.PACK_AB R38, R199, R200 ;  /* 0x000000c8c726723e */ /* 0x000fe400000010ff */
[----:B------:R-:W-:Y:S07]  /*75c0*/  F2FP.BF16.PACK_AB R39, R197, R195 ;  /* 0x000000c3c527723e */ /* 0x000fee00000010ff */
[-C--:B------:R-:W-:Y:S08]  /*75d0*/  HMMA.16816.F32.BF16 R4, R36, R48.reuse, R4 ;  /* 0x000000302404723c */ /* 0x080ff00000041804 */
[C---:B------:R-:W-:Y:S08]  /*75e0*/  HMMA.16816.F32.BF16 R8, R40.reuse, R48, R8 ;  /* 0x000000302808723c */ /* 0x040ff00000041808 */
[-C--:B------:R-:W-:Y:S08]  /*75f0*/  HMMA.16816.F32.BF16 R12, R40, R50.reuse, R12 ;  /* 0x00000032280c723c */ /* 0x080ff0000004180c */
[C---:B------:R-:W-:Y:S01]  /*7600*/  HMMA.16816.F32.BF16 R16, R36.reuse, R50, R16 ;  /* 0x000000322410723c */ /* 0x040fe20000041810 */
[----:B------:R-:W5:Y:S07]  /*7610*/  LDSM.16.MT88.4 R48, [R209+0x1900] ;  /* 0x00190000d130783b */ /* 0x000f6e0000004200 */
[-C--:B------:R-:W-:Y:S08]  /*7620*/  HMMA.16816.F32.BF16 R68, R36, R44.reuse, R68 ;  /* 0x0000002c2444723c */ /* 0x080ff00000041844 */
[C---:B------:R-:W-:Y:S08]  /*7630*/  HMMA.16816.F32.BF16 R72, R40.reuse, R44, R72 ;  /* 0x0000002c2848723c */ /* 0x040ff00000041848 */
[-C--:B------:R-:W-:Y:S08]  /*7640*/  HMMA.16816.F32.BF16 R76, R40, R46.reuse, R76 ;  /* 0x0000002e284c723c */ /* 0x080ff0000004184c */
[C---:B------:R-:W-:Y:S01]  /*7650*/  HMMA.16816.F32.BF16 R80, R36.reuse, R46, R80 ;  /* 0x0000002e2450723c */ /* 0x040fe20000041850 */
[----:B------:R-:W1:Y:S07]  /*7660*/  LDSM.16.MT88.4 R44, [R208+0x2900] ;  /* 0x00290000d02c783b */ /* 0x000e6e0000004200 */
[-C--:B---3--:R-:W-:Y:S08]  /*7670*/  HMMA.16816.F32.BF16 R84, R36, R140.reuse, R84 ;  /* 0x0000008c2454723c */ /* 0x088ff00000041854 */
[C---:B------:R-:W-:Y:S08]  /*7680*/  HMMA.16816.F32.BF16 R88, R40.reuse, R140, R88 ;  /* 0x0000008c2858723c */ /* 0x040ff00000041858 */
[-C--:B------:R-:W-:Y:S08]  /*7690*/  HMMA.16816.F32.BF16 R92, R40, R142.reuse, R92 ;  /* 0x0000008e285c723c */ /* 0x080ff0000004185c */
[C---:B------:R-:W-:Y:S08]  /*76a0*/  HMMA.16816.F32.BF16 R96, R36.reuse, R142, R96 ;  /* 0x0000008e2460723c */ /* 0x040ff00000041860 */
[-C--:B-----5:R-:W-:Y:S08]  /*76b0*/  HMMA.16816.F32.BF16 R20, R36, R48.reuse, R20 ;  /* 0x000000302414723c */ /* 0x0a0ff00000041814 */
[C---:B------:R-:W-:Y:S08]  /*76c0*/  HMMA.16816.F32.BF16 R100, R40.reuse, R48, R100 ;  /* 0x000000302864723c */ /* 0x040ff00000041864 */
[-C--:B------:R-:W-:Y:S08]  /*76d0*/  HMMA.16816.F32.BF16 R32, R40, R50.reuse, R32 ;  /* 0x000000322820723c */ /* 0x080ff00000041820 */
[C---:B------:R-:W-:Y:S01]  /*76e0*/  HMMA.16816.F32.BF16 R104, R36.reuse, R50, R104 ;  /* 0x000000322468723c */ /* 0x040fe20000041868 */
[----:B------:R-:W-:Y:S07]  /*76f0*/  LDSM.16.MT88.4 R48, [R208+0x1d00] ;  /* 0x001d0000d030783b */ /* 0x000fee0000004200 */
[-C--:B-1----:R-:W-:Y:S08]  /*7700*/  HMMA.16816.F32.BF16 R108, R36, R44.reuse, R108 ;  /* 0x0000002c246c723c */ /* 0x082ff0000004186c */
[C---:B------:R-:W-:Y:S08]  /*7710*/  HMMA.16816.F32.BF16 R112, R40.reuse, R44, R112 ;  /* 0x0000002c2870723c */ /* 0x040ff00000041870 */
[-C--:B------:R-:W-:Y:S08]  /*7720*/  HMMA.16816.F32.BF16 R116, R40, R46.reuse, R116 ;  /* 0x0000002e2874723c */ /* 0x080ff00000041874 */
[C---:B------:R-:W-:Y:S01]  /*7730*/  HMMA.16816.F32.BF16 R120, R36.reuse, R46, R120 ;  /* 0x0000002e2478723c */ /* 0x040fe20000041878 */
[----:B------:R-:W1:Y:S07]  /*7740*/  LDSM.16.MT88.4 R44, [R209+0xd00] ;  /* 0x000d0000d12c783b */ /* 0x000e6e0000004200 */
[-C--:B------:R-:W-:Y:S08]  /*7750*/  HMMA.16816.F32.BF16 R24, R36, R52.reuse, R24 ;  /* 0x000000342418723c */ /* 0x080ff00000041818 */
[C---:B------:R-:W-:Y:S08]  /*7760*/  HMMA.16816.F32.BF16 R124, R40.reuse, R52, R124 ;  /* 0x00000034287c723c */ /* 0x040ff0000004187c */
[-C--:B------:R-:W-:Y:S01]  /*7770*/  HMMA.16816.F32.BF16 R128, R40, R54.reuse, R128 ;  /* 0x000000362880723c */ /* 0x080fe20000041880 */
[----:B------:R-:W3:Y:S07]  /*7780*/  LDSM.16.MT88.4 R40, [R208+0x2d00] ;  /* 0x002d0000d028783b */ /* 0x000eee0000004200 */
[----:B------:R-:W-:Y:S07]  /*7790*/  HMMA.16816.F32.BF16 R28, R36, R54, R28 ;  /* 0x00000036241c723c */ /* 0x000fee000004181c */
[----:B------:R-:W-:Y:S01]  /*77a0*/  F2FP.BF16.PACK_AB R36, R66, R67 ;  /* 0x000000434224723e */ /* 0x000fe200000010ff */
[-C--:B------:R-:W-:Y:S01]  /*77b0*/  HMMA.16816.F32.BF16 R144, R168, R152.reuse, R4 ;  /* 0x00000098a890723c */ /* 0x080fe20000041804 */
[----:B------:R-:W5:Y:S04]  /*77c0*/  LDSM.16.MT88.4 R4, [R209+0x2d00] ;  /* 0x002d0000d104783b */ /* 0x000f680000004200 */
[----:B--2---:R-:W-:Y:S02]  /*77d0*/  F2FP.BF16.PACK_AB R38, R64, R65 ;  /* 0x000000414026723e */ /* 0x004fe400000010ff */
[----:B----4-:R-:W-:Y:S02]  /*77e0*/  F2FP.BF16.PACK_AB R37, R60, R61 ;  /* 0x0000003d3c25723e */ /* 0x010fe400000010ff */
[----:B------:R-:W-:Y:S07]  /*77f0*/  F2FP.BF16.PACK_AB R39, R137, R62 ;  /* 0x0000003e8927723e */ /* 0x000fee00000010ff */
[C---:B------:R-:W-:Y:S07]  /*7800*/  HMMA.16816.F32.BF16 R140, R36.reuse, R152, R8 ;  /* 0x00000098248c723c */ /* 0x040fee0000041808 */
[----:B------:R-:W-:Y:S01]  /*7810*/  FADD.FTZ R9, R242, R133 ;  /* 0x00000085f2097221 */ /* 0x000fe20000010000 */
[-C--:B------:R-:W-:Y:S04]  /*7820*/  HMMA.16816.F32.BF16 R148, R36, R154.reuse, R12 ;  /* 0x0000009a2494723c */ /* 0x080fe8000004180c */
[----:B------:R-:W-:Y:S02]  /*7830*/  FADD.FTZ R9, R244, R9 ;  /* 0x00000009f4097221 */ /* 0x000fe40000010000 */
[----:B------:R-:W-:Y:S02]  /*7840*/  FADD.FTZ R8, R234, R3 ;  /* 0x00000003ea087221 */ /* 0x000fe40000010000 */
        /* <DEDUP_REMOVED lines=39> */
[-C--:B---3--:R-:W-:Y:S04]  /*7ac0*/  HMMA.16816.F32.BF16 R108, R168, R40.reuse, R108 ;  /* 0x00000028a86c723c */ /* 0x088fe8000004186c */
        /* <DEDUP_REMOVED lines=8> */
[----:B------:R-:W-:Y:S03]  /*7b50*/  FADD.FTZ R9, R199, R0 ;  /* 0x00000000c7097221 */ /* 0x000fe60000010000 */
[C---:B------:R-:W-:Y:S04]  /*7b60*/  HMMA.16816.F32.BF16 R120, R168.reuse, R42, R120 ;  /* 0x0000002aa878723c */ /* 0x040fe80000041878 */
[----:B------:R-:W-:Y:S04]  /*7b70*/  FADD.FTZ R9, R189, R9 ;  /* 0x00000009bd097221 */ /* 0x000fe80000010000 */
[-C--:B-----5:R-:W-:Y:S08]  /*7b80*/  HMMA.16816.F32.BF16 R164, R168, R4.reuse, R24 ;  /* 0x00000004a8a4723c */ /* 0x0a0ff00000041818 */
[C---:B------:R-:W-:Y:S07]  /*7b90*/  HMMA.16816.F32.BF16 R124, R36.reuse, R4, R124 ;  /* 0x00000004247c723c */ /* 0x040fee000004187c */
[----:B------:R-:W-:Y:S01]  /*7ba0*/  FADD.FTZ R4, R194, R11 ;  /* 0x0000000bc2047221 */ /* 0x000fe20000010000 */
[-C--:B------:R-:W-:Y:S04]  /*7bb0*/  HMMA.16816.F32.BF16 R128, R36, R6.reuse, R128 ;  /* 0x000000062480723c */ /* 0x080fe80000041880 */
[----:B------:R-:W-:Y:S02]  /*7bc0*/  FADD.FTZ R8, R191, R4 ;  /* 0x00000004bf087221 */ /* 0x000fe40000010000 */
[----:B------:R-:W-:Y:S02]  /*7bd0*/  FADD.FTZ R5, R172, R3 ;  /* 0x00000003ac057221 */ /* 0x000fe40000010000 */
[----:B------:R-:W-:Y:S01]  /*7be0*/  FADD.FTZ R4, R197, R10 ;  /* 0x0000000ac5047221 */ /* 0x000fe20000010000 */
[----:B------:R-:W-:Y:S04]  /*7bf0*/  HMMA.16816.F32.BF16 R168, R168, R6, R28 ;  /* 0x00000006a8a8723c */ /* 0x000fe8000004181c */
[----:B------:R-:W-:Y:S02]  /*7c00*/  FADD.FTZ R3, R192, R8 ;  /* 0x00000008c0037221 */ /* 0x000fe40000010000 */
[----:B------:R-:W-:Y:S01]  /*7c10*/  FADD.FTZ R0, R138, R5 ;  /* 0x000000058a007221 */ /* 0x000fe20000010000 */
[----:B------:R-:W-:Y:S01]  /*7c20*/  MOV R138, R2 ;  /* 0x00000002008a7202 */ /* 0x000fe20000000f00 */
        /* <DEDUP_REMOVED lines=14> */
[----:B------:R-:W-:Y:S01]  /*7d10*/  MOV R3, R135 ;  /* 0x0000008700037202 */ /* 0x000fe20000000f00 */
[----:B------:R-:W-:Y:S01]  /*7d20*/  FADD.FTZ R248, R137, R0 ;  /* 0x0000000089f87221 */ /* 0x000fe20000010000 */
[----:B------:R-:W-:Y:S02]  /*7d30*/  MOV R0, R136 ;  /* 0x0000008800007202 */ /* 0x000fe40000000f00 */
[----:B------:R-:W-:Y:S01]  /*7d40*/  MOV R137, R134 ;  /* 0x0000008600897202 */ /* 0x000fe20000000f00 */
[----:B------:R-:W-:-:S05]  /*7d50*/  @P0 BRA `(.L_x_29) ;  /* 0xffffcf5000000947 */ /* 0x000fca000383ffff */
.L_x_28:
[----:B------:R-:W1:Y:S01]  /*7d60*/  SHFL.BFLY PT, R5, R245, 0x2, 0x1f ;  /* 0x0c401f00f5057f89 */ /* 0x000e6200000e0000 */
[----:B------:R-:W-:-:S02]  /*7d70*/  MOV R50, 0xff800000 ;  /* 0xff80000000327802 */ /* 0x000fc40000000f00 */
[----:B------:R-:W-:Y:S01]  /*7d80*/  MOV R51, 0xff800000 ;  /* 0xff80000000337802 */ /* 0x000fe20000000f00 */
[----:B------:R-:W2:Y:S01]  /*7d90*/  SHFL.BFLY PT, R7, R247, 0x2, 0x1f ;  /* 0x0c401f00f7077f89 */ /* 0x000ea200000e0000 */
[----:B------:R-:W-:Y:S02]  /*7da0*/  MOV R53, 0xff800000 ;  /* 0xff80000000357802 */ /* 0x000fe40000000f00 */
[----:B------:R-:W-:Y:S01]  /*7db0*/  MOV R54, 0xff800000 ;  /* 0xff80000000367802 */ /* 0x000fe20000000f00 */
[----:B------:R-:W3:Y:S01]  /*7dc0*/  SHFL.BFLY PT, R9, R246, 0x2, 0x1f ;  /* 0x0c401f00f6097f89 */ /* 0x000ee200000e0000 */
[----:B------:R-:W-:-:S03]  /*7dd0*/  PLOP3.LUT P1, PT, PT, PT, PT, 0x8, 0x0 ;  /* 0x000000000000781c */ /* 0x000fc60003f2e170 */
[----:B------:R-:W4:Y:S01]  /*7de0*/  SHFL.BFLY PT, R6, R248, 0x2, 0x1f ;  /* 0x0c401f00f8067f89 */ /* 0x000f2200000e0000 */
[----:B-1----:R-:W-:Y:S02]  /*7df0*/  FADD.FTZ R5, R5, R245 ;  /* 0x000000f505057221 */ /* 0x002fe40000010000 */
[----:B--2---:R-:W-:-:S03]  /*7e00*/  FADD.FTZ R7, R7, R247 ;  /* 0x000000f707077221 */ /* 0x004fc60000010000 */
[----:B------:R-:W1:Y:S01]  /*7e10*/  SHFL.BFLY PT, R0, R5, 0x1, 0x1f ;  /* 0x0c201f0005007f89 */ /* 0x000e6200000e0000 */
[----:B---3--:R-:W-:-:S03]  /*7e20*/  FADD.FTZ R9, R9, R246 ;  /* 0x000000f609097221 */ /* 0x008fc60000010000 */
[----:B------:R-:W2:Y:S01]  /*7e30*/  SHFL.BFLY PT, R3, R7, 0x1, 0x1f ;  /* 0x0c201f0007037f89 */ /* 0x000ea200000e0000 */
[----:B----4-:R-:W-:-:S03]  /*7e40*/  FADD.FTZ R6, R6, R248 ;  /* 0x000000f806067221 */ /* 0x010fc60000010000 */
[----:B------:R-:W3:Y:S04]  /*7e50*/  SHFL.BFLY PT, R4, R9, 0x1, 0x1f ;  /* 0x0c201f0009047f89 */ /* 0x000ee800000e0000 */
[----:B------:R-:W4:Y:S01]  /*7e60*/  SHFL.BFLY PT, R8, R6, 0x1, 0x1f ;  /* 0x0c201f0006087f89 */ /* 0x000f2200000e0000 */
[----:B-1----:R-:W-:Y:S01]  /*7e70*/  FADD.FTZ R5, R5, R0 ;  /* 0x0000000005057221 */ /* 0x002fe20000010000 */
[----:B------:R-:W-:Y:S01]  /*7e80*/  MOV R0, RZ ;  /* 0x000000ff00007202 */ /* 0x000fe20000000f00 */
[----:B--2---:R-:W-:-:S03]  /*7e90*/  FADD.FTZ R7, R7, R3 ;  /* 0x0000000307077221 */ /* 0x004fc60000010000 */
[----:B------:R-:W-:Y:S02]  /*7ea0*/  FSETP.NE.FTZ.AND P4, PT, R5, RZ, PT ;  /* 0x000000ff0500720b */ /* 0x000fe40003f95000 */
[----:B------:R-:W-:Y:S01]  /*7eb0*/  MOV R3, RZ ;  /* 0x000000ff00037202 */ /* 0x000fe20000000f00 */
[----:B---3--:R-:W-:Y:S01]  /*7ec0*/  FADD.FTZ R9, R9, R4 ;  /* 0x0000000409097221 */ /* 0x008fe20000010000 */
[----:B------:R-:W-:Y:S02]  /*7ed0*/  FSETP.NE.FTZ.AND P2, PT, R7, RZ, PT ;  /* 0x000000ff0700720b */ /* 0x000fe40003f55000 */
[----:B------:R-:W-:Y:S01]  /*7ee0*/  MOV R4, RZ ;  /* 0x000000ff00047202 */ /* 0x000fe20000000f00 */
[----:B----4-:R-:W-:Y:S01]  /*7ef0*/  FADD.FTZ R6, R8, R6 ;  /* 0x0000000608067221 */ /* 0x010fe20000010000 */
[----:B------:R-:W-:-:S04]  /*7f00*/  FSETP.NE.FTZ.AND P3, PT, R9, RZ, PT ;  /* 0x000000ff0900720b */ /* 0x000fc80003f75000 */
[----:B------:R-:W-:Y:S01]  /*7f10*/  FSETP.NE.FTZ.AND P0, PT, R6, RZ, PT ;  /* 0x000000ff0600720b */ /* 0x000fe20003f15000 */
[----:B------:R-:W1:Y:S08]  /*7f20*/  @P4 MUFU.RCP R0, R5 ;  /* 0x0000000500004308 */ /* 0x000e700000001000 */
[----:B------:R-:W2:Y:S04]  /*7f30*/  @P2 MUFU.RCP R3, R7 ;  /* 0x0000000700032308 */ /* 0x000ea80000001000 */
[----:B------:R-:W-:Y:S01]  /*7f40*/  @P0 MOV R8, 0x3f317218 ;  /* 0x3f31721800080802 */ /* 0x000fe20000000f00 */
[----:B-1----:R-:W-:-:S03]  /*7f50*/  FMUL.FTZ R144, R0, R144 ;  /* 0x0000009000907220 */ /* 0x002fc60000410000 */
[----:B------:R-:W1:Y:S01]  /*7f60*/  @P3 MUFU.RCP R4, R9 ;  /* 0x0000000900043308 */ /* 0x000e620000001000 */
[C---:B------:R-:W-:Y:S02]  /*7f70*/  FMUL.FTZ R45, R0.reuse, R145 ;  /* 0x00000091002d7220 */ /* 0x040fe40000410000 */
[C---:B------:R-:W-:Y:S02]  /*7f80*/  FMUL.FTZ R152, R0.reuse, R152 ;  /* 0x0000009800987220 */ /* 0x040fe40000410000 */
[C---:B------:R-:W-:Y:S02]  /*7f90*/  FMUL.FTZ R43, R0.reuse, R153 ;  /* 0x00000099002b7220 */ /* 0x040fe40000410000 */
[C---:B------:R-:W-:Y:S01]  /*7fa0*/  FMUL.FTZ R68, R0.reuse, R68 ;  /* 0x0000004400447220 */ /* 0x040fe20000410000 */
[----:B------:R-:W-:Y:S01]  /*7fb0*/  @P4 MUFU.LG2 R11, R5 ;  /* 0x00000005000b4308 */ /* 0x000fe20000000c00 */
[C---:B------:R-:W-:Y:S02]  /*7fc0*/  FMUL.FTZ R41, R0.reuse, R69 ;  /* 0x0000004500297220 */ /* 0x040fe40000410000 */
[----:B------:R-:W-:-:S02]  /*7fd0*/  FMUL.FTZ R80, R0, R80 ;  /* 0x0000005000507220 */ /* 0x000fc40000410000 */
[C---:B------:R-:W-:Y:S02]  /*7fe0*/  FMUL.FTZ R38, R0.reuse, R81 ;  /* 0x0000005100267220 */ /* 0x040fe40000410000 */
[C---:B------:R-:W-:Y:S01]  /*7ff0*/  FMUL.FTZ R84, R0.reuse, R84 ;  /* 0x0000005400547220 */ /* 0x040fe20000410000 */
[----:B------:R-:W-:Y:S01]  /*8000*/  @P3 MUFU.LG2 R9, R9 ;  /* 0x0000000900093308 */ /* 0x000fe20000000c00 */
[C---:B------:R-:W-:Y:S02]  /*8010*/  FMUL.FTZ R35, R0.reuse, R85 ;  /* 0x0000005500237220 */ /* 0x040fe40000410000 */
[C---:B------:R-:W-:Y:S02]  /*8020*/  FMUL.FTZ R96, R0.reuse, R96 ;  /* 0x0000006000607220 */ /* 0x040fe40000410000 */
[C---:B------:R-:W-:Y:S02]  /*8030*/  FMUL.FTZ R32, R0.reuse, R97 ;  /* 0x0000006100207220 */ /* 0x040fe40000410000 */
[C---:B------:R-:W-:Y:S01]  /*8040*/  FMUL.FTZ R156, R0.reuse, R156 ;  /* 0x0000009c009c7220 */ /* 0x040fe20000410000 */
[----:B------:R-:W-:Y:S01]  /*8050*/  @P2 MUFU.LG2 R7, R7 ;  /* 0x0000000700072308 */ /* 0x000fe20000000c00 */
        /* <DEDUP_REMOVED lines=11> */
[----:B------:R-:W-:Y:S01]  /*8110*/  MOV R0, RZ ;  /* 0x000000ff00007202 */ /* 0x000fe20000000f00 */
[C---:B--2---:R-:W-:Y:S02]  /*8120*/  FMUL.FTZ R140, R3.reuse, R140 ;  /* 0x0000008c038c7220 */ /* 0x044fe40000410000 */
[----:B------:R-:W-:-:S02]  /*8130*/  FMUL.FTZ R47, R3, R141 ;  /* 0x0000008d032f7220 */ /* 0x000fc40000410000 */
[C---:B------:R-:W-:Y:S01]  /*8140*/  FMUL.FTZ R148, R3.reuse, R148 ;  /* 0x0000009403947220 */ /* 0x040fe20000410000 */
[----:B------:R-:W2:Y:S01]  /*8150*/  @P0 MUFU.RCP R0, R6 ;  /* 0x0000000600000308 */ /* 0x000ea20000001000 */
[C---:B------:R-:W-:Y:S02]  /*8160*/  FMUL.FTZ R46, R3.reuse, R149 ;  /* 0x00000095032e7220 */ /* 0x040fe40000410000 */
[C---:B------:R-:W-:Y:S02]  /*8170*/  FMUL.FTZ R72, R3.reuse, R72 ;  /* 0x0000004803487220 */ /* 0x040fe40000410000 */
[C---:B------:R-:W-:Y:S02]  /*8180*/  FMUL.FTZ R39, R3.reuse, R73 ;  /* 0x0000004903277220 */ /* 0x040fe40000410000 */
[C---:B------:R-:W-:Y:S01]  /*8190*/  FMUL.FTZ R76, R3.reuse, R76 ;  /* 0x0000004c034c7220 */ /* 0x040fe20000410000 */
[----:B------:R-:W3:Y:S01]  /*81a0*/  @P0 MUFU.LG2 R6, R6 ;  /* 0x0000000600060308 */ /* 0x000ee20000000c00 */
        /* <DEDUP_REMOVED lines=17> */
[----:B------:R-:W-:Y:S01]  /*82c0*/  @P3 MOV R3, 0x3f317218 ;  /* 0x3f31721800033802 */ /* 0x000fe20000000f00 */
        /* <DEDUP_REMOVED lines=25> */
[C---:B--2---:R-:W-:Y:S02]  /*8460*/  FMUL.FTZ R142, R0.reuse, R142 ;  /* 0x0000008e008e7220 */ /* 0x044fe40000410000 */
        /* <DEDUP_REMOVED lines=24> */
[----:B------:R-:W-:Y:S02]  /*85f0*/  @P3 FMUL.FTZ R5, R3, c[0x0][0x2d0] ;  /* 0x0000b40003053a20 */ /* 0x000fe40000410000 */
[----:B------:R-:W-:-:S02]  /*8600*/  @P4 FMUL.FTZ R10, R4, c[0x0][0x2d0] ;  /* 0x0000b400040a4a20 */ /* 0x000fc40000410000 */
[----:B------:R-:W-:Y:S02]  /*8610*/  @P2 FMUL.FTZ R3, R0, c[0x0][0x2d0] ;  /* 0x0000b40000032a20 */ /* 0x000fe40000410000 */
[----:B------:R-:W-:Y:S02]  /*8620*/  @P4 FMUL.FTZ R11, R11, 0.69314718246459960938 ;  /* 0x3f3172180b0b4820 */ /* 0x000fe40000410000 */
[----:B------:R-:W-:Y:S02]  /*8630*/  @P3 FMUL.FTZ R9, R9, 0.69314718246459960938 ;  /* 0x3f31721809093820 */ /* 0x000fe40000410000 */
[----:B------:R-:W-:Y:S02]  /*8640*/  @P2 FMUL.FTZ R7, R7, 0.69314718246459960938 ;  /* 0x3f31721807072820 */ /* 0x000fe40000410000 */
[----:B---3--:R-:W-:Y:S02]  /*8650*/  @P0 FMUL.FTZ R4, R6, 0.69314718246459960938 ;  /* 0x3f31721806040820 */ /* 0x008fe40000410000 */
[----:B------:R-:W-:-:S02]  /*8660*/  @P0 FMUL.FTZ R0, R8, c[0x0][0x2d0] ;  /* 0x0000b40008000a20 */ /* 0x000fc40000410000 */
[----:B------:R-:W-:Y:S02]  /*8670*/  @P4 FFMA.FTZ R50, R10, R136, R11 ;  /* 0x000000880a324223 */ /* 0x000fe4000001000b */
[----:B------:R-:W-:Y:S02]  /*8680*/  @P3 FFMA.FTZ R51, R5, R135, R9 ;  /* 0x0000008705333223 */ /* 0x000fe40000010009 */
[----:B------:R-:W-:Y:S02]  /*8690*/  @P2 FFMA.FTZ R53, R3, R134, R7 ;  /* 0x0000008603352223 */ /* 0x000fe40000010007 */
[----:B------:R-:W-:Y:S02]  /*86a0*/  @P0 FFMA.FTZ R54, R0, R2, R4 ;  /* 0x0000000200360223 */ /* 0x000fe40000010004 */
.L_x_21:
[----:B-1----:R-:W-:Y:S05]  /*86b0*/  @P1 BRA `(.L_x_30) ;  /* 0x0000177000001947 */ /* 0x002fea0003800000 */
[----:B------:R-:W2:Y:S01]  /*86c0*/  LDL R57, [R1+0x30] ;  /* 0x0000300001397983 */ /* 0x000ea20000100800 */
[----:B------:R-:W-:Y:S02]  /*86d0*/  F2FP.BF16.PACK_AB R45, R45, R144 ;  /* 0x000000902d2d723e */ /* 0x000fe400000010ff */
[----:B------:R-:W-:Y:S01]  /*86e0*/  F2FP.BF16.PACK_AB R44, R44, R146 ;  /* 0x000000922c2c723e */ /* 0x000fe200000010ff */
[----:B------:R-:W1:Y:S01]  /*86f0*/  S2R R55, SR_TID.X ;  /* 0x0000000000377919 */ /* 0x000e620000002100 */
[----:B------:R-:W-:-:S02]  /*8700*/  F2FP.BF16.PACK_AB R43, R43, R152 ;  /* 0x000000982b2b723e */ /* 0x000fc400000010ff */
[----:B------:R-:W-:Y:S02]  /*8710*/  F2FP.BF16.PACK_AB R42, R42, R154 ;  /* 0x0000009a2a2a723e */ /* 0x000fe400000010ff */
[----:B------:R-:W-:Y:S02]  /*8720*/  F2FP.BF16.PACK_AB R47, R47, R140 ;  /* 0x0000008c2f2f723e */ /* 0x000fe400000010ff */
[----:B------:R-:W-:Y:S02]  /*8730*/  F2FP.BF16.PACK_AB R142, R143, R142 ;  /* 0x0000008e8f8e723e */ /* 0x000fe400000010ff */
[----:B------:R-:W-:Y:S02]  /*8740*/  F2FP.BF16.PACK_AB R46, R46, R148 ;  /* 0x000000942e2e723e */ /* 0x000fe400000010ff */
[----:B------:R-:W-:Y:S02]  /*8750*/  F2FP.BF16.PACK_AB R150, R151, R150 ;  /* 0x000000969796723e */ /* 0x000fe400000010ff */
[----:B------:R-:W-:-:S02]  /*8760*/  F2FP.BF16.PACK_AB R41, R41, R68 ;  /* 0x000000442929723e */ /* 0x000fc400000010ff */
[----:B------:R-:W-:Y:S02]  /*8770*/  F2FP.BF16.PACK_AB R40, R40, R70 ;  /* 0x000000462828723e */ /* 0x000fe400000010ff */
[----:B------:R-:W-:Y:S02]  /*8780*/  F2FP.BF16.PACK_AB R38, R38, R80 ;  /* 0x000000502626723e */ /* 0x000fe400000010ff */
[----:B------:R-:W-:Y:S02]  /*8790*/  F2FP.BF16.PACK_AB R37, R37, R82 ;  /* 0x000000522525723e */ /* 0x000fe400000010ff */
[----:B------:R-:W-:Y:S02]  /*87a0*/  F2FP.BF16.PACK_AB R39, R39, R72 ;  /* 0x000000482727723e */ /* 0x000fe400000010ff */
[----:B------:R-:W-:Y:S02]  /*87b0*/  F2FP.BF16.PACK_AB R74, R75, R74 ;  /* 0x0000004a4b4a723e */ /* 0x000fe400000010ff */
[----:B-1----:R-:W-:-:S02]  /*87c0*/  SHF.R.S32.HI R56, RZ, 0x1f, R55 ;  /* 0x0000001fff387819 */ /* 0x002fc40000011437 */
[----:B------:R-:W-:Y:S02]  /*87d0*/  F2FP.BF16.PACK_AB R36, R36, R76 ;  /* 0x0000004c2424723e */ /* 0x000fe400000010ff */
[CC--:B------:R-:W-:Y:S02]  /*87e0*/  LEA.HI R3, R56.reuse, R55.reuse, RZ, 0x2 ;  /* 0x0000003738037211 */ /* 0x0c0fe400078f10ff */
[----:B------:R-:W-:Y:S02]  /*87f0*/  LEA.HI R48, R56, R55, RZ, 0x5 ;  /* 0x0000003738307211 */ /* 0x000fe400078f28ff */
[--C-:B------:R-:W-:Y:S02]  /*8800*/  SHF.R.S32.HI R52, RZ, 0x2, R3.reuse ;  /* 0x00000002ff347819 */ /* 0x100fe40000011403 */
[----:B------:R-:W-:Y:S02]  /*8810*/  SHF.R.S32.HI R0, RZ, 0x1f, R3 ;  /* 0x0000001fff007819 */ /* 0x000fe40000011403 */
[----:B------:R-:W-:-:S02]  /*8820*/  LOP3.LUT R3, R3, 0xfffffffc, RZ, 0xc0, !PT ;  /* 0xfffffffc03037812 */ /* 0x000fc400078ec0ff */
[----:B------:R-:W-:Y:S02]  /*8830*/  LEA.HI R0, R0, R52, RZ, 0x3 ;  /* 0x0000003400007211 */ /* 0x000fe400078f18ff */
[----:B------:R-:W-:Y:S01]  /*8840*/  SHF.R.S32.HI R49, RZ, 0x5, R48 ;  /* 0x00000005ff317819 */ /* 0x000fe20000011430 */
[----:B------:R-:W-:Y:S01]  /*8850*/  IMAD.IADD R29, R55, 0x1, -R3 ;  /* 0x00000001371d7824 */ /* 0x000fe200078e0a03 */
[----:B------:R-:W-:Y:S02]  /*8860*/  LOP3.LUT R0, R0, 0xfffffff8, RZ, 0xc0, !PT ;  /* 0xfffffff800007812 */ /* 0x000fe400078ec0ff */
[----:B------:R-:W-:Y:S02]  /*8870*/  F2FP.BF16.PACK_AB R78, R79, R78 ;  /* 0x0000004e4f4e723e */ /* 0x000fe400000010ff */
[----:B------:R-:W-:Y:S01]  /*8880*/  F2FP.BF16.PACK_AB R35, R35, R84 ;  /* 0x000000542323723e */ /* 0x000fe200000010ff */
[----:B------:R-:W-:Y:S01]  /*8890*/  IMAD.IADD R2, R52, 0x1, -R0 ;  /* 0x0000000134027824 */ /* 0x000fe200078e0a00 */
[----:B------:R-:W-:-:S02]  /*88a0*/  F2FP.BF16.PACK_AB R34, R34, R86 ;  /* 0x000000562222723e */ /* 0x000fc400000010ff */
[----:B------:R-:W-:Y:S02]  /*88b0*/  F2FP.BF16.PACK_AB R32, R32, R96 ;  /* 0x000000602020723e */ /* 0x000fe400000010ff */
[----:B------:R-:W-:Y:S02]  /*88c0*/  LEA.HI R0, R2, R2, RZ, 0x1 ;  /* 0x0000000202007211 */ /* 0x000fe400078f08ff */
[----:B------:R-:W-:Y:S02]  /*88d0*/  F2FP.BF16.PACK_AB R31, R31, R98 ;  /* 0x000000621f1f723e */ /* 0x000fe400000010ff */
[----:B------:R-:W-:Y:S02]  /*88e0*/  SHF.R.S32.HI R13, RZ, 0x1, R0 ;  /* 0x00000001ff0d7819 */ /* 0x000fe40000011400 */
[----:B------:R-:W-:Y:S02]  /*88f0*/  LOP3.LUT R0, R0, 0x3fffffe, RZ, 0xc0, !PT ;  /* 0x03fffffe00007812 */ /* 0x000fe400078ec0ff */
[C---:B------:R-:W-:Y:S01]  /*8900*/  LOP3.LUT R3, R13.reuse, 0x1, RZ, 0xc0, !PT ;  /* 0x000000010d037812 */ /* 0x040fe200078ec0ff */
[C---:B------:R-:W-:Y:S01]  /*8910*/  IMAD.SHL.U32 R4, R13.reuse, 0x40, RZ ;  /* 0x000000400d047824 */ /* 0x040fe200078e00ff */
[----:B------:R-:W-:Y:S01]  /*8920*/  LOP3.LUT P0, RZ, R13, 0x2, RZ, 0xc0, !PT ;  /* 0x000000020dff7812 */ /* 0x000fe2000780c0ff */
[----:B------:R-:W-:Y:S01]  /*8930*/  IMAD.IADD R2, R2, 0x1, -R0 ;  /* 0x0000000102027824 */ /* 0x000fe200078e0a00 */
[----:B------:R-:W-:Y:S01]  /*8940*/  ISETP.NE.U32.AND P1, PT, R3, 0x1, PT ;  /* 0x000000010300780c */ /* 0x000fe20003f25070 */
[----:B------:R-:W-:Y:S01]  /*8950*/  IMAD R0, R49, 0x100, R29 ;  /* 0x0000010031007824 */ /* 0x000fe200078e021d */
[----:B------:R-:W-:-:S02]  /*8960*/  LOP3.LUT R4, R4, 0xc0, RZ, 0xc0, !PT ;  /* 0x000000c004047812 */ /* 0x000fc400078ec0ff */
[----:B------:R-:W-:Y:S01]  /*8970*/  F2FP.BF16.PACK_AB R33, R33, R88 ;  /* 0x000000582121723e */ /* 0x000fe200000010ff */
[----:B------:R-:W-:Y:S01]  /*8980*/  IMAD R0, R2, 0x10, R0 ;  /* 0x0000001002007824 */ /* 0x000fe200078e0200 */
[----:B------:R-:W-:Y:S01]  /*8990*/  LEA.HI R2, R4, R4, RZ, 0x1d ;  /* 0x0000000404027211 */ /* 0x000fe200078fe8ff */
[----:B------:R-:W-:Y:S01]  /*89a0*/  IMAD.MOV.U32 R4, RZ, RZ, 0x20 ;  /* 0x00000020ff047424 */ /* 0x000fe200078e00ff */
[----:B------:R-:W-:Y:S02]  /*89b0*/  F2FP.BF16.PACK_AB R90, R91, R90 ;  /* 0x0000005a5b5a723e */ /* 0x000fe400000010ff */
[----:B------:R-:W-:Y:S01]  /*89c0*/  F2FP.BF16.PACK_AB R30, R30, R92 ;  /* 0x0000005c1e1e723e */ /* 0x000fe200000010ff */
[----:B------:R-:W-:Y:S01]  /*89d0*/  IMAD.U32 R0, R0, 0x2, R2 ;  /* 0x0000000200007824 */ /* 0x000fe200078e0002 */
[----:B------:R-:W-:Y:S02]  /*89e0*/  SEL R4, R4, 0xffffffe0, !P0 ;  /* 0xffffffe004047807 */ /* 0x000fe40004000000 */
[----:B------:R-:W-:Y:S01]  /*89f0*/  F2FP.BF16.PACK_AB R94, R95, R94 ;  /* 0x0000005e5f5e723e */ /* 0x000fe200000010ff */
[----:B------:R-:W-:Y:S01]  /*8a00*/  IMAD.SHL.U32 R0, R0, 0x2, RZ ;  /* 0x0000000200007824 */ /* 0x000fe200078e00ff */
[----:B------:R-:W-:Y:S01]  /*8a10*/  BAR.SYNC.DEFER_BLOCKING 0x1, 0x80 ;  /* 0x0042000000007b1d */ /* 0x000fe20000010000 */
[----:B------:R-:W-:-:S02]  /*8a20*/  F2FP.BF16.PACK_AB R28, R157, R156 ;  /* 0x0000009c9d1c723e */ /* 0x000fc400000010ff */
[----:B------:R-:W-:Y:S02]  /*8a30*/  F2FP.BF16.PACK_AB R27, R27, R158 ;  /* 0x0000009e1b1b723e */ /* 0x000fe400000010ff */
[C---:B------:R-:W-:Y:S02]  /*8a40*/  IADD3 R3, R0.reuse, 0x80, RZ ;  /* 0x0000008000037810 */ /* 0x040fe40007ffe0ff */
[C---:B------:R-:W-:Y:S02]  /*8a50*/  IADD3 R2, R0.reuse, 0x70, RZ ;  /* 0x0000007000027810 */ /* 0x040fe40007ffe0ff */
[----:B------:R-:W-:Y:S01]  /*8a60*/  @P1 IADD3 R2, R3, 0x10, RZ ;  /* 0x0000001003021810 */ /* 0x000fe20007ffe0ff */
[----:B------:R-:W-:Y:S01]  /*8a70*/  IMAD.IADD R3, R0, 0x1, R4 ;  /* 0x0000000100037824 */ /* 0x000fe200078e0204 */
[----:B------:R-:W-:Y:S02]  /*8a80*/  F2FP.BF16.PACK_AB R25, R25, R104 ;  /* 0x000000681919723e */ /* 0x000fe400000010ff */
[----:B------:R-:W-:Y:S01]  /*8a90*/  F2FP.BF16.PACK_AB R24, R24, R106 ;  /* 0x0000006a1818723e */ /* 0x000fe200000010ff */
[----:B------:R-:W-:Y:S01]  /*8aa0*/  IMAD.IADD R4, R4, 0x1, R2 ;  /* 0x0000000104047824 */ /* 0x000fe200078e0202 */
[----:B------:R-:W-:-:S02]  /*8ab0*/  F2FP.BF16.PACK_AB R26, R26, R100 ;  /* 0x000000641a1a723e */ /* 0x000fc400000010ff */
[----:B------:R-:W-:Y:S02]  /*8ac0*/  F2FP.BF16.PACK_AB R102, R103, R102 ;  /* 0x000000666766723e */ /* 0x000fe400000010ff */
[----:B------:R-:W-:Y:S02]  /*8ad0*/  F2FP.BF16.PACK_AB R23, R23, R160 ;  /* 0x000000a01717723e */ /* 0x000fe400000010ff */
[----:B------:R-:W-:Y:S02]  /*8ae0*/  F2FP.BF16.PACK_AB R22, R22, R162 ;  /* 0x000000a21616723e */ /* 0x000fe400000010ff */
[----:B------:R-:W-:Y:S01]  /*8af0*/  F2FP.BF16.PACK_AB R21, R21, R108 ;  /* 0x0000006c1515723e */ /* 0x000fe200000010ff */
[----:B------:R-:W-:Y:S01]  /*8b00*/  STS [R0+0x80], R45 ;  /* 0x0000802d00007388 */ /* 0x000fe20000000800 */
[----:B------:R-:W-:Y:S02]  /*8b10*/  F2FP.BF16.PACK_AB R20, R20, R110 ;  /* 0x0000006e1414723e */ /* 0x000fe400000010ff */
[----:B------:R-:W-:Y:S01]  /*8b20*/  F2FP.BF16.PACK_AB R17, R17, R120 ;  /* 0x000000781111723e */ /* 0x000fe200000010ff */
[----:B------:R-:W-:Y:S01]  /*8b30*/  STS [R0+0x280], R44 ;  /* 0x0002802c00007388 */ /* 0x000fe20000000800 */
[----:B------:R-:W-:-:S02]  /*8b40*/  F2FP.BF16.PACK_AB R16, R16, R122 ;  /* 0x0000007a1010723e */ /* 0x000fc400000010ff */
[----:B------:R-:W-:Y:S01]  /*8b50*/  F2FP.BF16.PACK_AB R19, R19, R112 ;  /* 0x000000701313723e */ /* 0x000fe200000010ff */
[----:B------:R-:W-:Y:S01]  /*8b60*/  STS [R2], R43 ;  /* 0x0000002b02007388 */ /* 0x000fe20000000800 */
        /* <DEDUP_REMOVED lines=15> */
[----:B------:R-:W-:-:S02]  /*8c60*/  F2FP.BF16.PACK_AB R10, R131, R130 ;  /* 0x00000082830a723e */ /* 0x000fc400000010ff */
[----:B------:R-:W-:Y:S01]  /*8c70*/  ISETP.NE.U32.AND P1, PT, RZ, c[0x0][0x500], PT ;  /* 0x00014000ff007a0c */ /* 0x000fe20003f25070 */
[----:B------:R-:W-:Y:S01]  /*8c80*/  STS [R3+0x80], R41 ;  /* 0x0000802903007388 */ /* 0x000fe20000000800 */
[----:B------:R-:W-:Y:S02]  /*8c90*/  ISETP.NE.U32.AND P0, PT, RZ, c[0x0][0x508], PT ;  /* 0x00014200ff007a0c */ /* 0x000fe40003f05070 */
[----:B------:R-:W-:Y:S01]  /*8ca0*/  ISETP.NE.AND.EX P1, PT, RZ, c[0x0][0x504], PT, P1 ;  /* 0x00014100ff007a0c */ /* 0x000fe20003f25310 */
[----:B------:R-:W-:Y:S01]  /*8cb0*/  STS [R3+0x280], R40 ;  /* 0x0002802803007388 */ /* 0x000fe20000000800 */
[----:B------:R-:W-:-:S03]  /*8cc0*/  ISETP.NE.AND.EX P0, PT, RZ, c[0x0][0x50c], PT, P0 ;  /* 0x00014300ff007a0c */ /* 0x000fc60003f05300 */
[----:B------:R-:W-:Y:S04]  /*8cd0*/  STS [R4], R38 ;  /* 0x0000002604007388 */ /* 0x000fe80000000800 */
        /* <DEDUP_REMOVED lines=33> */
[----:B------:R2:W-:Y:S04]  /*8ef0*/  STS [R3+0x5080], R7 ;  /* 0x0050800703007388 */ /* 0x0005e80000000800 */
[----:B------:R3:W-:Y:S01]  /*8f00*/  STS [R3+0x5280], R12 ;  /* 0x0052800c03007388 */ /* 0x0007e20000000800 */
[----:B-1----:R-:W-:-:S03]  /*8f10*/  IMAD.MOV.U32 R2, RZ, RZ, 0x4 ;  /* 0x00000004ff027424 */ /* 0x002fc600078e00ff */
[----:B------:R1:W-:Y:S04]  /*8f20*/  STS [R4+0x5000], R11 ;  /* 0x0050000b04007388 */ /* 0x0003e80000000800 */
[----:B------:R1:W-:Y:S01]  /*8f30*/  STS [R4+0x5200], R10 ;  /* 0x0052000a04007388 */ /* 0x0003e20000000800 */
[----:B--2---:R-:W-:-:S03]  /*8f40*/  IMAD.WIDE R6, R57, R2, c[0x0][0x500] ;  /* 0x0001400039067625 */ /* 0x004fc600078e0202 */
[----:B------:R-:W-:Y:S06]  /*8f50*/  BAR.SYNC.DEFER_BLOCKING 0x1, 0x80 ;  /* 0x0042000000007b1d */ /* 0x000fec0000010000 */
[----:B------:R-:W2:Y:S01]  /*8f60*/  @P1 LDG.E R0, [R6.64] ;  /* 0x0000000406001981 */ /* 0x000ea2000c1e1900 */
[----:B------:R-:W-:Y:S02]  /*8f70*/  IMAD.MOV.U32 R24, RZ, RZ, c[0x0][0x388] ;  /* 0x0000e200ff187624 */ /* 0x000fe400078e00ff */
[----:B---3--:R-:W-:-:S05]  /*8f80*/  @P0 IMAD.WIDE R2, R57, R2, c[0x0][0x508] ;  /* 0x0001420039020625 */ /* 0x008fca00078e0202 */
[----:B------:R3:W5:Y:S02]  /*8f90*/  @P0 LDG.E R24, [R2.64] ;  /* 0x0000000402180981 */ /* 0x000764000c1e1900 */
[----:B---3--:R-:W-:Y:S02]  /*8fa0*/  CS2R R2, SRZ ;  /* 0x0000000000027805 */ /* 0x008fe4000001ff00 */
[--C-:B--2---:R-:W-:Y:S01]  /*8fb0*/  @P1 SHF.R.S32.HI R3, RZ, 0x1f, R0.reuse ;  /* 0x0000001fff031819 */ /* 0x104fe20000011400 */
[----:B------:R-:W-:Y:S01]  /*8fc0*/  @P1 IMAD.MOV.U32 R2, RZ, RZ, R0 ;  /* 0x000000ffff021224 */ /* 0x000fe200078e0000 */
[----:B------:R-:W-:Y:S05]  /*8fd0*/  @P0 BRA `(.L_x_31) ;  /* 0x0000004000000947 */ /* 0x000fea0003800000 */
[----:B-1----:R-:W-:Y:S05]  /*8fe0*/  @!P1 BRA `(.L_x_31) ;  /* 0x0000003000009947 */ /* 0x002fea0003800000 */
[----:B------:R-:W2:Y:S04]  /*8ff0*/  LDG.E R4, [R6.64] ;  /* 0x0000000406047981 */ /* 0x000ea8000c1e1900 */
[----:B------:R-:W2:Y:S02]  /*9000*/  LDG.E R0, [R6.64+0x4] ;  /* 0x0000040406007981 */ /* 0x000ea4000c1e1900 */
[----:B--2--5:R-:W-:-:S02]  /*9010*/  IADD3 R24, -R4, R0, RZ ;  /* 0x0000000004187210 */ /* 0x024fc40007ffe1ff */
.L_x_31:
[----:B-1----:R-:W-:Y:S01]  /*9020*/  LOP3.LUT R6, R48, 0xffffffe0, RZ, 0xc0, !PT ;  /* 0xffffffe030067812 */ /* 0x002fe200078ec0ff */
[----:B------:R-:W1:Y:S01]  /*9030*/  S2R R21, SR_CTAID.X ;  /* 0x0000000000157919 */ /* 0x000e620000002500 */
[----:B------:R-:W-:Y:S01]  /*9040*/  SHF.R.S32.HI R4, RZ, 0x1f, R49 ;  /* 0x0000001fff047819 */ /* 0x000fe20000011431 */
[----:B------:R-:W-:Y:S01]  /*9050*/  IMAD.MOV.U32 R13, RZ, RZ, c[0x0][0x4e8] ;  /* 0x00013a00ff0d7624 */ /* 0x000fe200078e00ff */
[----:B------:R-:W-:Y:S01]  /*9060*/  LEA.HI R0, R29, R29, RZ, 0x1 ;  /* 0x0000001d1d007211 */ /* 0x000fe200078f08ff */
[----:B------:R-:W-:Y:S01]  /*9070*/  IMAD.IADD R6, R55, 0x1, -R6 ;  /* 0x0000000137067824 */ /* 0x000fe200078e0a06 */
[----:B------:R-:W2:Y:S01]  /*9080*/  S2R R17, SR_CTAID.Y ;  /* 0x0000000000117919 */ /* 0x000ea20000002600 */
[----:B------:R-:W-:Y:S01]  /*9090*/  LEA.HI R4, R4, R49, RZ, 0x2 ;  /* 0x0000003104047211 */ /* 0x000fe200078f10ff */
[----:B------:R-:W-:Y:S01]  /*90a0*/  IMAD R11, R3, c[0x0][0x3a0], RZ ;  /* 0x0000e800030b7a24 */ /* 0x000fe200078e02ff */
[C---:B------:R-:W-:Y:S01]  /*90b0*/  LOP3.LUT R7, R0.reuse, 0x1ffffffe, RZ, 0xc0, !PT ;  /* 0x1ffffffe00077812 */ /* 0x040fe200078ec0ff */
[----:B------:R-:W-:Y:S01]  /*90c0*/  IMAD.SHL.U32 R5, R0, 0x20, RZ ;  /* 0x0000002000057824 */ /* 0x000fe200078e00ff */
[----:B------:R-:W-:Y:S01]  /*90d0*/  SHF.R.S32.HI R10, RZ, 0x1f, R6 ;  /* 0x0000001fff0a7819 */ /* 0x000fe20000011406 */
[----:B------:R-:W-:Y:S01]  /*90e0*/  IMAD.WIDE.U32 R8, R2, c[0x0][0x3a0], RZ ;  /* 0x0000e80002087a25 */ /* 0x000fe200078e00ff */
[----:B------:R-:W-:Y:S01]  /*90f0*/  LOP3.LUT R4, R4, 0xffffffc, RZ, 0xc0, !PT ;  /* 0x0ffffffc04047812 */ /* 0x000fe200078ec0ff */
[----:B------:R-:W-:Y:S01]  /*9100*/  BSSY B0, `(.L_x_32) ;  /* 0x000008a000007945 */ /* 0x000fe20003800000 */
[----:B------:R-:W-:Y:S01]  /*9110*/  LEA.HI R0, R10, R6, RZ, 0x2 ;  /* 0x000000060a007211 */ /* 0x000fe200078f10ff */
[----:B-----5:R-:W-:Y:S01]  /*9120*/  IMAD R24, R24, c[0x0][0x4e8], RZ ;  /* 0x00013a0018187a24 */ /* 0x020fe200078e02ff */
[----:B------:R-:W-:-:S02]  /*9130*/  IADD3 R10, R29, -R7, RZ ;  /* 0x800000071d0a7210 */ /* 0x000fc40007ffe0ff */
[----:B------:R-:W-:Y:S01]  /*9140*/  LOP3.LUT R7, R5, 0xffffffc0, RZ, 0xc0, !PT ;  /* 0xffffffc005077812 */ /* 0x000fe200078ec0ff */
[----:B------:R-:W-:Y:S01]  /*9150*/  IMAD.IADD R5, R49, 0x1, -R4 ;  /* 0x0000000131057824 */ /* 0x000fe200078e0a04 */
[----:B------:R-:W-:Y:S01]  /*9160*/  SHF.R.S32.HI R0, RZ, 0x2, R0 ;  /* 0x00000002ff007819 */ /* 0x000fe20000011400 */
[----:B------:R-:W-:Y:S01]  /*9170*/  IMAD R4, R2, c[0x0][0x3a4], R11 ;  /* 0x0000e90002047a24 */ /* 0x000fe200078e020b */
[----:B------:R-:W-:Y:S01]  /*9180*/  LEA.HI R12, R52, R52, RZ, 0x1 ;  /* 0x00000034340c7211 */ /* 0x000fe200078f08ff */
[----:B------:R-:W-:Y:S01]  /*9190*/  IMAD R7, R10, 0x8, R7 ;  /* 0x000000080a077824 */ /* 0x000fe200078e0207 */
[----:B------:R-:W-:Y:S02]  /*91a0*/  ISETP.NE.AND P2, PT, R13, 0x1, PT ;  /* 0x000000010d00780c */ /* 0x000fe40003f45270 */
[----:B------:R-:W-:Y:S01]  /*91b0*/  LEA R16, R5, R0, 0x4 ;  /* 0x0000000005107211 */ /* 0x000fe200078e20ff */
[----:B------:R-:W-:Y:S01]  /*91c0*/  IMAD.IADD R5, R9, 0x1, R4 ;  /* 0x0000000109057824 */ /* 0x000fe200078e0204 */
[----:B------:R-:W-:Y:S01]  /*91d0*/  LOP3.LUT R0, R12, 0x3fffffe, RZ, 0xc0, !PT ;  /* 0x03fffffe0c007812 */ /* 0x000fe200078ec0ff */
[----:B--2---:R-:W-:Y:S01]  /*91e0*/  IMAD.WIDE.U32 R12, R17, c[0x0][0x490], R2 ;  /* 0x00012400110c7a25 */ /* 0x004fe200078e0002 */
[----:B------:R-:W-:-:S02]  /*91f0*/  LOP3.LUT P0, RZ, R6, 0x3, RZ, 0xc0, !PT ;  /* 0x0000000306ff7812 */ /* 0x000fc4000780c0ff */
[----:B------:R-:W-:Y:S01]  /*9200*/  IADD3 R6, R16, R7, RZ ;  /* 0x0000000710067210 */ /* 0x000fe20007ffe0ff */
[----:B------:R-:W-:Y:S01]  /*9210*/  IMAD.IADD R0, R52, 0x1, -R0 ;  /* 0x0000000134007824 */ /* 0x000fe200078e0a00 */
[----:B------:R-:W-:Y:S01]  /*9220*/  SHF.R.S32.HI R7, RZ, 0x1f, R17 ;  /* 0x0000001fff077819 */ /* 0x000fe20000011411 */
[----:B------:R-:W-:Y:S01]  /*9230*/  IMAD.MOV.U32 R4, RZ, RZ, R8 ;  /* 0x000000ffff047224 */ /* 0x000fe200078e0008 */
[----:B-1----:R-:W-:Y:S01]  /*9240*/  LEA R6, R21, R6, 0x7 ;  /* 0x0000000615067211 */ /* 0x002fe200078e38ff */
[----:B------:R-:W-:Y:S01]  /*9250*/  IMAD R20, R49, 0x8, R0 ;  /* 0x0000000831147824 */ /* 0x000fe200078e0200 */
[----:B------:R-:W-:Y:S01]  /*9260*/  SEL R10, R57, RZ, !P1 ;  /* 0x000000ff390a7207 */ /* 0x000fe20004800000 */
[----:B------:R-:W-:Y:S01]  /*9270*/  IMAD R2, R7, c[0x0][0x490], RZ ;  /* 0x0001240007027a24 */ /* 0x000fe200078e02ff */
[----:B------:R-:W-:Y:S01]  /*9280*/  LEA.HI R15, R56, R55, RZ, 0x3 ;  /* 0x00000037380f7211 */ /* 0x000fe200078f18ff */
[----:B------:R-:W-:-:S04]  /*9290*/  @P2 IMAD.HI.U32 R0, R6, c[0x0][0x4ec], RZ ;  /* 0x00013b0006002a27 */ /* 0x000fc800078e00ff */
[----:B------:R-:W-:Y:S01]  /*92a0*/  IMAD.MOV.U32 R8, RZ, RZ, R6 ;  /* 0x000000ffff087224 */ /* 0x000fe200078e0006 */
[----:B------:R-:W-:Y:S01]  /*92b0*/  @P2 SHF.R.U32.HI R8, RZ, c[0x0][0x4f0], R0 ;  /* 0x00013c00ff082a19 */ /* 0x000fe20000011600 */
[----:B------:R-:W-:Y:S01]  /*92c0*/  IMAD R2, R17, c[0x0][0x494], R2 ;  /* 0x0001250011027a24 */ /* 0x000fe200078e0202 */
[----:B------:R-:W-:Y:S01]  /*92d0*/  SHF.R.S32.HI R0, RZ, 0x1f, R57 ;  /* 0x0000001fff007819 */ /* 0x000fe20000011439 */
[----:B------:R-:W-:Y:S02]  /*92e0*/  IMAD R14, R7, c[0x0][0x3e8], RZ ;  /* 0x0000fa00070e7a24 */ /* 0x000fe400078e02ff */
[----:B------:R-:W-:Y:S01]  /*92f0*/  IMAD R9, R29, 0x20, R52 ;  /* 0x000000201d097824 */ /* 0x000fe200078e0234 */
[----:B------:R-:W-:Y:S01]  /*9300*/  IADD3 R3, R13, R2, RZ ;  /* 0x000000020d037210 */ /* 0x000fe20007ffe0ff */
[----:B------:R-:W-:Y:S01]  /*9310*/  IMAD.MOV R7, RZ, RZ, -R8 ;  /* 0x000000ffff077224 */ /* 0x000fe200078e0a08 */
[----:B------:R-:W-:Y:S01]  /*9320*/  SEL R0, R0, RZ, !P1 ;  /* 0x000000ff00007207 */ /* 0x000fe20004800000 */
[C---:B------:R-:W-:Y:S01]  /*9330*/  IMAD R14, R17.reuse, c[0x0][0x3ec], R14 ;  /* 0x0000fb00110e7a24 */ /* 0x040fe200078e020e */
[----:B------:R-:W-:Y:S01]  /*9340*/  MOV R2, R12 ;  /* 0x0000000c00027202 */ /* 0x000fe20000000f00 */
[----:B------:R-:W-:-:S04]  /*9350*/  IMAD.WIDE.U32 R4, R17, c[0x0][0x3e8], R4 ;  /* 0x0000fa0011047a25 */ /* 0x000fc800078e0004 */
[----:B------:R-:W-:Y:S02]  /*9360*/  IMAD R13, R21, 0x80, R9 ;  /* 0x00000080150d7824 */ /* 0x000fe400078e0209 */
[----:B------:R-:W-:Y:S02]  /*9370*/  IMAD R11, R7, c[0x0][0x4e8], R6 ;  /* 0x00013a00070b7a24 */ /* 0x000fe400078e0206 */
[----:B------:R-:W-:Y:S02]  /*9380*/  IMAD R9, R0, c[0x0][0x498], RZ ;  /* 0x0001260000097a24 */ /* 0x000fe400078e02ff */
[----:B------:R-:W-:-:S04]  /*9390*/  IMAD.WIDE.U32 R6, R10, c[0x0][0x498], R2 ;  /* 0x000126000a067a25 */ /* 0x000fc800078e0002 */
[----:B------:R-:W-:Y:S01]  /*93a0*/  IMAD.IADD R3, R5, 0x1, R14 ;  /* 0x0000000105037824 */ /* 0x000fe200078e020e */
[----:B------:R-:W-:Y:S01]  /*93b0*/  SHF.R.S32.HI R5, RZ, 0x1f, R8 ;  /* 0x0000001fff057819 */ /* 0x000fe20000011408 */
[----:B------:R-:W-:Y:S01]  /*93c0*/  IMAD R9, R10, c[0x0][0x49c], R9 ;  /* 0x000127000a097a24 */ /* 0x000fe200078e0209 */
[----:B------:R-:W-:Y:S01]  /*93d0*/  IADD3 R8, P1, R8, R6, RZ ;  /* 0x0000000608087210 */ /* 0x000fe20007f3e0ff */
[----:B------:R-:W-:-:S03]  /*93e0*/  @P2 IMAD.HI.U32 R2, R13, c[0x0][0x4ec], RZ ;  /* 0x00013b000d022a27 */ /* 0x000fc600078e00ff */
[----:B------:R-:W-:Y:S01]  /*93f0*/  IADD3.X R9, R5, R7, R9, P1, !PT ;  /* 0x0000000705097210 */ /* 0x000fe20000ffe409 */
[----:B------:R-:W-:Y:S01]  /*9400*/  IMAD.MOV.U32 R18, RZ, RZ, R13 ;  /* 0x000000ffff127224 */ /* 0x000fe200078e000d */
[----:B------:R-:W-:Y:S01]  /*9410*/  SHF.R.S32.HI R7, RZ, 0x1f, R11 ;  /* 0x0000001fff077819 */ /* 0x000fe2000001140b */
[----:B------:R-:W-:Y:S01]  /*9420*/  IMAD R0, R0, c[0x0][0x3f0], RZ ;  /* 0x0000fc0000007a24 */ /* 0x000fe200078e02ff */
[----:B------:R-:W-:Y:S01]  /*9430*/  @P2 SHF.R.U32.HI R18, RZ, c[0x0][0x4f0], R2 ;  /* 0x00013c00ff122a19 */ /* 0x000fe20000011602 */
[----:B------:R-:W-:Y:S01]  /*9440*/  IMAD.SHL.U32 R12, R15, 0x8, RZ ;  /* 0x000000080f0c7824 */ /* 0x000fe200078e00ff */
[----:B------:R-:W-:Y:S01]  /*9450*/  MOV R2, R4 ;  /* 0x0000000400027202 */ /* 0x000fe20000000f00 */
[----:B------:R-:W-:Y:S02]  /*9460*/  IMAD R7, R7, c[0x0][0x488], RZ ;  /* 0x0001220007077a24 */ /* 0x000fe400078e02ff */
[----:B------:R-:W-:Y:S01]  /*9470*/  IMAD R14, R10, c[0x0][0x3f4], R0 ;  /* 0x0000fd000a0e7a24 */ /* 0x000fe200078e0200 */
[----:B------:R-:W-:Y:S01]  /*9480*/  LOP3.LUT R0, R12, 0xc0, RZ, 0xc0, !PT ;  /* 0x000000c00c007812 */ /* 0x000fe200078ec0ff */
[----:B------:R-:W-:-:S02]  /*9490*/  IMAD.SHL.U32 R6, R29, 0x8, RZ ;  /* 0x000000081d067824 */ /* 0x000fc400078e00ff */
[----:B------:R-:W-:Y:S01]  /*94a0*/  IMAD.WIDE.U32 R4, R10, c[0x0][0x3f0], R2 ;  /* 0x0000fc000a047a25 */ /* 0x000fe200078e0002 */
[----:B------:R-:W-:-:S03]  /*94b0*/  SHF.R.U32.HI R10, RZ, 0x3, R0 ;  /* 0x00000003ff0a7819 */ /* 0x000fc60000011600 */
[C---:B------:R-:W-:Y:S01]  /*94c0*/  IMAD.WIDE.U32 R2, R11.reuse, c[0x0][0x488], R8 ;  /* 0x000122000b027a25 */ /* 0x040fe200078e0008 */
[----:B------:R-:W-:Y:S02]  /*94d0*/  LOP3.LUT R9, R0, 0x18, R6, 0xf8, !PT ;  /* 0x0000001800097812 */ /* 0x000fe400078ef806 */
[----:B------:R-:W-:Y:S01]  /*94e0*/  IADD3 R0, -R18, RZ, RZ ;  /* 0x000000ff12007210 */ /* 0x000fe20007ffe1ff */
[----:B------:R-:W-:Y:S01]  /*94f0*/  IMAD R8, R11, c[0x0][0x48c], R7 ;  /* 0x000123000b087a24 */ /* 0x000fe200078e0207 */
[----:B------:R-:W-:Y:S01]  /*9500*/  LEA R7, P1, R2, c[0x0][0x450], 0x2 ;  /* 0x0001140002077a11 */ /* 0x000fe200078210ff */
[----:B------:R-:W-:Y:S01]  /*9510*/  IMAD.IADD R5, R5, 0x1, R14 ;  /* 0x0000000105057824 */ /* 0x000fe200078e020e */
[----:B------:R-:W-:Y:S01]  /*9520*/  LOP3.LUT R19, R9, R10, RZ, 0x3c, !PT ;  /* 0x0000000a09137212 */ /* 0x000fe200078e3cff */
[----:B------:R-:W-:Y:S01]  /*9530*/  IMAD.IADD R3, R3, 0x1, R8 ;  /* 0x0000000103037824 */ /* 0x000fe200078e0208 */
[----:B------:R-:W-:Y:S01]  /*9540*/  SHF.R.S32.HI R8, RZ, 0x1f, R18 ;  /* 0x0000001fff087819 */ /* 0x000fe20000011412 */
[----:B------:R-:W-:Y:S01]  /*9550*/  IMAD R9, R0, c[0x0][0x4e8], R13 ;  /* 0x00013a0000097a24 */ /* 0x000fe200078e020d */
[----:B------:R-:W-:Y:S02]  /*9560*/  SHFL.IDX PT, R14, R7, RZ, 0x1c1f ;  /* 0x001c1fff070e7589 */ /* 0x000fe400000e0000 */
[----:B------:R-:W-:Y:S01]  /*9570*/  LEA.HI.X R0, R2, c[0x0][0x454], R3, 0x2, P1 ;  /* 0x0001150002007a11 */ /* 0x000fe200008f1403 */
[----:B------:R-:W-:Y:S01]  /*9580*/  IMAD R2, R8, c[0x0][0x3e0], RZ ;  /* 0x0000f80008027a24 */ /* 0x000fe200078e02ff */
[----:B------:R-:W-:Y:S01]  /*9590*/  SHFL.IDX PT, R12, R7, 0x1, 0x1c1f ;  /* 0x003c1f00070c7f89 */ /* 0x000fe200000e0000 */
[----:B------:R-:W-:-:S03]  /*95a0*/  LEA R8, R21, R16, 0x7 ;  /* 0x0000001015087211 */ /* 0x000fc600078e38ff */
[----:B------:R-:W1:Y:S01]  /*95b0*/  SHFL.IDX PT, R15, R0, RZ, 0x1c1f ;  /* 0x001c1fff000f7589 */ /* 0x000e6200000e0000 */
[----:B------:R-:W-:-:S03]  /*95c0*/  ISETP.GE.OR P3, PT, R8, R24, P0 ;  /* 0x000000180800720c */ /* 0x000fc60000766670 */
[----:B------:R-:W2:Y:S04]  /*95d0*/  SHFL.IDX PT, R13, R0, 0x1, 0x1c1f ;  /* 0x003c1f00000d7f89 */ /* 0x000ea800000e0000 */
[----:B------:R-:W-:Y:S04]  /*95e0*/  SHFL.IDX PT, R16, R7, 0x2, 0x1c1f ;  /* 0x005c1f0007107f89 */ /* 0x000fe800000e0000 */
[----:B------:R-:W3:Y:S04]  /*95f0*/  SHFL.IDX PT, R17, R0, 0x2, 0x1c1f ;  /* 0x005c1f0000117f89 */ /* 0x000ee800000e0000 */
[----:B------:R4:W-:Y:S04]  /*9600*/  SHFL.IDX PT, R10, R7, 0x3, 0x1c1f ;  /* 0x007c1f00070a7f89 */ /* 0x0009e800000e0000 */
[----:B------:R2:W2:Y:S04]  /*9610*/  SHFL.IDX PT, R11, R0, 0x3, 0x1c1f ;  /* 0x007c1f00000b7f89 */ /* 0x0004a800000e0000 */
[----:B-1----:R-:W-:Y:S01]  /*9620*/  @!P3 ST.E [R14.64], R50 ;  /* 0x000000320e00b985 */ /* 0x002fe2000c101904 */
[----:B----4-:R-:W-:-:S02]  /*9630*/  IMAD R7, R18, c[0x0][0x3e4], R2 ;  /* 0x0000f90012077a24 */ /* 0x010fc400078e0202 */
[----:B------:R-:W-:Y:S01]  /*9640*/  IMAD.WIDE.U32 R2, R18, c[0x0][0x3e0], R4 ;  /* 0x0000f80012027a25 */ /* 0x000fe200078e0004 */
[C---:B------:R-:W-:Y:S02]  /*9650*/  IADD3 R5, R8.reuse, 0x40, RZ ;  /* 0x0000004008057810 */ /* 0x040fe40007ffe0ff */
[C---:B--2---:R-:W-:Y:S01]  /*9660*/  IADD3 R0, R8.reuse, 0x8, RZ ;  /* 0x0000000808007810 */ /* 0x044fe20007ffe0ff */
[----:B------:R-:W-:Y:S01]  /*9670*/  IMAD.IADD R3, R3, 0x1, R7 ;  /* 0x0000000103037824 */ /* 0x000fe200078e0207 */
[----:B------:R-:W-:Y:S02]  /*9680*/  IADD3 R8, R8, 0x48, RZ ;  /* 0x0000004808087810 */ /* 0x000fe40007ffe0ff */
[-C--:B------:R-:W-:Y:S01]  /*9690*/  ISETP.GE.OR P2, PT, R0, R24.reuse, P0 ;  /* 0x000000180000720c */ /* 0x080fe20000746670 */
[----:B------:R-:W-:Y:S01]  /*96a0*/  IMAD.WIDE.U32 R2, R9, c[0x0][0x3d8], R2 ;  /* 0x0000f60009027a25 */ /* 0x000fe200078e0002 */
[----:B------:R-:W-:Y:S02]  /*96b0*/  SHF.R.S32.HI R4, RZ, 0x1f, R9 ;  /* 0x0000001fff047819 */ /* 0x000fe40000011409 */
[-C--:B------:R-:W-:Y:S01]  /*96c0*/  ISETP.GE.OR P1, PT, R5, R24.reuse, P0 ;  /* 0x000000180500720c */ /* 0x080fe20000726670 */
[----:B------:R-:W-:Y:S01]  /*96d0*/  IMAD.U32 R5, R20, 0x20, R19 ;  /* 0x0000002014057824 */ /* 0x000fe200078e0013 */
[----:B------:R-:W-:Y:S01]  /*96e0*/  ISETP.GE.OR P0, PT, R8, R24, P0 ;  /* 0x000000180800720c */ /* 0x000fe20000706670 */
[----:B------:R-:W-:-:S04]  /*96f0*/  IMAD R0, R4, c[0x0][0x3d8], RZ ;  /* 0x0000f60004007a24 */ /* 0x000fc800078e02ff */
[----:B------:R-:W-:Y:S01]  /*9700*/  IMAD R4, R9, c[0x0][0x3dc], R0 ;  /* 0x0000f70009047a24 */ /* 0x000fe200078e0200 */
[----:B------:R-:W-:Y:S01]  /*9710*/  SHF.L.U32 R0, R5, 0x1, RZ ;  /* 0x0000000105007819 */ /* 0x000fe200000006ff */
[----:B------:R-:W-:Y:S02]  /*9720*/  @!P2 ST.E [R12.64], R51 ;  /* 0x000000330c00a985 */ /* 0x000fe4000c101904 */
[----:B------:R-:W-:Y:S02]  /*9730*/  IMAD.IADD R3, R3, 0x1, R4 ;  /* 0x0000000103037824 */ /* 0x000fe400078e0204 */
[----:B---3--:R-:W-:Y:S04]  /*9740*/  @!P1 ST.E [R16.64], R53 ;  /* 0x0000003510009985 */ /* 0x008fe8000c101904 */
[----:B------:R1:W-:Y:S01]  /*9750*/  @!P0 ST.E [R10.64], R54 ;  /* 0x000000360a008985 */ /* 0x0003e2000c101904 */
[----:B------:R-:W-:-:S03]  /*9760*/  LEA R25, P0, R2, c[0x0][0x380], 0x1 ;  /* 0x0000e00002197a11 */ /* 0x000fc600078008ff */
[----:B------:R2:W3:Y:S04]  /*9770*/  LDS.128 R36, [R0+0x880] ;  /* 0x0008800000247984 */ /* 0x0004e80000000c00 */
[----:B------:R2:W4:Y:S04]  /*9780*/  LDS.128 R48, [R0+0x1080] ;  /* 0x0010800000307984 */ /* 0x0005280000000c00 */
[----:B------:R2:W2:Y:S04]  /*9790*/  LDS.128 R60, [R0+0x1880] ;  /* 0x00188000003c7984 */ /* 0x0004a80000000c00 */
[----:B------:R2:W2:Y:S04]  /*97a0*/  LDS.128 R32, [R0+0x2880] ;  /* 0x0028800000207984 */ /* 0x0004a80000000c00 */
[----:B------:R2:W2:Y:S04]  /*97b0*/  LDS.128 R44, [R0+0x3080] ;  /* 0x00308000002c7984 */ /* 0x0004a80000000c00 */
[----:B------:R2:W2:Y:S01]  /*97c0*/  LDS.128 R56, [R0+0x3880] ;  /* 0x0038800000387984 */ /* 0x0004a20000000c00 */
[----:B-1----:R-:W-:-:S03]  /*97d0*/  LEA R11, R21, R52, 0x7 ;  /* 0x00000034150b7211 */ /* 0x002fc600078e38ff */
[----:B------:R1:W1:Y:S01]  /*97e0*/  LDS.128 R28, [R0+0x4880] ;  /* 0x00488000001c7984 */ /* 0x0002620000000c00 */
[----:B------:R-:W-:Y:S02]  /*97f0*/  LEA.HI.X R10, R2, c[0x0][0x384], R3, 0x1, P0 ;  /* 0x0000e100020a7a11 */ /* 0x000fe400000f0c03 */
[----:B------:R-:W-:Y:S01]  /*9800*/  ISETP.GE.AND P0, PT, R11, R24, PT ;  /* 0x000000180b00720c */ /* 0x000fe20003f06270 */
[----:B------:R1:W1:Y:S04]  /*9810*/  LDS.128 R40, [R0+0x5080] ;  /* 0x0050800000287984 */ /* 0x0002680000000c00 */
[----:B------:R1:W1:Y:S04]  /*9820*/  LDS.128 R64, [R0+0x5880] ;  /* 0x0058800000407984 */ /* 0x0002680000000c00 */
[----:B------:R1:W1:Y:S04]  /*9830*/  SHFL.IDX PT, R2, R25, RZ, 0x1c1f ;  /* 0x001c1fff19027589 */ /* 0x00026800000e0000 */
[----:B------:R1:W1:Y:S01]  /*9840*/  SHFL.IDX PT, R3, R10, RZ, 0x1c1f ;  /* 0x001c1fff0a037589 */ /* 0x00026200000e0000 */
[----:B------:R-:W-:Y:S05]  /*9850*/  @P0 BRA `(.L_x_33) ;  /* 0x0000014000000947 */ /* 0x000fea0003800000 */
[----:B---3--:R-:W3:Y:S01]  /*9860*/  LDS.128 R20, [R0+0x80] ;  /* 0x0000800000147984 */ /* 0x008ee20000000c00 */
[----:B------:R-:W-:-:S02]  /*9870*/  IADD3 R5, R6, 0x20, RZ ;  /* 0x0000002006057810 */ /* 0x000fc40007ffe0ff */
[C---:B------:R-:W-:Y:S01]  /*9880*/  IADD3 R7, R6.reuse, 0x40, RZ ;  /* 0x0000004006077810 */ /* 0x040fe20007ffe0ff */
[----:B------:R-:W5:Y:S01]  /*9890*/  LDS.128 R16, [R0+0x2080] ;  /* 0x0020800000107984 */ /* 0x000f620000000c00 */
[----:B------:R-:W-:Y:S02]  /*98a0*/  ISETP.GE.AND P1, PT, R5, c[0x0][0x3c8], PT ;  /* 0x0000f20005007a0c */ /* 0x000fe40003f26270 */
[----:B------:R-:W-:Y:S01]  /*98b0*/  ISETP.GE.AND P0, PT, R7, c[0x0][0x3c8], PT ;  /* 0x0000f20007007a0c */ /* 0x000fe20003f06270 */
[----:B------:R4:W2:Y:S01]  /*98c0*/  LDS.128 R12, [R0+0x4080] ;  /* 0x00408000000c7984 */ /* 0x0008a20000000c00 */
[----:B------:R-:W-:-:S09]  /*98d0*/  ISETP.GE.AND P2, PT, R6, c[0x0][0x3c8], PT ;  /* 0x0000f20006007a0c */ /* 0x000fd20003f46270 */
[----:B------:R-:W-:-:S04]  /*98e0*/  @!P1 SHF.R.S32.HI R4, RZ, 0x1f, R5 ;  /* 0x0000001fff049819 */ /* 0x000fc80000011405 */
[----:B------:R-:W-:Y:S01]  /*98f0*/  @!P1 LEA.HI R4, R4, R5, RZ, 0x3 ;  /* 0x0000000504049211 */ /* 0x000fe200078f18ff */
[----:B-1----:R-:W-:-:S03]  /*9900*/  @!P2 IMAD.WIDE R8, R6, 0x2, R2 ;  /* 0x000000020608a825 */ /* 0x002fc600078e0202 */
[----:B------:R-:W-:Y:S02]  /*9910*/  @!P1 LOP3.LUT R4, R4, 0xfffffff8, RZ, 0xc0, !PT ;  /* 0xfffffff804049812 */ /* 0x000fe400078ec0ff */
[----:B--2-4-:R-:W-:-:S03]  /*9920*/  @!P0 SHF.R.S32.HI R0, RZ, 0x1f, R7 ;  /* 0x0000001fff008819 */ /* 0x014fc60000011407 */
[----:B------:R-:W-:Y:S01]  /*9930*/  @!P1 IMAD.WIDE R4, R4, 0x2, R2 ;  /* 0x0000000204049825 */ /* 0x000fe200078e0202 */
[----:B------:R-:W-:-:S04]  /*9940*/  @!P0 LEA.HI R0, R0, R7, RZ, 0x3 ;  /* 0x0000000700008211 */ /* 0x000fc800078f18ff */
[----:B------:R-:W-:Y:S01]  /*9950*/  @!P0 LOP3.LUT R0, R0, 0xfffffff8, RZ, 0xc0, !PT ;  /* 0xfffffff800008812 */ /* 0x000fe200078ec0ff */
[----:B---3--:R1:W-:Y:S04]  /*9960*/  @!P2 ST.E.128 [R8.64], R20 ;  /* 0x000000140800a985 */ /* 0x0083e8000c101d04 */
[----:B------:R-:W-:Y:S01]  /*9970*/  @!P0 IMAD.WIDE R2, R0, 0x2, R2 ;  /* 0x0000000200028825 */ /* 0x000fe200078e0202 */
[----:B-----5:R1:W-:Y:S04]  /*9980*/  @!P1 ST.E.128 [R4.64], R16 ;  /* 0x0000001004009985 */ /* 0x0203e8000c101d04 */
[----:B------:R1:W-:Y:S02]  /*9990*/  @!P0 ST.E.128 [R2.64], R12 ;  /* 0x0000000c02008985 */ /* 0x0003e4000c101d04 */
.L_x_33:
[----:B---3--:R-:W-:Y:S05]  /*99a0*/  BSYNC B0 ;  /* 0x0000000000007941 */ /* 0x008fea0003800000 */
.L_x_32:
[----:B-12---:R-:W-:Y:S01]  /*99b0*/  IADD3 R0, R11, 0x20, RZ ;  /* 0x000000200b007810 */ /* 0x006fe20007ffe0ff */
[----:B------:R1:W2:Y:S01]  /*99c0*/  SHFL.IDX PT, R3, R10, 0x1, 0x1c1f ;  /* 0x003c1f000a037f89 */ /* 0x0002a200000e0000 */
[----:B------:R-:W-:Y:S02]  /*99d0*/  BSSY B0, `(.L_x_34) ;  /* 0x0000015000007945 */ /* 0x000fe40003800000 */
[----:B------:R-:W-:Y:S01]  /*99e0*/  ISETP.GE.AND P0, PT, R0, R24, PT ;  /* 0x000000180000720c */ /* 0x000fe20003f06270 */
[----:B------:R1:W3:-:S12]  /*99f0*/  SHFL.IDX PT, R2, R25, 0x1, 0x1c1f ;  /* 0x003c1f0019027f89 */ /* 0x0002d800000e0000 */
[----:B------:R-:W-:Y:S05]  /*9a00*/  @P0 BRA `(.L_x_35) ;  /* 0x0000011000000947 */ /* 0x000fea0003800000 */
[C---:B------:R-:W-:Y:S02]  /*9a10*/  IADD3 R5, R6.reuse, 0x20, RZ ;  /* 0x0000002006057810 */ /* 0x040fe40007ffe0ff */
[C---:B------:R-:W-:Y:S02]  /*9a20*/  IADD3 R7, R6.reuse, 0x40, RZ ;  /* 0x0000004006077810 */ /* 0x040fe40007ffe0ff */
        /* <DEDUP_REMOVED lines=15> */
.L_x_35:
[----:B------:R-:W-:Y:S05]  /*9b20*/  BSYNC B0 ;  /* 0x0000000000007941 */ /* 0x000fea0003800000 */
.L_x_34:
[----:B------:R-:W-:Y:S01]  /*9b30*/  IADD3 R0, R11, 0x40, RZ ;  /* 0x000000400b007810 */ /* 0x000fe20007ffe0ff */
[----:B--2---:R2:W1:Y:S01]  /*9b40*/  SHFL.IDX PT, R3, R10, 0x2, 0x1c1f ;  /* 0x005c1f000a037f89 */ /* 0x00446200000e0000 */
[----:B------:R-:W-:Y:S02]  /*9b50*/  BSSY B0, `(.L_x_36) ;  /* 0x0000015000007945 */ /* 0x000fe40003800000 */
[----:B------:R-:W-:Y:S01]  /*9b60*/  ISETP.GE.AND P0, PT, R0, R24, PT ;  /* 0x000000180000720c */ /* 0x000fe20003f06270 */
[----:B---3--:R2:W3:-:S12]  /*9b70*/  SHFL.IDX PT, R2, R25, 0x2, 0x1c1f ;  /* 0x005c1f0019027f89 */ /* 0x0084d800000e0000 */
        /* <DEDUP_REMOVED lines=9> */
[--C-:B-1-3--:R-:W-:Y:S01]  /*9c10*/  @!P2 IMAD.WIDE R8, R6, 0x2, R2.reuse ;  /* 0x000000020608a825 */ /* 0x10afe200078e0202 */
[----:B------:R-:W-:Y:S02]  /*9c20*/  @!P0 LEA.HI R0, R0, R7, RZ, 0x3 ;  /* 0x0000000700008211 */ /* 0x000fe400078f18ff */
[----:B------:R-:W-:Y:S02]  /*9c30*/  @!P1 LOP3.LUT R4, R4, 0xfffffff8, RZ, 0xc0, !PT ;  /* 0xfffffff804049812 */ /* 0x000fe400078ec0ff */
[----:B------:R-:W-:Y:S01]  /*9c40*/  @!P0 LOP3.LUT R0, R0, 0xfffffff8, RZ, 0xc0, !PT ;  /* 0xfffffff800008812 */ /* 0x000fe200078ec0ff */
[----:B----4-:R1:W-:Y:S02]  /*9c50*/  @!P2 ST.E.128 [R8.64], R48 ;  /* 0x000000300800a985 */ /* 0x0103e4000c101d04 */
[----:B------:R-:W-:-:S04]  /*9c60*/  @!P1 IMAD.WIDE R4, R4, 0x2, R2 ;  /* 0x0000000204049825 */ /* 0x000fc800078e0202 */
[----:B------:R-:W-:Y:S01]  /*9c70*/  @!P0 IMAD.WIDE R2, R0, 0x2, R2 ;  /* 0x0000000200028825 */ /* 0x000fe200078e0202 */
[----:B------:R1:W-:Y:S04]  /*9c80*/  @!P1 ST.E.128 [R4.64], R44 ;  /* 0x0000002c04009985 */ /* 0x0003e8000c101d04 */
[----:B------:R1:W-:Y:S02]  /*9c90*/  @!P0 ST.E.128 [R2.64], R40 ;  /* 0x0000002802008985 */ /* 0x0003e4000c101d04 */
.L_x_37:
[----:B------:R-:W-:Y:S05]  /*9ca0*/  BSYNC B0 ;  /* 0x0000000000007941 */ /* 0x000fea0003800000 */
.L_x_36:
[----:B------:R-:W-:Y:S01]  /*9cb0*/  IADD3 R0, R11, 0x60, RZ ;  /* 0x000000600b007810 */ /* 0x000fe20007ffe0ff */
[----:B-1----:R1:W2:Y:S03]  /*9cc0*/  SHFL.IDX PT, R3, R10, 0x3, 0x1c1f ;  /* 0x007c1f000a037f89 */ /* 0x0022a600000e0000 */
[----:B------:R-:W-:Y:S01]  /*9cd0*/  ISETP.GE.AND P0, PT, R0, R24, PT ;  /* 0x000000180000720c */ /* 0x000fe20003f06270 */
[----:B---3--:R1:W3:-:S12]  /*9ce0*/  SHFL.IDX PT, R2, R25, 0x3, 0x1c1f ;  /* 0x007c1f0019027f89 */ /* 0x0082d800000e0000 */
[----:B------:R-:W-:Y:S05]  /*9cf0*/  @P0 EXIT ;  /* 0x000000000000094d */ /* 0x000fea0003800000 */
[C---:B------:R-:W-:Y:S02]  /*9d00*/  IADD3 R4, R6.reuse, 0x20, RZ ;  /* 0x0000002006047810 */ /* 0x040fe40007ffe0ff */
[----:B------:R-:W-:Y:S02]  /*9d10*/  ISETP.GE.AND P1, PT, R6, c[0x0][0x3c8], PT ;  /* 0x0000f20006007a0c */ /* 0x000fe40003f26270 */
[----:B------:R-:W-:-:S11]  /*9d20*/  ISETP.GE.AND P0, PT, R4, c[0x0][0x3c8], PT ;  /* 0x0000f20004007a0c */ /* 0x000fd60003f06270 */
[----:B--23--:R-:W-:Y:S02]  /*9d30*/  @!P1 IMAD.WIDE R8, R6, 0x2, R2 ;  /* 0x0000000206089825 */ /* 0x00cfe400078e0202 */
[----:B------:R-:W-:-:S03]  /*9d40*/  @!P0 SHF.R.S32.HI R0, RZ, 0x1f, R4 ;  /* 0x0000001fff008819 */ /* 0x000fc60000011404 */
[----:B------:R2:W-:Y:S01]  /*9d50*/  @!P1 ST.E.128 [R8.64], R60 ;  /* 0x0000003c08009985 */ /* 0x0005e2000c101d04 */
[----:B------:R-:W-:-:S04]  /*9d60*/  @!P0 LEA.HI R0, R0, R4, RZ, 0x3 ;  /* 0x0000000400008211 */ /* 0x000fc800078f18ff */
[----:B------:R-:W-:-:S05]  /*9d70*/  @!P0 LOP3.LUT R0, R0, 0xfffffff8, RZ, 0xc0, !PT ;  /* 0xfffffff800008812 */ /* 0x000fca00078ec0ff */
[----:B------:R-:W-:Y:S01]  /*9d80*/  @!P0 IMAD.WIDE R4, R0, 0x2, R2 ;  /* 0x0000000200048825 */ /* 0x000fe200078e0202 */
[----:B------:R-:W-:-:S04]  /*9d90*/  IADD3 R0, R6, 0x40, RZ ;  /* 0x0000004006007810 */ /* 0x000fc80007ffe0ff */
[----:B------:R2:W-:Y:S01]  /*9da0*/  @!P0 ST.E.128 [R4.64], R56 ;  /* 0x0000003804008985 */ /* 0x0005e2000c101d04 */
[----:B------:R-:W-:-:S13]  /*9db0*/  ISETP.GE.AND P0, PT, R0, c[0x0][0x3c8], PT ;  /* 0x0000f20000007a0c */ /* 0x000fda0003f06270 */
[----:B------:R-:W-:Y:S05]  /*9dc0*/  @P0 EXIT ;  /* 0x000000000000094d */ /* 0x000fea0003800000 */
[----:B--2---:R-:W-:-:S04]  /*9dd0*/  SHF.R.S32.HI R4, RZ, 0x1f, R0 ;  /* 0x0000001fff047819 */ /* 0x004fc80000011400 */
[----:B------:R-:W-:-:S04]  /*9de0*/  LEA.HI R0, R4, R0, RZ, 0x3 ;  /* 0x0000000004007211 */ /* 0x000fc800078f18ff */
[----:B------:R-:W-:-:S05]  /*9df0*/  LOP3.LUT R0, R0, 0xfffffff8, RZ, 0xc0, !PT ;  /* 0xfffffff800007812 */ /* 0x000fca00078ec0ff */
[----:B------:R-:W-:-:S05]  /*9e00*/  IMAD.WIDE R2, R0, 0x2, R2 ;  /* 0x0000000200027825 */ /* 0x000fca00078e0202 */
[----:B------:R-:W-:Y:S01]  /*9e10*/  ST.E.128 [R2.64], R64 ;  /* 0x0000004002007985 */ /* 0x000fe2000c101d04 */
[----:B------:R-:W-:Y:S05]  /*9e20*/  EXIT ;  /* 0x000000000000794d */ /* 0x000fea0003800000 */
.L_x_30:
[----:B------:R-:W2:Y:S01]  /*9e30*/  LDL R8, [R1+0x30] ;  /* 0x0000300001087983 */ /* 0x000ea20000100800 */
[----:B------:R-:W-:Y:S01]  /*9e40*/  ISETP.NE.U32.AND P0, PT, RZ, c[0x0][0x508], PT ;  /* 0x00014200ff007a0c */ /* 0x000fe20003f05070 */
[----:B------:R-:W-:Y:S01]  /*9e50*/  IMAD.MOV.U32 R2, RZ, RZ, 0x4 ;  /* 0x00000004ff027424 */ /* 0x000fe200078e00ff */
[----:B------:R-:W-:Y:S02]  /*9e60*/  ISETP.NE.U32.AND P1, PT, RZ, c[0x0][0x500], PT ;  /* 0x00014000ff007a0c */ /* 0x000fe40003f25070 */
[----:B------:R-:W-:Y:S02]  /*9e70*/  ISETP.NE.AND.EX P0, PT, RZ, c[0x0][0x50c], PT, P0 ;  /* 0x00014300ff007a0c */ /* 0x000fe40003f05300 */
[----:B------:R-:W-:Y:S01]  /*9e80*/  ISETP.NE.AND.EX P1, PT, RZ, c[0x0][0x504], PT, P1 ;  /* 0x00014100ff007a0c */ /* 0x000fe20003f25310 */
[----:B------:R-:W-:Y:S02]  /*9e90*/  IMAD.MOV.U32 R13, RZ, RZ, c[0x0][0x388] ;  /* 0x0000e200ff0d7624 */ /* 0x000fe400078e00ff */
[----:B--2---:R-:W-:-:S08]  /*9ea0*/  IMAD.WIDE R6, R8, R2, c[0x0][0x500] ;  /* 0x0001400008067625 */ /* 0x004fd000078e0202 */
[----:B------:R-:W-:Y:S02]  /*9eb0*/  @P0 IMAD.WIDE R2, R8, R2, c[0x0][0x508] ;  /* 0x0001420008020625 */ /* 0x000fe400078e0202 */
[----:B------:R-:W2:Y:S04]  /*9ec0*/  @P1 LDG.E R0, [R6.64] ;  /* 0x0000000406001981 */ /* 0x000ea8000c1e1900 */
[----:B------:R1:W5:Y:S01]  /*9ed0*/  @P0 LDG.E R13, [R2.64] ;  /* 0x00000004020d0981 */ /* 0x000362000c1e1900 */
[----:B------:R-:W-:Y:S02]  /*9ee0*/  CS2R R4, SRZ ;  /* 0x0000000000047805 */ /* 0x000fe4000001ff00 */
[--C-:B--2---:R-:W-:Y:S01]  /*9ef0*/  @P1 SHF.R.S32.HI R5, RZ, 0x1f, R0.reuse ;  /* 0x0000001fff051819 */ /* 0x104fe20000011400 */
[----:B------:R-:W-:Y:S01]  /*9f00*/  @P1 IMAD.MOV.U32 R4, RZ, RZ, R0 ;  /* 0x000000ffff041224 */ /* 0x000fe200078e0000 */
[----:B------:R-:W-:Y:S05]  /*9f10*/  @P0 BRA `(.L_x_38) ;  /* 0x0000004000000947 */ /* 0x000fea0003800000 */
[----:B-1----:R-:W-:Y:S05]  /*9f20*/  @!P1 BRA `(.L_x_38) ;  /* 0x0000003000009947 */ /* 0x002fea0003800000 */
[----:B------:R1:W2:Y:S04]  /*9f30*/  LDG.E R0, [R6.64] ;  /* 0x0000000406007981 */ /* 0x0002a8000c1e1900 */
[----:B-1----:R-:W2:Y:S02]  /*9f40*/  LDG.E R6, [R6.64+0x4] ;  /* 0x0000040406067981 */ /* 0x002ea4000c1e1900 */
[----:B--2--5:R-:W-:-:S02]  /*9f50*/  IADD3 R13, -R0, R6, RZ ;  /* 0x00000006000d7210 */ /* 0x024fc40007ffe1ff */
.L_x_38:
[----:B-1----:R-:W1:Y:S01]  /*9f60*/  S2R R11, SR_TID.X ;  /* 0x00000000000b7919 */ /* 0x002e620000002100 */
[----:B------:R-:W-:Y:S01]  /*9f70*/  SHF.R.S32.HI R0, RZ, 0x1f, R8 ;  /* 0x0000001fff007819 */ /* 0x000fe20000011408 */
[----:B------:R-:W-:Y:S01]  /*9f80*/  BSSY B0, `(.L_x_39) ;  /* 0x0000028000007945 */ /* 0x000fe20003800000 */
[----:B------:R-:W-:-:S02]  /*9f90*/  SEL R10, R8, RZ, !P1 ;  /* 0x000000ff080a7207 */ /* 0x000fc40004800000 */
[----:B------:R-:W-:Y:S02]  /*9fa0*/  SEL R12, R0, RZ, !P1 ;  /* 0x000000ff000c7207 */ /* 0x000fe40004800000 */
[----:B-1----:R-:W-:-:S13]  /*9fb0*/  ISETP.GE.AND P0, PT, R11, 0x80, PT ;  /* 0x000000800b00780c */ /* 0x002fda0003f06270 */
[----:B------:R-:W-:Y:S05]  /*9fc0*/  @P0 BRA `(.L_x_40) ;  /* 0x0000023000000947 */ /* 0x000fea0003800000 */
[----:B------:R-:W1:Y:S01]  /*9fd0*/  S2R R9, SR_CTAID.X ;  /* 0x0000000000097919 */ /* 0x000e620000002500 */
[----:B-----5:R-:W-:Y:S01]  /*9fe0*/  IMAD R0, R13, c[0x0][0x4e8], RZ ;  /* 0x00013a000d007a24 */ /* 0x020fe200078e02ff */
[----:B-1----:R-:W-:-:S04]  /*9ff0*/  LEA R9, R9, R11, 0x7 ;  /* 0x0000000b09097211 */ /* 0x002fc800078e38ff */
[----:B------:R-:W-:-:S13]  /*a000*/  ISETP.GE.AND P0, PT, R9, R0, PT ;  /* 0x000000000900720c */ /* 0x000fda0003f06270 */
[----:B------:R-:W-:Y:S05]  /*a010*/  @P0 BRA `(.L_x_40) ;  /* 0x000001e000000947 */ /* 0x000fea0003800000 */
[----:B------:R-:W1:Y:S01]  /*a020*/  S2R R8, SR_CTAID.Y ;  /* 0x0000000000087919 */ /* 0x000e620000002600 */
[----:B------:R-:W-:Y:S01]  /*a030*/  MOV R0, c[0x0][0x4e8] ;  /* 0x00013a0000007a02 */ /* 0x000fe20000000f00 */
[----:B------:R-:W-:Y:S01]  /*a040*/  IMAD.MOV.U32 R3, RZ, RZ, R5 ;  /* 0x000000ffff037224 */ /* 0x000fe200078e0005 */
[----:B------:R-:W-:Y:S02]  /*a050*/  MOV R2, R4 ;  /* 0x0000000400027202 */ /* 0x000fe40000000f00 */
[----:B------:R-:W-:-:S13]  /*a060*/  ISETP.NE.AND P0, PT, R0, 0x1, PT ;  /* 0x000000010000780c */ /* 0x000fda0003f05270 */
[----:B------:R-:W-:Y:S01]  /*a070*/  @P0 IMAD.HI.U32 R7, R9, c[0x0][0x4ec], RZ ;  /* 0x00013b0009070a27 */ /* 0x000fe200078e00ff */
[----:B-1----:R-:W-:-:S03]  /*a080*/  SHF.R.S32.HI R0, RZ, 0x1f, R8 ;  /* 0x0000001fff007819 */ /* 0x002fc60000011408 */
[----:B------:R-:W-:-:S04]  /*a090*/  IMAD.WIDE.U32 R2, R8, c[0x0][0x490], R2 ;  /* 0x0001240008027a25 */ /* 0x000fc800078e0002 */
[----:B------:R-:W-:Y:S02]  /*a0a0*/  IMAD R6, R0, c[0x0][0x490], RZ ;  /* 0x0001240000067a24 */ /* 0x000fe400078e02ff */
[----:B------:R-:W-:Y:S01]  /*a0b0*/  IMAD.MOV.U32 R0, RZ, RZ, R9 ;  /* 0x000000ffff007224 */ /* 0x000fe200078e0009 */
[----:B------:R-:W-:Y:S01]  /*a0c0*/  @P0 SHF.R.U32.HI R0, RZ, c[0x0][0x4f0], R7 ;  /* 0x00013c00ff000a19 */ /* 0x000fe20000011607 */
[----:B------:R-:W-:Y:S02]  /*a0d0*/  IMAD R6, R8, c[0x0][0x494], R6 ;  /* 0x0001250008067a24 */ /* 0x000fe400078e0206 */
[----:B------:R-:W-:Y:S01]  /*a0e0*/  IMAD R8, R12, c[0x0][0x498], RZ ;  /* 0x000126000c087a24 */ /* 0x000fe200078e02ff */
[----:B------:R-:W-:Y:S01]  /*a0f0*/  IADD3 R7, -R0, RZ, RZ ;  /* 0x000000ff00077210 */ /* 0x000fe20007ffe1ff */
[----:B------:R-:W-:Y:S02]  /*a100*/  IMAD.IADD R3, R6, 0x1, R3 ;  /* 0x0000000106037824 */ /* 0x000fe400078e0203 */
[----:B------:R-:W-:-:S02]  /*a110*/  IMAD R8, R10, c[0x0][0x49c], R8 ;  /* 0x000127000a087a24 */ /* 0x000fc400078e0208 */
[----:B------:R-:W-:Y:S01]  /*a120*/  IMAD R6, R7, c[0x0][0x4e8], R9 ;  /* 0x00013a0007067a24 */ /* 0x000fe200078e0209 */
[----:B------:R-:W-:Y:S01]  /*a130*/  SHF.R.S32.HI R9, RZ, 0x1f, R0 ;  /* 0x0000001fff097819 */ /* 0x000fe20000011400 */
[----:B------:R-:W-:-:S03]  /*a140*/  IMAD.WIDE.U32 R2, R10, c[0x0][0x498], R2 ;  /* 0x000126000a027a25 */ /* 0x000fc600078e0002 */
[----:B------:R-:W-:Y:S02]  /*a150*/  SHF.R.S32.HI R7, RZ, 0x1f, R6 ;  /* 0x0000001fff077819 */ /* 0x000fe40000011406 */
[----:B------:R-:W-:-:S03]  /*a160*/  IADD3 R2, P0, R0, R2, RZ ;  /* 0x0000000200027210 */ /* 0x000fc60007f1e0ff */
[----:B------:R-:W-:Y:S01]  /*a170*/  IMAD R0, R7, c[0x0][0x488], RZ ;  /* 0x0001220007007a24 */ /* 0x000fe200078e02ff */
[----:B------:R-:W-:-:S03]  /*a180*/  IADD3.X R3, R9, R3, R8, P0, !PT ;  /* 0x0000000309037210 */ /* 0x000fc600007fe408 */
[C---:B------:R-:W-:Y:S02]  /*a190*/  IMAD R0, R6.reuse, c[0x0][0x48c], R0 ;  /* 0x0001230006007a24 */ /* 0x040fe400078e0200 */
[----:B------:R-:W-:-:S05]  /*a1a0*/  IMAD.WIDE.U32 R2, R6, c[0x0][0x488], R2 ;  /* 0x0001220006027a25 */ /* 0x000fca00078e0002 */
[----:B------:R-:W-:Y:S02]  /*a1b0*/  IADD3 R0, R3, R0, RZ ;  /* 0x0000000003007210 */ /* 0x000fe40007ffe0ff */
[----:B------:R-:W-:-:S04]  /*a1c0*/  LEA R6, P0, R2, c[0x0][0x450], 0x2 ;  /* 0x0001140002067a11 */ /* 0x000fc800078010ff */
[----:B------:R-:W-:Y:S02]  /*a1d0*/  LEA.HI.X R7, R2, c[0x0][0x454], R0, 0x2, P0 ;  /* 0x0001150002077a11 */ /* 0x000fe400000f1400 */
[----:B------:R-:W-:-:S05]  /*a1e0*/  MOV R0, 0xff800000 ;  /* 0xff80000000007802 */ /* 0x000fca0000000f00 */
[----:B------:R1:W-:Y:S02]  /*a1f0*/  STG.E [R6.64], R0 ;  /* 0x0000000006007986 */ /* 0x0003e4000c101904 */
.L_x_40:
[----:B------:R-:W-:Y:S05]  /*a200*/  BSYNC B0 ;  /* 0x0000000000007941 */ /* 0x000fea0003800000 */
.L_x_39:
[----:B-1----:R-:W1:Y:S01]  /*a210*/  S2R R6, SR_CTAID.Y ;  /* 0x0000000000067919 */ /* 0x002e620000002600 */
[----:B------:R-:W-:Y:S01]  /*a220*/  IMAD R0, R5, c[0x0][0x3a0], RZ ;  /* 0x0000e80005007a24 */ /* 0x000fe200078e02ff */
[----:B------:R-:W-:Y:S01]  /*a230*/  SHF.R.S32.HI R5, RZ, 0x1f, R11 ;  /* 0x0000001fff057819 */ /* 0x000fe2000001140b */
[C---:B------:R-:W-:Y:S01]  /*a240*/  IMAD.WIDE.U32 R2, R4.reuse, c[0x0][0x3a0], RZ ;  /* 0x0000e80004027a25 */ /* 0x040fe200078e00ff */
[----:B------:R-:W2:Y:S01]  /*a250*/  S2R R9, SR_CTAID.X ;  /* 0x0000000000097919 */ /* 0x000ea20000002500 */
[----:B------:R-:W-:Y:S01]  /*a260*/  MOV R8, c[0x0][0x4e8] ;  /* 0x00013a0000087a02 */ /* 0x000fe20000000f00 */
[----:B------:R-:W-:Y:S01]  /*a270*/  BSSY B0, `(.L_x_41) ;  /* 0x000003c000007945 */ /* 0x000fe20003800000 */
[----:B------:R-:W-:Y:S01]  /*a280*/  LEA.HI R5, R5, R11, RZ, 0x2 ;  /* 0x0000000b05057211 */ /* 0x000fe200078f10ff */
[----:B------:R-:W-:Y:S01]  /*a290*/  IMAD R0, R4, c[0x0][0x3a4], R0 ;  /* 0x0000e90004007a24 */ /* 0x000fe200078e0200 */
[----:B------:R-:W-:Y:S01]  /*a2a0*/  ISETP.NE.AND P0, PT, R8, 0x1, PT ;  /* 0x000000010800780c */ /* 0x000fe20003f05270 */
[----:B-----5:R-:W-:Y:S01]  /*a2b0*/  IMAD R13, R13, c[0x0][0x4e8], RZ ;  /* 0x00013a000d0d7a24 */ /* 0x020fe200078e02ff */
[----:B------:R-:W-:-:S02]  /*a2c0*/  LOP3.LUT R4, R5, 0xfffffffc, RZ, 0xc0, !PT ;  /* 0xfffffffc05047812 */ /* 0x000fc400078ec0ff */
[----:B------:R-:W-:-:S03]  /*a2d0*/  IADD3 R3, R3, R0, RZ ;  /* 0x0000000003037210 */ /* 0x000fc60007ffe0ff */
[----:B------:R-:W-:Y:S01]  /*a2e0*/  IMAD.IADD R8, R11, 0x1, -R4 ;  /* 0x000000010b087824 */ /* 0x000fe200078e0a04 */
[----:B------:R-:W-:-:S04]  /*a2f0*/  SHF.R.S32.HI R11, RZ, 0x2, R5 ;  /* 0x00000002ff0b7819 */ /* 0x000fc80000011405 */
[-C--:B------:R-:W-:Y:S02]  /*a300*/  LEA R4, R8, R11.reuse, 0x5 ;  /* 0x0000000b08047211 */ /* 0x080fe400078e28ff */
[----:B-1----:R-:W-:Y:S01]  /*a310*/  SHF.R.S32.HI R7, RZ, 0x1f, R6 ;  /* 0x0000001fff077819 */ /* 0x002fe20000011406 */
[----:B------:R-:W-:Y:S01]  /*a320*/  IMAD.WIDE.U32 R2, R6, c[0x0][0x3e8], R2 ;  /* 0x0000fa0006027a25 */ /* 0x000fe200078e0002 */
[----:B--2---:R-:W-:-:S03]  /*a330*/  LEA R11, R9, R11, 0x7 ;  /* 0x0000000b090b7211 */ /* 0x004fc600078e38ff */
[----:B------:R-:W-:Y:S02]  /*a340*/  IMAD R0, R7, c[0x0][0x3e8], RZ ;  /* 0x0000fa0007007a24 */ /* 0x000fe400078e02ff */
[----:B------:R-:W-:Y:S02]  /*a350*/  IMAD R4, R9, 0x80, R4 ;  /* 0x0000008009047824 */ /* 0x000fe400078e0204 */
[----:B------:R-:W-:Y:S02]  /*a360*/  IMAD R0, R6, c[0x0][0x3ec], R0 ;  /* 0x0000fb0006007a24 */ /* 0x000fe400078e0200 */
[----:B------:R-:W-:-:S03]  /*a370*/  @P0 IMAD.HI.U32 R5, R4, c[0x0][0x4ec], RZ ;  /* 0x00013b0004050a27 */ /* 0x000fc600078e00ff */
[----:B------:R-:W-:Y:S01]  /*a380*/  IADD3 R3, R0, R3, RZ ;  /* 0x0000000300037210 */ /* 0x000fe20007ffe0ff */
[----:B------:R-:W-:Y:S01]  /*a390*/  IMAD R6, R12, c[0x0][0x3f0], RZ ;  /* 0x0000fc000c067a24 */ /* 0x000fe200078e02ff */
[----:B------:R-:W-:Y:S02]  /*a3a0*/  MOV R0, R4 ;  /* 0x0000000400007202 */ /* 0x000fe40000000f00 */
[----:B------:R-:W-:Y:S01]  /*a3b0*/  @P0 SHF.R.U32.HI R0, RZ, c[0x0][0x4f0], R5 ;  /* 0x00013c00ff000a19 */ /* 0x000fe20000011605 */
[C---:B------:R-:W-:Y:S02]  /*a3c0*/  IMAD R7, R10.reuse, c[0x0][0x3f4], R6 ;  /* 0x0000fd000a077a24 */ /* 0x040fe400078e0206 */
[----:B------:R-:W-:Y:S01]  /*a3d0*/  IMAD.WIDE.U32 R2, R10, c[0x0][0x3f0], R2 ;  /* 0x0000fc000a027a25 */ /* 0x000fe200078e0002 */
[----:B------:R-:W-:-:S03]  /*a3e0*/  SHF.R.S32.HI R6, RZ, 0x1f, R0 ;  /* 0x0000001fff067819 */ /* 0x000fc60000011400 */
[----:B------:R-:W-:Y:S01]  /*a3f0*/  IMAD.MOV R5, RZ, RZ, -R0 ;  /* 0x000000ffff057224 */ /* 0x000fe200078e0a00 */
[----:B------:R-:W-:Y:S01]  /*a400*/  IADD3 R3, R3, R7, RZ ;  /* 0x0000000703037210 */ /* 0x000fe20007ffe0ff */
[----:B------:R-:W-:Y:S02]  /*a410*/  IMAD R6, R6, c[0x0][0x3e0], RZ ;  /* 0x0000f80006067a24 */ /* 0x000fe400078e02ff */
[----:B------:R-:W-:Y:S02]  /*a420*/  IMAD R5, R5, c[0x0][0x4e8], R4 ;  /* 0x00013a0005057a24 */ /* 0x000fe400078e0204 */
[----:B------:R-:W-:-:S03]  /*a430*/  IMAD.WIDE.U32 R2, R0, c[0x0][0x3e0], R2 ;  /* 0x0000f80000027a25 */ /* 0x000fc600078e0002 */
[----:B------:R-:W-:Y:S01]  /*a440*/  SHF.R.S32.HI R4, RZ, 0x1f, R5 ;  /* 0x0000001fff047819 */ /* 0x000fe20000011405 */
[----:B------:R-:W-:-:S05]  /*a450*/  IMAD R0, R0, c[0x0][0x3e4], R6 ;  /* 0x0000f90000007a24 */ /* 0x000fca00078e0206 */
[----:B------:R-:W-:Y:S01]  /*a460*/  IADD3 R3, R3, R0, RZ ;  /* 0x0000000003037210 */ /* 0x000fe20007ffe0ff */
[----:B------:R-:W-:-:S04]  /*a470*/  IMAD R0, R4, c[0x0][0x3d8], RZ ;  /* 0x0000f60004007a24 */ /* 0x000fc800078e02ff */
[C---:B------:R-:W-:Y:S02]  /*a480*/  IMAD R0, R5.reuse, c[0x0][0x3dc], R0 ;  /* 0x0000f70005007a24 */ /* 0x040fe400078e0200 */
[----:B------:R-:W-:-:S04]  /*a490*/  IMAD.WIDE.U32 R2, R5, c[0x0][0x3d8], R2 ;  /* 0x0000f60005027a25 */ /* 0x000fc800078e0002 */
[----:B------:R-:W-:Y:S01]  /*a4a0*/  IMAD.IADD R0, R3, 0x1, R0 ;  /* 0x0000000103007824 */ /* 0x000fe200078e0200 */
[----:B------:R-:W-:-:S04]  /*a4b0*/  LEA R14, P0, R2, c[0x0][0x380], 0x1 ;  /* 0x0000e000020e7a11 */ /* 0x000fc800078008ff */
[----:B------:R-:W-:Y:S02]  /*a4c0*/  LEA.HI.X R12, R2, c[0x0][0x384], R0, 0x1, P0 ;  /* 0x0000e100020c7a11 */ /* 0x000fe400000f0c00 */
[----:B------:R-:W-:Y:S01]  /*a4d0*/  ISETP.GE.AND P0, PT, R11, R13, PT ;  /* 0x0000000d0b00720c */ /* 0x000fe20003f06270 */
[----:B------:R1:W2:Y:S01]  /*a4e0*/  SHFL.IDX PT, R2, R14, RZ, 0x1c1f ;  /* 0x001c1fff0e027589 */ /* 0x0002a200000e0000 */
[----:B------:R-:W-:-:S03]  /*a4f0*/  SHF.L.U32 R0, R8, 0x3, RZ ;  /* 0x0000000308007819 */ /* 0x000fc600000006ff */
[----:B------:R1:W3:Y:S01]  /*a500*/  SHFL.IDX PT, R3, R12, RZ, 0x1c1f ;  /* 0x001c1fff0c037589 */ /* 0x0002e200000e0000 */
[C---:B------:R-:W-:Y:S02]  /*a510*/  IADD3 R9, R0.reuse, 0x20, RZ ;  /* 0x0000002000097810 */ /* 0x040fe40007ffe0ff */
[----:B------:R-:W-:-:S05]  /*a520*/  IADD3 R10, R0, 0x40, RZ ;  /* 0x00000040000a7810 */ /* 0x000fca0007ffe0ff */
        /* <DEDUP_REMOVED lines=11> */
[----:B------:R2:W-:Y:S02]  /*a5e0*/  @!P2 ST.E.128 [R6.64], RZ ;  /* 0x000000ff0600a985 */ /* 0x0005e4000c101d04 */
[----:B------:R-:W-:-:S04]  /*a5f0*/  @!P1 IMAD.WIDE R4, R5, 0x2, R2 ;  /* 0x0000000205049825 */ /* 0x000fc800078e0202 */
[----:B------:R-:W-:Y:S01]  /*a600*/  @!P0 IMAD.WIDE R2, R8, 0x2, R2 ;  /* 0x0000000208028825 */ /* 0x000fe200078e0202 */
[----:B------:R2:W-:Y:S04]  /*a610*/  @!P1 ST.E.128 [R4.64], RZ ;  /* 0x000000ff04009985 */ /* 0x0005e8000c101d04 */
[----:B------:R2:W-:Y:S02]  /*a620*/  @!P0 ST.E.128 [R2.64], RZ ;  /* 0x000000ff02008985 */ /* 0x0005e4000c101d04 */
.L_x_42:
[----:B------:R-:W-:Y:S05]  /*a630*/  BSYNC B0 ;  /* 0x0000000000007941 */ /* 0x000fea0003800000 */
.L_x_41:
[----:B--2---:R-:W-:Y:S01]  /*a640*/  IADD3 R4, R11, 0x20, RZ ;  /* 0x000000200b047810 */ /* 0x004fe20007ffe0ff */
[----:B---3--:R2:W3:Y:S01]  /*a650*/  SHFL.IDX PT, R3, R12, 0x1, 0x1c1f ;  /* 0x003c1f000c037f89 */ /* 0x0084e200000e0000 */
[----:B------:R-:W-:Y:S02]  /*a660*/  BSSY B0, `(.L_x_43) ;  /* 0x0000013000007945 */ /* 0x000fe40003800000 */
[----:B------:R-:W-:Y:S01]  /*a670*/  ISETP.GE.AND P0, PT, R4, R13, PT ;  /* 0x0000000d0400720c */ /* 0x000fe20003f06270 */
[----:B------:R2:W4:-:S12]  /*a680*/  SHFL.IDX PT, R2, R14, 0x1, 0x1c1f ;  /* 0x003c1f000e027f89 */ /* 0x00051800000e0000 */
        /* <DEDUP_REMOVED lines=16> */
.L_x_44:
[----:B------:R-:W-:Y:S05]  /*a790*/  BSYNC B0 ;  /* 0x0000000000007941 */ /* 0x000fea0003800000 */
.L_x_43:
[----:B---3--:R-:W-:Y:S01]  /*a7a0*/  IADD3 R4, R11, 0x40, RZ ;  /* 0x000000400b047810 */ /* 0x008fe20007ffe0ff */
[----:B------:R3:W1:Y:S01]  /*a7b0*/  SHFL.IDX PT, R3, R12, 0x2, 0x1c1f ;  /* 0x005c1f000c037f89 */ /* 0x00066200000e0000 */
[----:B------:R-:W-:Y:S02]  /*a7c0*/  BSSY B0, `(.L_x_45) ;  /* 0x0000013000007945 */ /* 0x000fe40003800000 */
[----:B------:R-:W-:Y:S01]  /*a7d0*/  ISETP.GE.AND P0, PT, R4, R13, PT ;  /* 0x0000000d0400720c */ /* 0x000fe20003f06270 */
[----:B----4-:R3:W4:-:S12]  /*a7e0*/  SHFL.IDX PT, R2, R14, 0x2, 0x1c1f ;  /* 0x005c1f000e027f89 */ /* 0x01071800000e0000 */
[----:B------:R-:W-:Y:S05]  /*a7f0*/  @P0 BRA `(.L_x_46) ;  /* 0x000000f000000947 */ /* 0x000fea0003800000 */
[----:B------:R-:W-:Y:S02]  /*a800*/  ISETP.GE.AND P1, PT, R9, c[0x0][0x3c8], PT ;  /* 0x0000f20009007a0c */ /* 0x000fe40003f26270 */
[----:B------:R-:W-:Y:S02]  /*a810*/  ISETP.GE.AND P0, PT, R10, c[0x0][0x3c8], PT ;  /* 0x0000f2000a007a0c */ /* 0x000fe40003f06270 */
[----:B------:R-:W-:-:S09]  /*a820*/  ISETP.GE.AND P2, PT, R0, c[0x0][0x3c8], PT ;  /* 0x0000f20000007a0c */ /* 0x000fd20003f46270 */
[----:B------:R-:W-:Y:S02]  /*a830*/  @!P1 SHF.R.S32.HI R5, RZ, 0x1f, R9 ;  /* 0x0000001fff059819 */ /* 0x000fe40000011409 */
[----:B------:R-:W-:Y:S02]  /*a840*/  @!P0 SHF.R.S32.HI R4, RZ, 0x1f, R10 ;  /* 0x0000001fff048819 */ /* 0x000fe4000001140a */
[----:B------:R-:W-:Y:S01]  /*a850*/  @!P1 LEA.HI R5, R5, R9, RZ, 0x3 ;  /* 0x0000000905059211 */ /* 0x000fe200078f18ff */
[--C-:B-1--4-:R-:W-:Y:S01]  /*a860*/  @!P2 IMAD.WIDE R6, R0, 0x2, R2.reuse ;  /* 0x000000020006a825 */ /* 0x112fe200078e0202 */
        /* <DEDUP_REMOVED lines=8> */
.L_x_46:
[----:B------:R-:W-:Y:S05]  /*a8f0*/  BSYNC B0 ;  /* 0x0000000000007941 */ /* 0x000fea0003800000 */
.L_x_45:
[----:B-1----:R-:W-:Y:S01]  /*a900*/  IADD3 R4, R11, 0x60, RZ ;  /* 0x000000600b047810 */ /* 0x002fe20007ffe0ff */
[----:B------:R1:W2:Y:S03]  /*a910*/  SHFL.IDX PT, R3, R12, 0x3, 0x1c1f ;  /* 0x007c1f000c037f89 */ /* 0x0002a600000e0000 */
[----:B------:R-:W-:Y:S01]  /*a920*/  ISETP.GE.AND P0, PT, R4, R13, PT ;  /* 0x0000000d0400720c */ /* 0x000fe20003f06270 */
[----:B----4-:R1:W4:-:S12]  /*a930*/  SHFL.IDX PT, R2, R14, 0x3, 0x1c1f ;  /* 0x007c1f000e027f89 */ /* 0x01031800000e0000 */
[----:B------:R-:W-:Y:S05]  /*a940*/  @P0 EXIT ;  /* 0x000000000000094d */ /* 0x000fea0003800000 */
[----:B------:R-:W-:Y:S02]  /*a950*/  ISETP.GE.AND P0, PT, R9, c[0x0][0x3c8], PT ;  /* 0x0000f20009007a0c */ /* 0x000fe40003f06270 */
[----:B------:R-:W-:-:S11]  /*a960*/  ISETP.GE.AND P1, PT, R0, c[0x0][0x3c8], PT ;  /* 0x0000f20000007a0c */ /* 0x000fd60003f26270 */
[----:B------:R-:W-:Y:S02]  /*a970*/  @!P0 SHF.R.S32.HI R4, RZ, 0x1f, R9 ;  /* 0x0000001fff048819 */ /* 0x000fe40000011409 */
[----:B--2-4-:R-:W-:Y:S02]  /*a980*/  @!P1 IMAD.WIDE R6, R0, 0x2, R2 ;  /* 0x0000000200069825 */ /* 0x014fe400078e0202 */
[----:B------:R-:W-:-:S03]  /*a990*/  @!P0 LEA.HI R4, R4, R9, RZ, 0x3 ;  /* 0x0000000904048211 */ /* 0x000fc600078f18ff */
[----:B------:R2:W-:Y:S01]  /*a9a0*/  @!P1 ST.E.128 [R6.64], RZ ;  /* 0x000000ff06009985 */ /* 0x0005e2000c101d04 */
[----:B------:R-:W-:-:S05]  /*a9b0*/  @!P0 LOP3.LUT R4, R4, 0xfffffff8, RZ, 0xc0, !PT ;  /* 0xfffffff804048812 */ /* 0x000fca00078ec0ff */
[----:B------:R-:W-:-:S05]  /*a9c0*/  @!P0 IMAD.WIDE R4, R4, 0x2, R2 ;  /* 0x0000000204048825 */ /* 0x000fca00078e0202 */
[----:B------:R2:W-:Y:S01]  /*a9d0*/  @!P0 ST.E.128 [R4.64], RZ ;  /* 0x000000ff04008985 */ /* 0x0005e2000c101d04 */
[----:B------:R-:W-:-:S13]  /*a9e0*/  ISETP.GE.AND P0, PT, R10, c[0x0][0x3c8], PT ;  /* 0x0000f2000a007a0c */ /* 0x000fda0003f06270 */
[----:B------:R-:W-:Y:S05]  /*a9f0*/  @P0 EXIT ;  /* 0x000000000000094d */ /* 0x000fea0003800000 */
[----:B------:R-:W-:-:S04]  /*aa00*/  SHF.R.S32.HI R0, RZ, 0x1f, R10 ;  /* 0x0000001fff007819 */ /* 0x000fc8000001140a */
[----:B------:R-:W-:-:S04]  /*aa10*/  LEA.HI R0, R0, R10, RZ, 0x3 ;  /* 0x0000000a00007211 */ /* 0x000fc800078f18ff */
[----:B------:R-:W-:-:S05]  /*aa20*/  LOP3.LUT R0, R0, 0xfffffff8, RZ, 0xc0, !PT ;  /* 0xfffffff800007812 */ /* 0x000fca00078ec0ff */
[----:B------:R-:W-:-:S05]  /*aa30*/  IMAD.WIDE R2, R0, 0x2, R2 ;  /* 0x0000000200027825 */ /* 0x000fca00078e0202 */
[----:B------:R-:W-:Y:S01]  /*aa40*/  ST.E.128 [R2.64], RZ ;  /* 0x000000ff02007985 */ /* 0x000fe2000c101d04 */
[----:B------:R-:W-:Y:S05]  /*aa50*/  EXIT ;  /* 0x000000000000794d */ /* 0x000fea0003800000 */
.L_x_47:
        /* <DEDUP_REMOVED lines=10> */
.L_x_755:


//--------------------- .text._ZN7cutlass13device_kernelIN5flash19enable_sm80_to_sm89INS1_16FlashAttnFwdSm80INS1_25CollectiveMainloopFwdSm80ILi4ELi1ELb0EN4cute5tupleIJNS5_1CILi128EEENS7_ILi64EEENS7_ILi96EEEEEELi96ENS_10bfloat16_tEfNS_4arch4Sm80ELb0ELb0ELb0ELb1ELb0ELb1ELb1ELb0EEENS1_21CollectiveEpilogueFwdINS6_IJS8_SA_S9_EEENS6_IJNS7_ILi1EEESI_SI_EEESC_SE_Li128ELb1ELb1ELb0ELb0EEENS1_19SingleTileSchedulerILb1ELb0ELb1ELi128EEEEEEEEEvNT_6ParamsE --------------------------
	.section	.text._ZN7cutlass13device_kernelIN5flash19enable_sm80_to_sm89INS1_16FlashAttnFwdSm80INS1_25CollectiveMainloopFwdSm80ILi4ELi1ELb0EN4cute5tupleIJNS5_1CILi128EEENS7_ILi64EEENS7_ILi96EEEEEELi96ENS_10bfloat16_tEfNS_4arch4Sm80ELb0ELb0ELb0ELb1ELb0ELb1ELb1ELb0EEENS1_21CollectiveEpilogueFwdINS6_IJS8_SA_S9_EEENS6_IJNS7_ILi1EEESI_SI_EEESC_SE_Li128ELb1ELb1ELb0ELb0EEENS1_19SingleTileSchedulerILb1ELb0ELb1ELi128EEEEEEEEEvNT_6ParamsE,"ax",@progbits
	.sectioninfo	@"SHI_REGISTERS=255"
	.align	128
.text._ZN7cutlass13device_kernelIN5flash19enable_sm80_to_sm89INS1_16FlashAttnFwdSm80INS1_25CollectiveMainloopFwdSm80ILi4ELi1ELb0EN4cute5tupleIJNS5_1CILi128EEENS7_ILi64EEENS7_ILi96EEEEEELi96ENS_10bfloat16_tEfNS_4arch4Sm80ELb0ELb0ELb0ELb1ELb0ELb1ELb1ELb0EEENS1_21CollectiveEpilogueFwdINS6_IJS8_SA_S9_EEENS6_IJNS7_ILi1EEESI_SI_EEESC_SE_Li128ELb1ELb1ELb0ELb0EEENS1_19SingleTileSchedulerILb1ELb0ELb1ELi128EEEEEEEEEvNT_6ParamsE:
        .type           _ZN7cutlass13device_kernelIN5flash19enable_sm80_to_sm89INS1_16FlashAttnFwdSm80INS1_25CollectiveMainloopFwdSm80ILi4ELi1ELb0EN4cute5tupleIJNS5_1CILi128EEENS7_ILi64EEENS7_ILi96EEEEEELi96ENS_10bfloat16_tEfNS_4arch4Sm80ELb0ELb0ELb0ELb1ELb0ELb1ELb1ELb0EEENS1_21CollectiveEpilogueFwdINS6_IJS8_SA_S9_EEENS6_IJNS7_ILi1EEESI_SI_EEESC_SE_Li128ELb1ELb1ELb0ELb0EEENS1_19SingleTileSchedulerILb1ELb0ELb1ELi128EEEEEEEEEvNT_6ParamsE,@function
        .size           _ZN7cutlass13device_kernelIN5flash19enable_sm80_to_sm89INS1_16FlashAttnFwdSm80INS1_25CollectiveMainloopFwdSm80ILi4ELi1ELb0EN4cute5tupleIJNS5_1CILi128EEENS7_ILi64EEENS7_ILi96EEEEEELi96ENS_10bfloat16_tEfNS_4arch4Sm80ELb0ELb0ELb0ELb1ELb0ELb1ELb1ELb0EEENS1_21CollectiveEpilogueFwdINS6_IJS8_SA_S9_EEENS6_IJNS7_ILi1EEESI_SI_EEESC_SE_Li128ELb1ELb1ELb0ELb0EEENS1_19SingleTileSchedulerILb1ELb0ELb1ELi128EEEEEEEEEvNT_6ParamsE,(.L_x_756 - _ZN7cutlass13device_kernelIN5flash19enable_sm80_to_sm89INS1_16FlashAttnFwdSm80INS1_25CollectiveMainloopFwdSm80ILi4ELi1ELb0EN4cute5tupleIJNS5_1CILi128EEENS7_ILi64EEENS7_ILi96EEEEEELi96ENS_10bfloat16_tEfNS_4arch4Sm80ELb0ELb0ELb0ELb1ELb0ELb1ELb1ELb0EEENS1_21CollectiveEpilogueFwdINS6_IJS8_SA_S9_EEENS6_IJNS7_ILi1EEESI_SI_EEESC_SE_Li128ELb1ELb1ELb0ELb0EEENS1_19SingleTileSchedulerILb1ELb0ELb1ELi128EEEEEEEEEvNT_6ParamsE)
        .other          _ZN7cutlass13device_kernelIN5flash19enable_sm80_to_sm89INS1_16FlashAttnFwdSm80INS1_25CollectiveMainloopFwdSm80ILi4ELi1ELb0EN4cute5tupleIJNS5_1CILi128EEENS7_ILi64EEENS7_ILi96EEEEEELi96ENS_10bfloat16_tEfNS_4arch4Sm80ELb0ELb0ELb0ELb1ELb0ELb1ELb1ELb0EEENS1_21CollectiveEpilogueFwdINS6_IJS8_SA_S9_EEENS6_IJNS7_ILi1EEESI_SI_EEESC_SE_Li128ELb1ELb1ELb0ELb0EEENS1_19SingleTileSchedulerILb1ELb0ELb1ELi128EEEEEEEEEvNT_6ParamsE,@"STO_CUDA_ENTRY STV_DEFAULT"
_ZN7cutlass13device_kernelIN5flash19enable_sm80_to_sm89INS1_16FlashAttnFwdSm80INS1_25CollectiveMainloopFwdSm80ILi4ELi1ELb0EN4cute5tupleIJNS5_1CILi128EEENS7_ILi64EEENS7_ILi96EEEEEELi96ENS_10bfloat16_tEfNS_4arch4Sm80ELb0ELb0ELb0ELb1ELb0ELb1ELb1ELb0EEENS1_21CollectiveEpilogueFwdINS6_IJS8_SA_S9_EEENS6_IJNS7_ILi1EEESI_SI_EEESC_SE_Li128ELb1ELb1ELb0ELb0EEENS1_19SingleTileSchedulerILb1ELb0ELb1ELi128EEEEEEEEEvNT_6ParamsE:
        /* <DEDUP_REMOVED lines=17> */
.L_x_49:
        /* <DEDUP_REMOVED lines=8> */
.L_x_51:
[----:B------:R-:W-:-:S05]  /*0190*/  MOV R0, c[0x0][0x54c] ;  /* 0x0001530000007a02 */ /* 0x000fca0000000f00 */
.L_x_50:
[----:B-----5:R-:W-:Y:S01]  /*01a0*/  IMAD R0, R0, c[0x0][0x548], RZ ;  /* 0x0001520000007a24 */ /* 0x020fe200078e02ff */
[----:B-1----:R-:W-:-:S04]  /*01b0*/  SHF.L.U32 R2, R172, 0x7, RZ ;  /* 0x00000007ac027819 */ /* 0x002fc800000006ff */
[----:B------:R-:W-:-:S04]  /*01c0*/  ISETP.GE.AND P0, PT, R2, R0, PT ;  /* 0x000000000200720c */ /* 0x000fc80003f06270 */
[----:B------:R-:W-:-:S05]  /*01d0*/  SEL R0, R5, 0xffffffff, !P0 ;  /* 0xffffffff05007807 */ /* 0x000fca0004000000 */
[----:B------:R1:W-:Y:S01]  /*01e0*/  STL [R1+0x34], R0 ;  /* 0x0000340001007387 */ /* 0x0003e20000100800 */
[----:B------:R-:W-:Y:S05]  /*01f0*/  BRA `(.L_x_52) ;  /* 0x0000013000007947 */ /* 0x000fea0003800000 */
.L_x_48:
[----:B---3--:R-:W-:-:S04]  /*0200*/  ISETP.NE.U32.AND P0, PT, RZ, c[0x0][0x568], PT ;  /* 0x00015a00ff007a0c */ /* 0x008fc80003f05070 */
[----:B------:R-:W-:-:S13]  /*0210*/  ISETP.NE.AND.EX P0, PT, RZ, c[0x0][0x56c], PT, P0 ;  /* 0x00015b00ff007a0c */ /* 0x000fda0003f05300 */
[----:B------:R-:W-:Y:S05]  /*0220*/  @!P0 BRA `(.L_x_53) ;  /* 0x0000002000008947 */ /* 0x000fea0003800000 */
[----:B------:R1:W5:Y:S01]  /*0230*/  LDG.E R0, [R2.64] ;  /* 0x0000000602007981 */ /* 0x000362000c1e1900 */
[----:B------:R-:W-:Y:S05]  /*0240*/  BRA `(.L_x_54) ;  /* 0x0000009000007947 */ /* 0x000fea0003800000 */
.L_x_53:
        /* <DEDUP_REMOVED lines=8> */
.L_x_55:
[----:B------:R-:W-:-:S05]  /*02d0*/  MOV R0, c[0x0][0x54c] ;  /* 0x0001530000007a02 */ /* 0x000fca0000000f00 */
.L_x_54:
[----:B-----5:R-:W-:Y:S01]  /*02e0*/  IMAD R0, R0, c[0x0][0x548], RZ ;  /* 0x0001520000007a24 */ /* 0x020fe200078e02ff */
[----:B-1----:R-:W-:-:S04]  /*02f0*/  SHF.L.U32 R2, R172, 0x7, RZ ;  /* 0x00000007ac027819 */ /* 0x002fc800000006ff */
[----:B------:R-:W-:-:S04]  /*0300*/  ISETP.GE.AND P0, PT, R2, R0, PT ;  /* 0x000000000200720c */ /* 0x000fc80003f06270 */
[----:B------:R-:W-:-:S05]  /*0310*/  SEL R0, R5, 0xffffffff, !P0 ;  /* 0xffffffff05007807 */ /* 0x000fca0004000000 */
[----:B------:R1:W-:Y:S04]  /*0320*/  STL [R1+0x34], R0 ;  /* 0x0000340001007387 */ /* 0x0003e80000100800 */
.L_x_52:
[----:B------:R-:W2:Y:S02]  /*0330*/  LDL R17, [R1+0x34] ;  /* 0x0000340001117983 */ /* 0x000ea40000100800 */
[----:B--2---:R-:W-:-:S13]  /*0340*/  ISETP.GE.AND P0, PT, R17, RZ, PT ;  /* 0x000000ff1100720c */ /* 0x004fda0003f06270 */
[----:B------:R-:W-:Y:S05]  /*0350*/  @!P0 EXIT ;  /* 0x000000000000894d */ /* 0x000fea0003800000 */
[----:B------:R-:W-:Y:S01]  /*0360*/  ISETP.NE.U32.AND P0, PT, RZ, c[0x0][0x370], PT ;  /* 0x0000dc00ff007a0c */ /* 0x000fe20003f05070 */
[----:B------:R-:W-:Y:S01]  /*0370*/  IMAD.MOV.U32 R144, RZ, RZ, RZ ;  /* 0x000000ffff907224 */ /* 0x000fe200078e00ff */
[----:B------:R-:W-:Y:S01]  /*0380*/  ISETP.NE.U32.AND P1, PT, RZ, c[0x0][0x360], PT ;  /* 0x0000d800ff007a0c */ /* 0x000fe20003f25070 */
[----:B------:R-:W-:Y:S01]  /*0390*/  CS2R R148, SRZ ;  /* 0x0000000000947805 */ /* 0x000fe2000001ff00 */
[----:B------:R-:W-:Y:S01]  /*03a0*/  ISETP.NE.AND.EX P2, PT, RZ, c[0x0][0x374], PT, P0 ;  /* 0x0000dd00ff007a0c */ /* 0x000fe20003f45300 */
[----:B------:R-:W-:Y:S01]  /*03b0*/  IMAD.MOV.U32 R12, RZ, RZ, RZ ;  /* 0x000000ffff0c7224 */ /* 0x000fe200078e00ff */
[----:B------:R-:W-:Y:S01]  /*03c0*/  ISETP.NE.AND.EX P0, PT, RZ, c[0x0][0x364], PT, P1 ;  /* 0x0000d900ff007a0c */ /* 0x000fe20003f05310 */
[CC--:B------:R-:W-:Y:S01]  /*03d0*/  IMAD.WIDE R6, R17.reuse, R13.reuse, c[0x0][0x348] ;  /* 0x0000d20011067625 */ /* 0x0c0fe200078e020d */
[----:B------:R-:W-:Y:S02]  /*03e0*/  ISETP.NE.U32.AND P1, PT, RZ, c[0x0][0x348], PT ;  /* 0x0000d200ff007a0c */ /* 0x000fe40003f25070 */
[----:B------:R-:W-:Y:S01]  /*03f0*/  ISETP.NE.U32.AND P5, PT, RZ, c[0x0][0x350], PT ;  /* 0x0000d400ff007a0c */ /* 0x000fe20003fa5070 */
[----:B------:R-:W-:Y:S01]  /*0400*/  IMAD.WIDE R4, R17, R13, c[0x0][0x350] ;  /* 0x0000d40011047625 */ /* 0x000fe200078e020d */
[----:B------:R-:W-:-:S02]  /*0410*/  ISETP.NE.U32.AND P3, PT, RZ, c[0x0][0x358], PT ;  /* 0x0000d600ff007a0c */ /* 0x000fc40003f65070 */
[----:B------:R-:W-:Y:S01]  /*0420*/  ISETP.NE.AND.EX P1, PT, RZ, c[0x0][0x34c], PT, P1 ;  /* 0x0000d300ff007a0c */ /* 0x000fe20003f25310 */
[CC--:B------:R-:W-:Y:S01]  /*0430*/  IMAD.WIDE R2, R17.reuse, R13.reuse, c[0x0][0x358] ;  /* 0x0000d60011027625 */ /* 0x0c0fe200078e020d */
[----:B------:R-:W-:Y:S02]  /*0440*/  ISETP.NE.AND.EX P5, PT, RZ, c[0x0][0x354], PT, P5 ;  /* 0x0000d500ff007a0c */ /* 0x000fe40003fa5350 */
[----:B------:R-:W-:Y:S01]  /*0450*/  ISETP.NE.AND.EX P3, PT, RZ, c[0x0][0x35c], PT, P3 ;  /* 0x0000d700ff007a0c */ /* 0x000fe20003f65330 */
[CC--:B------:R-:W-:Y:S01]  /*0460*/  @P2 IMAD.WIDE R10, R17.reuse, R13.reuse, c[0x0][0x370] ;  /* 0x0000dc00110a2625 */ /* 0x0c0fe200078e020d */
[----:B------:R-:W2:Y:S03]  /*0470*/  S2R R51, SR_CTAID.Y ;  /* 0x0000000000337919 */ /* 0x000ea60000002600 */
[----:B------:R-:W-:Y:S01]  /*0480*/  IMAD.MOV.U32 R153, RZ, RZ, c[0x0][0x168] ;  /* 0x00005a00ff997624 */ /* 0x000fe200078e00ff */
[----:B------:R3:W5:Y:S01]  /*0490*/  @P2 LDG.E R144, [R10.64] ;  /* 0x000000060a902981 */ /* 0x000762000c1e1900 */
[----:B------:R-:W-:-:S03]  /*04a0*/  @P0 IMAD.WIDE R8, R17, R13, c[0x0][0x360] ;  /* 0x0000d80011080625 */ /* 0x000fc600078e020d */
[----:B------:R3:W5:Y:S04]  /*04b0*/  @P1 LDG.E R149, [R6.64] ;  /* 0x0000000606951981 */ /* 0x000768000c1e1900 */
[----:B------:R3:W5:Y:S04]  /*04c0*/  @P5 LDG.E R148, [R4.64] ;  /* 0x0000000604945981 */ /* 0x000768000c1e1900 */
[----:B------:R3:W5:Y:S01]  /*04d0*/  @P3 LDG.E R12, [R2.64] ;  /* 0x00000006020c3981 */ /* 0x000762000c1e1900 */
[----:B------:R-:W-:-:S03]  /*04e0*/  IMAD.MOV.U32 R94, RZ, RZ, c[0x0][0x228] ;  /* 0x00008a00ff5e7624 */ /* 0x000fc600078e00ff */
[----:B------:R4:W5:Y:S01]  /*04f0*/  @P0 LDG.E R153, [R8.64] ;  /* 0x0000000608990981 */ /* 0x000962000c1e1900 */
[----:B--2---:R-:W-:Y:S01]  /*0500*/  SHF.R.S32.HI R173, RZ, 0x1f, R51 ;  /* 0x0000001fffad7819 */ /* 0x004fe20000011433 */
[----:B----4-:R-:W-:Y:S01]  /*0510*/  IMAD.MOV.U32 R8, RZ, RZ, c[0x0][0x1d0] ;  /* 0x00007400ff087624 */ /* 0x010fe200078e00ff */
[----:B------:R-:W-:Y:S05]  /*0520*/  @P0 BRA `(.L_x_56) ;  /* 0x0000004000000947 */ /* 0x000fea0003800000 */
[----:B---3--:R-:W-:Y:S05]  /*0530*/  @!P1 BRA `(.L_x_56) ;  /* 0x0000003000009947 */ /* 0x008fea0003800000 */
[----:B-1----:R1:W2:Y:S04]  /*0540*/  LDG.E R0, [R6.64] ;  /* 0x0000000606007981 */ /* 0x0022a8000c1e1900 */
[----:B-1----:R-:W2:Y:S02]  /*0550*/  LDG.E R6, [R6.64+0x4] ;  /* 0x0000040606067981 */ /* 0x002ea4000c1e1900 */
[----:B--2--5:R-:W-:Y:S02]  /*0560*/  IADD3 R153, -R0, R6, RZ ;  /* 0x0000000600997210 */ /* 0x024fe40007ffe1ff */
.L_x_56:
[----:B---3--:R-:W-:-:S04]  /*0570*/  ISETP.NE.U32.AND P0, PT, RZ, c[0x0][0x368], PT ;  /* 0x0000da00ff007a0c */ /* 0x008fc80003f05070 */
[----:B------:R-:W-:-:S13]  /*0580*/  ISETP.NE.AND.EX P0, PT, RZ, c[0x0][0x36c], PT, P0 ;  /* 0x0000db00ff007a0c */ /* 0x000fda0003f05300 */
[----:B------:R-:W-:Y:S05]  /*0590*/  @!P0 BRA `(.L_x_57) ;  /* 0x0000003000008947 */ /* 0x000fea0003800000 */
[----:B------:R-:W-:-:S05]  /*05a0*/  IMAD.WIDE R4, R17, R13, c[0x0][0x368] ;  /* 0x0000da0011047625 */ /* 0x000fca00078e020d */
[----:B------:R2:W5:Y:S01]  /*05b0*/  LDG.E R8, [R4.64] ;  /* 0x0000000604087981 */ /* 0x000562000c1e1900 */
[----:B------:R-:W-:Y:S05]  /*05c0*/  BRA `(.L_x_58) ;  /* 0x0000004000007947 */ /* 0x000fea0003800000 */
.L_x_57:
[----:B------:R-:W-:Y:S05]  /*05d0*/  @!P5 BRA `(.L_x_58) ;  /* 0x000000300000d947 */ /* 0x000fea0003800000 */
[----:B-1----:R1:W2:Y:S04]  /*05e0*/  LDG.E R0, [R4.64] ;  /* 0x0000000604007981 */ /* 0x0022a8000c1e1900 */
[----:B-1----:R-:W2:Y:S02]  /*05f0*/  LDG.E R4, [R4.64+0x4] ;  /* 0x0000040604047981 */ /* 0x002ea4000c1e1900 */
[----:B--2---:R-:W-:Y:S02]  /*0600*/  IADD3 R8, -R0, R4, RZ ;  /* 0x0000000400087210 */ /* 0x004fe40007ffe1ff */
.L_x_58:
[----:B--2---:R2:W3:Y:S04]  /*0610*/  @P3 LDG.E R5, [R2.64] ;  /* 0x0000000602053981 */ /* 0x0044e8000c1e1900 */
[----:B------:R2:W3:Y:S01]  /*0620*/  @P3 LDG.E R4, [R2.64+0x4] ;  /* 0x0000040602043981 */ /* 0x0004e2000c1e1900 */
[----:B------:R-:W-:Y:S01]  /*0630*/  ISETP.NE.U32.AND P0, PT, RZ, c[0x0][0x378], PT ;  /* 0x0000de00ff007a0c */ /* 0x000fe20003f05070 */
[----:B-----5:R-:W-:-:S03]  /*0640*/  IMAD.MOV.U32 R145, RZ, RZ, R8 ;  /* 0x000000ffff917224 */ /* 0x020fc600078e0008 */
[----:B------:R-:W-:Y:S01]  /*0650*/  ISETP.NE.AND.EX P0, PT, RZ, c[0x0][0x37c], PT, P0 ;  /* 0x0000df00ff007a0c */ /* 0x000fe20003f05300 */
[----:B-1----:R-:W-:-:S12]  /*0660*/  IMAD.IADD R0, R8, 0x1, -R144 ;  /* 0x0000000108007824 */ /* 0x002fd800078e0a90 */
[----:B--2---:R-:W-:-:S05]  /*0670*/  @P0 IMAD.WIDE R2, R17, R13, c[0x0][0x378] ;  /* 0x0000de0011020625 */ /* 0x004fca00078e020d */
[----:B------:R1:W5:Y:S01]  /*0680*/  @P0 LDG.E R145, [R2.64] ;  /* 0x0000000602910981 */ /* 0x000362000c1e1900 */
[----:B---3--:R-:W-:-:S04]  /*0690*/  @P3 IMAD.IADD R94, R4, 0x1, -R5 ;  /* 0x00000001045e3824 */ /* 0x008fc800078e0a05 */
[----:B------:R-:W-:-:S05]  /*06a0*/  IMAD.IADD R161, R0, 0x1, R94 ;  /* 0x0000000100a17824 */ /* 0x000fca00078e025e */
[----:B-1----:R-:W-:-:S04]  /*06b0*/  IADD3 R2, R161, 0x3f, RZ ;  /* 0x0000003fa1027810 */ /* 0x002fc80007ffe0ff */
[----:B------:R-:W-:-:S04]  /*06c0*/  SHF.R.S32.HI R3, RZ, 0x1f, R2 ;  /* 0x0000001fff037819 */ /* 0x000fc80000011402 */
[----:B------:R-:W-:Y:S01]  /*06d0*/  LEA.HI R6, R3, R2, RZ, 0x6 ;  /* 0x0000000203067211 */ /* 0x000fe200078f30ff */
[----:B------:R-:W-:-:S03]  /*06e0*/  IMAD.MOV R3, RZ, RZ, -R0 ;  /* 0x000000ffff037224 */ /* 0x000fc600078e0a00 */
[----:B------:R-:W-:Y:S01]  /*06f0*/  LOP3.LUT R2, R6, 0xffffffc0, RZ, 0xc0, !PT ;  /* 0xffffffc006027812 */ /* 0x000fe200078ec0ff */
[----:B------:R1:W-:Y:S04]  /*0700*/  STL [R1+0x38], R6 ;  /* 0x0000380601007387 */ /* 0x0003e80000100800 */
[----:B------:R-:W-:Y:S01]  /*0710*/  IMAD.IADD R0, R2, 0x1, -R0 ;  /* 0x0000000102007824 */ /* 0x000fe200078e0a00 */
[----:B------:R-:W-:-:S04]  /*0720*/  IMNMX R2, RZ, R3, !PT ;  /* 0x00000003ff027217 */ /* 0x000fc80007800200 */
[----:B------:R-:W-:Y:S02]  /*0730*/  IMNMX R0, R0, R94, PT ;  /* 0x0000005e00007217 */ /* 0x000fe40003800200 */
[----:B------:R-:W-:Y:S02]  /*0740*/  SHF.R.U32.HI R142, RZ, 0x6, R2 ;  /* 0x00000006ff8e7819 */ /* 0x000fe40000011602 */
[----:B------:R-:W-:-:S03]  /*0750*/  ISETP.GT.AND P0, PT, R0, R2, PT ;  /* 0x000000020000720c */ /* 0x000fc60003f04270 */
[----:B------:R-:W-:-:S10]  /*0760*/  IMAD.MOV.U32 R4, RZ, RZ, R142 ;  /* 0x000000ffff047224 */ /* 0x000fd400078e008e */
[----:B------:R-:W-:-:S04]  /*0770*/  @P0 IADD3 R0, R0, 0x3f, RZ ;  /* 0x0000003f00000810 */ /* 0x000fc80007ffe0ff */
[----:B------:R-:W-:-:S04]  /*0780*/  @P0 SHF.R.S32.HI R2, RZ, 0x1f, R0 ;  /* 0x0000001fff020819 */ /* 0x000fc80000011400 */
[----:B------:R-:W-:-:S04]  /*0790*/  @P0 LEA.HI R0, R2, R0, RZ, 0x6 ;  /* 0x0000000002000211 */ /* 0x000fc800078f30ff */
[----:B------:R-:W-:-:S04]  /*07a0*/  @P0 SHF.R.S32.HI R4, RZ, 0x6, R0 ;  /* 0x00000006ff040819 */ /* 0x000fc80000011400 */
[----:B------:R-:W-:-:S13]  /*07b0*/  ISETP.GT.AND P0, PT, R4, R142, PT ;  /* 0x0000008e0400720c */ /* 0x000fda0003f04270 */
[----:B------:R-:W-:Y:S05]  /*07c0*/  @!P0 BRA `(.L_x_59) ;  /* 0x0000525000008947 */ /* 0x000fea0003800000 */
[----:B-1----:R-:W-:-:S04]  /*07d0*/  ISETP.NE.U32.AND P2, PT, RZ, c[0x0][0x340], PT ;  /* 0x0000d000ff007a0c */ /* 0x002fc80003f45070 */
[----:B------:R-:W-:-:S13]  /*07e0*/  ISETP.NE.AND.EX P2, PT, RZ, c[0x0][0x344], PT, P2 ;  /* 0x0000d100ff007a0c */ /* 0x000fda0003f45320 */
[----:B------:R-:W-:-:S05]  /*07f0*/  @P2 IMAD.WIDE R2, R17, R13, c[0x0][0x340] ;  /* 0x0000d00011022625 */ /* 0x000fca00078e020d */
[----:B------:R1:W2:Y:S01]  /*0800*/  @P2 LDG.E R15, [R2.64] ;  /* 0x00000006020f2981 */ /* 0x0002a2000c1e1900 */
[----:B------:R-:W-:Y:S01]  /*0810*/  SHF.R.S32.HI R10, RZ, 0x1f, R163 ;  /* 0x0000001fff0a7819 */ /* 0x000fe200000114a3 */
[----:B------:R-:W-:Y:S01]  /*0820*/  IMAD.MOV.U32 R159, RZ, RZ, c[0x0][0x238] ;  /* 0x00008e00ff9f7624 */ /* 0x000fe200078e00ff */
[----:B------:R-:W-:Y:S01]  /*0830*/  IADD3 R77, R4, -0x1, RZ ;  /* 0xffffffff044d7810 */ /* 0x000fe20007ffe0ff */
[----:B------:R-:W-:Y:S01]  /*0840*/  IMAD.MOV.U32 R151, RZ, RZ, 0x6 ;  /* 0x00000006ff977424 */ /* 0x000fe200078e00ff */
[----:B------:R-:W-:Y:S01]  /*0850*/  SHF.R.S32.HI R7, RZ, 0x1f, R12 ;  /* 0x0000001fff077819 */ /* 0x000fe2000001140c */
[----:B------:R-:W-:Y:S01]  /*0860*/  IMAD.SHL.U32 R160, R159, 0x40, RZ ;  /* 0x000000409fa07824 */ /* 0x000fe200078e00ff */
[----:B------:R-:W-:Y:S01]  /*0870*/  LEA.HI R30, R163, R163, RZ, 0x1 ;  /* 0x000000a3a31e7211 */ /* 0x000fe200078f08ff */
[----:B------:R-:W-:Y:S01]  /*0880*/  IMAD.IADD R49, R148, 0x1, R8 ;  /* 0x0000000194317824 */ /* 0x000fe200078e0208 */
[----:B------:R-:W-:Y:S01]  /*0890*/  SHF.L.U64.HI R155, R159, R151, c[0x0][0x23c] ;  /* 0x00008f009f9b7619 */ /* 0x000fe20000010297 */
[----:B------:R-:W-:Y:S01]  /*08a0*/  IMAD.MOV.U32 R162, RZ, RZ, c[0x0][0x27c] ;  /* 0x00009f00ffa27624 */ /* 0x000fe200078e00ff */
[----:B------:R-:W-:Y:S01]  /*08b0*/  SHF.R.S32.HI R6, RZ, 0x1f, R77 ;  /* 0x0000001fff067819 */ /* 0x000fe2000001144d */
[----:B------:R-:W-:Y:S01]  /*08c0*/  IMAD.MOV.U32 R154, RZ, RZ, 0x5 ;  /* 0x00000005ff9a7424 */ /* 0x000fe200078e00ff */
[----:B------:R-:W-:Y:S01]  /*08d0*/  SHF.R.S32.HI R90, RZ, 0x1, R30 ;  /* 0x00000001ff5a7819 */ /* 0x000fe2000001141e */
[----:B------:R-:W-:Y:S01]  /*08e0*/  IMAD R4, R155, R77, RZ ;  /* 0x0000004d9b047224 */ /* 0x000fe200078e02ff */
[----:B------:R-:W-:Y:S01]  /*08f0*/  SHF.R.S32.HI R138, RZ, 0x1f, R49 ;  /* 0x0000001fff8a7819 */ /* 0x000fe20000011431 */
[----:B------:R-:W-:Y:S01]  /*0900*/  IMAD.MOV.U32 R157, RZ, RZ, c[0x0][0x1e0] ;  /* 0x00007800ff9d7624 */ /* 0x000fe200078e00ff */
[----:B------:R-:W-:Y:S01]  /*0910*/  SEL R23, R17, RZ, !P3 ;  /* 0x000000ff11177207 */ /* 0x000fe20005800000 */
[----:B------:R-:W-:Y:S01]  /*0920*/  IMAD R16, R6, R160, R4 ;  /* 0x000000a006107224 */ /* 0x000fe200078e0204 */
[-C--:B------:R-:W-:Y:S01]  /*0930*/  LEA.HI R6, R10, R163.reuse, RZ, 0x3 ;  /* 0x000000a30a067211 */ /* 0x080fe200078f18ff */
[----:B------:R-:W-:Y:S01]  /*0940*/  IMAD R8, R138, c[0x0][0x1e0], RZ ;  /* 0x000078008a087a24 */ /* 0x000fe200078e02ff */
[----:B------:R-:W-:Y:S01]  /*0950*/  LOP3.LUT R30, R30, 0xfffffffe, RZ, 0xc0, !PT ;  /* 0xfffffffe1e1e7812 */ /* 0x000fe200078ec0ff */
[----:B------:R-:W-:Y:S01]  /*0960*/  IMAD.WIDE.U32 R146, R90, c[0x0][0x1e0], RZ ;  /* 0x000078005a927a25 */ /* 0x000fe200078e00ff */
[----:B------:R-:W-:Y:S01]  /*0970*/  SHF.R.S32.HI R13, RZ, 0x3, R6 ;  /* 0x00000003ff0d7819 */ /* 0x000fe20000011406 */
[----:B------:R-:W-:Y:S01]  /*0980*/  ULDC.U8 UR4, c[0x0][0x298] ;  /* 0x0000a60000047ab9 */ /* 0x000fe20000000000 */
[----:B-1----:R-:W-:Y:S01]  /*0990*/  LEA.HI R2, R10, R163, RZ, 0x2 ;  /* 0x000000a30a027211 */ /* 0x002fe200078f10ff */
[----:B------:R-:W-:Y:S01]  /*09a0*/  IMAD.IADD R30, R163, 0x1, -R30 ;  /* 0x00000001a31e7824 */ /* 0x000fe200078e0a1e */
[----:B------:R-:W-:Y:S01]  /*09b0*/  SHF.R.S32.HI R50, RZ, 0x1f, R90 ;  /* 0x0000001fff327819 */ /* 0x000fe2000001145a */
[----:B------:R-:W-:Y:S01]  /*09c0*/  IMAD.MOV.U32 R158, RZ, RZ, c[0x0][0x280] ;  /* 0x0000a000ff9e7624 */ /* 0x000fe200078e00ff */
[--C-:B------:R-:W-:Y:S01]  /*09d0*/  SHF.R.S32.HI R9, RZ, 0x2, R2.reuse ;  /* 0x00000002ff097819 */ /* 0x100fe20000011402 */
[C---:B------:R-:W-:Y:S01]  /*09e0*/  IMAD.SHL.U32 R24, R30.reuse, 0x8, RZ ;  /* 0x000000081e187824 */ /* 0x040fe200078e00ff */
[----:B------:R-:W-:Y:S01]  /*09f0*/  SHF.R.S32.HI R0, RZ, 0x1f, R2 ;  /* 0x0000001fff007819 */ /* 0x000fe20000011402 */
[----:B------:R-:W-:Y:S01]  /*0a00*/  IMAD.SHL.U32 R30, R30, 0x4, RZ ;  /* 0x000000041e1e7824 */ /* 0x000fe200078e00ff */
[C---:B------:R-:W-:Y:S01]  /*0a10*/  IADD3 R141, P0, R9.reuse, R12, RZ ;  /* 0x0000000c098d7210 */ /* 0x040fe20007f1e0ff */
[----:B------:R-:W-:Y:S01]  /*0a20*/  IMAD.IADD R140, R94, 0x1, -R9 ;  /* 0x000000015e8c7824 */ /* 0x000fe200078e0a09 */
[----:B------:R-:W-:Y:S01]  /*0a30*/  LEA.HI R0, R0, R9, RZ, 0x2 ;  /* 0x0000000900007211 */ /* 0x000fe200078f10ff */
[----:B------:R-:W-:Y:S01]  /*0a40*/  IMAD.MOV.U32 R156, RZ, RZ, c[0x0][0x290] ;  /* 0x0000a400ff9c7624 */ /* 0x000fe200078e00ff */
[----:B------:R-:W-:-:S02]  /*0a50*/  LEA.HI.X.SX32 R143, R9, R7, 0x1, P0 ;  /* 0x00000007098f7211 */ /* 0x000fc400000f0eff */
[----:B------:R-:W-:Y:S01]  /*0a60*/  LOP3.LUT R3, R0, 0xfffffffc, RZ, 0xc0, !PT ;  /* 0xfffffffc00037812 */ /* 0x000fe200078ec0ff */
[----:B------:R-:W-:Y:S01]  /*0a70*/  IMAD R0, R77, -0x40, R140 ;  /* 0xffffffc04d007824 */ /* 0x000fe200078e028c */
[----:B------:R-:W-:Y:S02]  /*0a80*/  LEA.HI R5, R2, R9, RZ, 0x1 ;  /* 0x0000000902057211 */ /* 0x000fe400078f08ff */
[-C--:B------:R-:W-:Y:S01]  /*0a90*/  LEA.HI R7, R10, R163.reuse, RZ, 0x4 ;  /* 0x000000a30a077211 */ /* 0x080fe200078f20ff */
[----:B------:R-:W-:Y:S01]  /*0aa0*/  IMAD.IADD R36, R9, 0x1, -R3 ;  /* 0x0000000109247824 */ /* 0x000fe200078e0a03 */
[C---:B------:R-:W-:Y:S02]  /*0ab0*/  ISETP.GE.AND P1, PT, R0.reuse, 0x1, PT ;  /* 0x000000010000780c */ /* 0x040fe40003f26270 */
[----:B------:R-:W-:Y:S02]  /*0ac0*/  ISETP.GT.AND P0, PT, R0, 0x20, PT ;  /* 0x000000200000780c */ /* 0x000fe40003f04270 */
[----:B------:R-:W-:-:S02]  /*0ad0*/  LEA.HI R3, R10, R163, RZ, 0x5 ;  /* 0x000000a30a037211 */ /* 0x000fc400078f28ff */
[----:B------:R-:W-:Y:S01]  /*0ae0*/  LOP3.LUT R0, R2, 0x1ffffffc, RZ, 0xc0, !PT ;  /* 0x1ffffffc02007812 */ /* 0x000fe200078ec0ff */
[----:B------:R-:W-:Y:S01]  /*0af0*/  IMAD.SHL.U32 R2, R7, 0x10, RZ ;  /* 0x0000001007027824 */ /* 0x000fe200078e00ff */
[----:B------:R-:W-:Y:S01]  /*0b00*/  LOP3.LUT R5, R5, 0x7fffffe, RZ, 0xc0, !PT ;  /* 0x07fffffe05057812 */ /* 0x000fe200078ec0ff */
[----:B------:R-:W-:Y:S01]  /*0b10*/  IMAD.SHL.U32 R12, R3, 0x8, RZ ;  /* 0x00000008030c7824 */ /* 0x000fe200078e00ff */
[----:B------:R-:W-:Y:S01]  /*0b20*/  LEA.HI R3, R90, R90, RZ, 0x1 ;  /* 0x0000005a5a037211 */ /* 0x000fe200078f08ff */
[----:B------:R-:W-:Y:S01]  /*0b30*/  IMAD.IADD R0, R163, 0x1, -R0 ;  /* 0x00000001a3007824 */ /* 0x000fe200078e0a00 */
[----:B------:R-:W-:Y:S01]  /*0b40*/  LOP3.LUT R10, R2, 0xffffff00, RZ, 0xc0, !PT ;  /* 0xffffff00020a7812 */ /* 0x000fe200078ec0ff */
[----:B------:R-:W-:Y:S01]  /*0b50*/  IMAD.IADD R14, R9, 0x1, -R5 ;  /* 0x00000001090e7824 */ /* 0x000fe200078e0a05 */
[----:B------:R-:W-:Y:S01]  /*0b60*/  LOP3.LUT R3, R3, 0x7fffffe, RZ, 0xc0, !PT ;  /* 0x07fffffe03037812 */ /* 0x000fe200078ec0ff */
[----:B------:R-:W-:Y:S01]  /*0b70*/  IMAD.SHL.U32 R6, R0, 0x8, RZ ;  /* 0x0000000800067824 */ /* 0x000fe200078e00ff */
[C---:B------:R-:W-:Y:S01]  /*0b80*/  IADD3 R34, R30.reuse, 0x10, RZ ;  /* 0x000000101e227810 */ /* 0x040fe20007ffe0ff */
[----:B------:R-:W-:Y:S01]  /*0b90*/  IMAD R9, R49, c[0x0][0x1e4], R8 ;  /* 0x0000790031097a24 */ /* 0x000fe200078e0208 */
[----:B------:R-:W-:Y:S01]  /*0ba0*/  IADD3 R33, R30, 0x20, RZ ;  /* 0x000000201e217810 */ /* 0x000fe20007ffe0ff */
[----:B------:R-:W-:Y:S01]  /*0bb0*/  IMAD.IADD R8, R90, 0x1, -R3 ;  /* 0x000000015a087824 */ /* 0x000fe200078e0a03 */
[----:B------:R-:W-:Y:S01]  /*0bc0*/  SHF.R.S32.HI R7, RZ, 0x1f, R6 ;  /* 0x0000001fff077819 */ /* 0x000fe20000011406 */
[----:B------:R-:W-:Y:S01]  /*0bd0*/  IMAD R0, R143, c[0x0][0x238], RZ ;  /* 0x00008e008f007a24 */ /* 0x000fe200078e02ff */
[----:B------:R-:W-:Y:S01]  /*0be0*/  SHF.R.S32.HI R25, RZ, 0x1f, R24 ;  /* 0x0000001fff197819 */ /* 0x000fe20000011418 */
[----:B------:R-:W-:Y:S01]  /*0bf0*/  IMAD.WIDE.U32 R4, R49, c[0x0][0x1e0], RZ ;  /* 0x0000780031047a25 */ /* 0x000fe200078e00ff */
[----:B------:R-:W-:-:S02]  /*0c00*/  SHF.R.S32.HI R31, RZ, 0x1f, R30 ;  /* 0x0000001fff1f7819 */ /* 0x000fc4000001141e */
[----:B------:R-:W-:Y:S01]  /*0c10*/  SHF.L.U64.HI R154, R159, R154, c[0x0][0x23c] ;  /* 0x00008f009f9a7619 */ /* 0x000fe2000001029a */
[----:B------:R-:W-:Y:S01]  /*0c20*/  IMAD R20, R8, 0x20, R10 ;  /* 0x0000002008147824 */ /* 0x000fe200078e020a */
[-C--:B------:R-:W-:Y:S01]  /*0c30*/  SHF.L.U64.HI R152, R157, R151.reuse, c[0x0][0x1e4] ;  /* 0x000079009d987619 */ /* 0x080fe20000010297 */
[C---:B------:R-:W-:Y:S01]  /*0c40*/  IMAD R0, R141.reuse, c[0x0][0x23c], R0 ;  /* 0x00008f008d007a24 */ /* 0x040fe200078e0200 */
[-C--:B------:R-:W-:Y:S01]  /*0c50*/  SHF.L.U64.HI R150, R158, R151.reuse, c[0x0][0x284] ;  /* 0x0000a1009e967619 */ /* 0x080fe20000010297 */
[----:B------:R-:W-:Y:S01]  /*0c60*/  IMAD.WIDE.U32 R2, R141, c[0x0][0x238], R6 ;  /* 0x00008e008d027a25 */ /* 0x000fe200078e0006 */
[----:B------:R-:W-:Y:S02]  /*0c70*/  SHF.L.U64.HI R151, R156, R151, c[0x0][0x294] ;  /* 0x0000a5009c977619 */ /* 0x000fe40000010297 */
[----:B------:R-:W-:Y:S01]  /*0c80*/  ISETP.NE.AND P6, PT, RZ, UR4, PT ;  /* 0x00000004ff007c0c */ /* 0x000fe2000bfc5270 */
[----:B------:R-:W-:Y:S01]  /*0c90*/  IMAD.SHL.U32 R8, R13, 0x40, RZ ;  /* 0x000000400d087824 */ /* 0x000fe200078e00ff */
[----:B------:R-:W-:Y:S01]  /*0ca0*/  IADD3 R93, R24, 0x30, RZ ;  /* 0x00000030185d7810 */ /* 0x000fe20007ffe0ff */
[----:B------:R-:W-:Y:S01]  /*0cb0*/  IMAD.IADD R11, R5, 0x1, R9 ;  /* 0x00000001050b7824 */ /* 0x000fe200078e0209 */
[----:B------:R-:W-:Y:S01]  /*0cc0*/  LOP3.LUT R5, R12, 0xffffff00, RZ, 0xc0, !PT ;  /* 0xffffff000c057812 */ /* 0x000fe200078ec0ff */
[----:B------:R-:W-:Y:S01]  /*0cd0*/  IMAD.IADD R3, R3, 0x1, R0 ;  /* 0x0000000103037824 */ /* 0x000fe200078e0200 */
[----:B------:R-:W-:Y:S01]  /*0ce0*/  LOP3.LUT R0, R8, 0xc0, RZ, 0xc0, !PT ;  /* 0x000000c008007812 */ /* 0x000fe200078ec0ff */
[----:B------:R-:W-:Y:S01]  /*0cf0*/  IMAD.MOV.U32 R10, RZ, RZ, R4 ;  /* 0x000000ffff0a7224 */ /* 0x000fe200078e0004 */
[----:B------:R-:W-:Y:S01]  /*0d00*/  IADD3 R92, R24, 0x40, RZ ;  /* 0x00000040185c7810 */ /* 0x000fe20007ffe0ff */
[----:B------:R-:W-:Y:S01]  /*0d10*/  IMAD R13, R14, 0x20, R5 ;  /* 0x000000200e0d7824 */ /* 0x000fe200078e0205 */
[----:B------:R-:W-:Y:S01]  /*0d20*/  LOP3.LUT R9, R0, 0x18, R6, 0xf8, !PT ;  /* 0x0000001800097812 */ /* 0x000fe200078ef806 */
[----:B------:R-:W-:Y:S01]  /*0d30*/  IMAD R4, R173, c[0x0][0x240], RZ ;  /* 0x00009000ad047a24 */ /* 0x000fe200078e02ff */
[----:B------:R-:W-:Y:S01]  /*0d40*/  SHF.R.U32.HI R5, RZ, 0x3, R0 ;  /* 0x00000003ff057819 */ /* 0x000fe20000011600 */
[----:B------:R-:W-:Y:S01]  /*0d50*/  IMAD.WIDE.U32 R2, R51, c[0x0][0x240], R2 ;  /* 0x0000900033027a25 */ /* 0x000fe200078e0002 */
[----:B------:R-:W-:-:S02]  /*0d60*/  SHF.R.S32.HI R0, RZ, 0x1f, R17 ;  /* 0x0000001fff007819 */ /* 0x000fc40000011411 */
[----:B------:R-:W-:Y:S01]  /*0d70*/  LOP3.LUT R12, R9, R5, RZ, 0x3c, !PT ;  /* 0x00000005090c7212 */ /* 0x000fe200078e3cff */
[----:B------:R-:W-:Y:S01]  /*0d80*/  IMAD R8, R51, c[0x0][0x244], R4 ;  /* 0x0000910033087a24 */ /* 0x000fe200078e0204 */
[----:B------:R-:W-:Y:S01]  /*0d90*/  SEL R28, R0, RZ, !P3 ;  /* 0x000000ff001c7207 */ /* 0x000fe20005800000 */
[----:B------:R-:W-:Y:S01]  /*0da0*/  IMAD.IADD R27, R30, 0x1, R34 ;  /* 0x000000011e1b7824 */ /* 0x000fe200078e0222 */
[----:B------:R-:W-:Y:S01]  /*0db0*/  IADD3 R4, R6, 0x20, RZ ;  /* 0x0000002006047810 */ /* 0x000fe20007ffe0ff */
[----:B------:R-:W-:Y:S01]  /*0dc0*/  IMAD.IADD R3, R3, 0x1, R8 ;  /* 0x0000000103037824 */ /* 0x000fe200078e0208 */
[----:B------:R-:W-:Y:S01]  /*0dd0*/  IADD3 R91, R24, 0x50, RZ ;  /* 0x00000050185b7810 */ /* 0x000fe20007ffe0ff */
[----:B------:R-:W-:Y:S01]  /*0de0*/  IMAD R8, R28, c[0x0][0x248], RZ ;  /* 0x000092001c087a24 */ /* 0x000fe200078e02ff */
[----:B------:R-:W-:Y:S01]  /*0df0*/  ISETP.GE.AND P4, PT, R4, c[0x0][0x1d4], PT ;  /* 0x0000750004007a0c */ /* 0x000fe20003f86270 */
[----:B------:R-:W-:-:S04]  /*0e00*/  IMAD.WIDE.U32 R114, R23, c[0x0][0x248], R2 ;  /* 0x0000920017727a25 */ /* 0x000fc800078e0002 */
[----:B------:R-:W-:Y:S02]  /*0e10*/  IMAD.MOV.U32 R102, RZ, RZ, R114 ;  /* 0x000000ffff667224 */ /* 0x000fe400078e0072 */
[----:B------:R-:W-:Y:S02]  /*0e20*/  IMAD.SHL.U32 R3, R162, 0x2, RZ ;  /* 0x00000002a2037824 */ /* 0x000fe400078e00ff */
[----:B------:R-:W-:Y:S02]  /*0e30*/  IMAD.IADD R83, R13, 0x1, R12 ;  /* 0x000000010d537824 */ /* 0x000fe400078e020c */
[----:B------:R-:W-:Y:S01]  /*0e40*/  IMAD R12, R173, c[0x0][0x1e8], RZ ;  /* 0x00007a00ad0c7a24 */ /* 0x000fe200078e02ff */
[----:B------:R-:W-:Y:S01]  /*0e50*/  IADD3 R21, -R3, c[0x0][0x1d4], RZ ;  /* 0x0000750003157a10 */ /* 0x000fe20007ffe1ff */
[----:B------:R-:W-:Y:S02]  /*0e60*/  IMAD.IADD R26, R30, 0x1, R33 ;  /* 0x000000011e1a7824 */ /* 0x000fe400078e0221 */
[----:B------:R-:W-:-:S02]  /*0e70*/  IMAD R12, R51, c[0x0][0x1ec], R12 ;  /* 0x00007b00330c7a24 */ /* 0x000fc400078e020c */
[----:B------:R-:W-:Y:S02]  /*0e80*/  IMAD.SHL.U32 R83, R83, 0x2, RZ ;  /* 0x0000000253537824 */ /* 0x000fe400078e00ff */
[----:B------:R-:W-:Y:S02]  /*0e90*/  IMAD.SHL.U32 R159, R159, 0x20, RZ ;  /* 0x000000209f9f7824 */ /* 0x000fe400078e00ff */
[----:B------:R-:W-:Y:S02]  /*0ea0*/  IMAD.SHL.U32 R157, R157, 0x40, RZ ;  /* 0x000000409d9d7824 */ /* 0x000fe400078e00ff */
[----:B------:R-:W-:Y:S02]  /*0eb0*/  IMAD.SHL.U32 R158, R158, 0x40, RZ ;  /* 0x000000409e9e7824 */ /* 0x000fe400078e00ff */
[----:B------:R-:W-:Y:S01]  /*0ec0*/  IMAD.SHL.U32 R156, R156, 0x40, RZ ;  /* 0x000000409c9c7824 */ /* 0x000fe200078e00ff */
[----:B--2---:R-:W-:Y:S01]  /*0ed0*/  @P2 SHF.R.S32.HI R5, RZ, 0x1f, R15 ;  /* 0x0000001fff052819 */ /* 0x004fe2000001140f */
[----:B------:R-:W-:-:S02]  /*0ee0*/  @!P2 IMAD.MOV.U32 R5, RZ, RZ, R0 ;  /* 0x000000ffff05a224 */ /* 0x000fc400078e0000 */
[----:B------:R-:W-:Y:S02]  /*0ef0*/  IMAD R0, R23, c[0x0][0x24c], R8 ;  /* 0x0000930017007a24 */ /* 0x000fe400078e0208 */
[----:B------:R-:W-:Y:S01]  /*0f00*/  @P2 IMAD.MOV.U32 R4, RZ, RZ, R15 ;  /* 0x000000ffff042224 */ /* 0x000fe200078e000f */
[----:B------:R-:W-:Y:S01]  /*0f10*/  SEL R47, R5, RZ, !P5 ;  /* 0x000000ff052f7207 */ /* 0x000fe20006800000 */
[----:B------:R-:W-:Y:S01]  /*0f20*/  IMAD.IADD R103, R115, 0x1, R0 ;  /* 0x0000000173677824 */ /* 0x000fe200078e0200 */
[----:B------:R-:W-:Y:S01]  /*0f30*/  IADD3 R0, R6, 0x40, RZ ;  /* 0x0000004006007810 */ /* 0x000fe20007ffe0ff */
[----:B------:R-:W-:Y:S01]  /*0f40*/  @!P2 IMAD.MOV.U32 R4, RZ, RZ, R17 ;  /* 0x000000ffff04a224 */ /* 0x000fe200078e0011 */
[----:B------:R-:W-:Y:S01]  /*0f50*/  ISETP.GE.AND P2, PT, R162, 0x1, PT ;  /* 0x00000001a200780c */ /* 0x000fe20003f46270 */
[----:B------:R-:W-:Y:S01]  /*0f60*/  IMAD.WIDE.U32 R18, R77, R160, R102 ;  /* 0x000000a04d127225 */ /* 0x000fe200078e0066 */
[----:B------:R-:W-:Y:S02]  /*0f70*/  ISETP.GE.AND P2, PT, R24, c[0x0][0x27c], PT ;  /* 0x00009f0018007a0c */ /* 0x000fe40003f46270 */
[----:B------:R-:W-:Y:S01]  /*0f80*/  SEL R48, R4, RZ, !P5 ;  /* 0x000000ff04307207 */ /* 0x000fe20006800000 */
[----:B------:R-:W-:Y:S01]  /*0f90*/  IMAD.IADD R37, R19, 0x1, R16 ;  /* 0x0000000113257824 */ /* 0x000fe200078e0210 */
[----:B------:R-:W-:Y:S01]  /*0fa0*/  @P1 LEA R14, P3, R18, c[0x0][0x220], 0x1 ;  /* 0x00008800120e1a11 */ /* 0x000fe200078608ff */
[----:B------:R-:W-:Y:S01]  /*0fb0*/  IMAD.WIDE.U32 R4, R51, c[0x0][0x1e8], R10 ;  /* 0x00007a0033047a25 */ /* 0x000fe200078e000a */
[----:B------:R-:W-:-:S02]  /*0fc0*/  SEL R2, RZ, c[0x0][0x27c], !P2 ;  /* 0x00009f00ff027a07 */ /* 0x000fc40005000000 */
[----:B------:R-:W-:Y:S01]  /*0fd0*/  @P1 LEA.HI.X R15, R18, c[0x0][0x224], R37, 0x1, P3 ;  /* 0x00008900120f1a11 */ /* 0x000fe200018f0c25 */
[----:B------:R-:W-:Y:S01]  /*0fe0*/  IMAD R16, R50, c[0x0][0x280], RZ ;  /* 0x0000a00032107a24 */ /* 0x000fe200078e02ff */
[----:B------:R-:W-:Y:S01]  /*0ff0*/  ISETP.GE.AND P3, PT, R0, c[0x0][0x1d4], PT ;  /* 0x0000750000007a0c */ /* 0x000fe20003f66270 */
[----:B------:R-:W-:Y:S01]  /*1000*/  IMAD.IADD R0, R24, 0x1, R2 ;  /* 0x0000000118007824 */ /* 0x000fe200078e0202 */
[----:B------:R-:W-:Y:S01]  /*1010*/  SEL R9, R3, R21, !P2 ;  /* 0x0000001503097207 */ /* 0x000fe20005000000 */
[----:B------:R-:W-:Y:S01]  /*1020*/  IMAD.IADD R87, R5, 0x1, R12 ;  /* 0x0000000105577824 */ /* 0x000fe200078e020c */
[----:B------:R-:W-:Y:S01]  /*1030*/  ISETP.GE.AND P2, PT, R27, c[0x0][0x27c], PT ;  /* 0x00009f001b007a0c */ /* 0x000fe20003f46270 */
[----:B------:R-:W-:Y:S01]  /*1040*/  IMAD.MOV.U32 R86, RZ, RZ, R4 ;  /* 0x000000ffff567224 */ /* 0x000fe200078e0004 */
[----:B------:R-:W-:Y:S01]  /*1050*/  SHF.R.S32.HI R8, RZ, 0x1f, R0 ;  /* 0x0000001fff087819 */ /* 0x000fe20000011400 */
[----:B------:R-:W-:Y:S01]  /*1060*/  IMAD.WIDE.U32 R4, R90, c[0x0][0x290], R24 ;  /* 0x0000a4005a047a25 */ /* 0x000fe200078e0018 */
[----:B------:R-:W-:-:S02]  /*1070*/  SEL R32, RZ, c[0x0][0x27c], !P2 ;  /* 0x00009f00ff207a07 */ /* 0x000fc40005000000 */
[----:B------:R-:W-:Y:S01]  /*1080*/  SEL R22, R3, R21, !P2 ;  /* 0x0000001503167207 */ /* 0x000fe20005000000 */
[----:B------:R-:W-:Y:S01]  /*1090*/  IMAD R16, R90, c[0x0][0x284], R16 ;  /* 0x0000a1005a107a24 */ /* 0x000fe200078e0210 */
[----:B------:R-:W-:Y:S01]  /*10a0*/  SHF.R.S32.HI R10, RZ, 0x1f, R9 ;  /* 0x0000001fff0a7819 */ /* 0x000fe20000011409 */
[----:B------:R-:W-:Y:S01]  /*10b0*/  IMAD R19, R173, c[0x0][0x260], RZ ;  /* 0x00009800ad137a24 */ /* 0x000fe200078e02ff */
[CC--:B------:R-:W-:Y:S01]  /*10c0*/  LEA.HI R29, R8.reuse, R0.reuse, RZ, 0x3 ;  /* 0x00000000081d7211 */ /* 0x0c0fe200078f18ff */
[----:B------:R-:W-:Y:S01]  /*10d0*/  IMAD.MOV.U32 R38, RZ, RZ, R4 ;  /* 0x000000ffff267224 */ /* 0x000fe200078e0004 */
[----:B------:R-:W-:Y:S01]  /*10e0*/  LEA.HI R35, R8, R0, RZ, 0x5 ;  /* 0x0000000008237211 */ /* 0x000fe200078f28ff */
[----:B------:R-:W-:Y:S01]  /*10f0*/  IMAD R0, R50, c[0x0][0x290], RZ ;  /* 0x0000a40032007a24 */ /* 0x000fe200078e02ff */
[----:B------:R-:W-:Y:S01]  /*1100*/  ISETP.GE.AND P2, PT, R26, c[0x0][0x27c], PT ;  /* 0x00009f001a007a0c */ /* 0x000fe20003f46270 */
[----:B------:R-:W-:Y:S01]  /*1110*/  IMAD R19, R51, c[0x0][0x264], R19 ;  /* 0x0000990033137a24 */ /* 0x000fe200078e0213 */
[----:B------:R-:W-:Y:S01]  /*1120*/  LEA.HI R46, R10, R9, RZ, 0x4 ;  /* 0x000000090a2e7211 */ /* 0x000fe200078f20ff */
[C---:B------:R-:W-:Y:S01]  /*1130*/  IMAD R0, R90.reuse, c[0x0][0x294], R0 ;  /* 0x0000a5005a007a24 */ /* 0x040fe200078e0200 */
[----:B------:R-:W-:Y:S01]  /*1140*/  SEL R21, R3, R21, !P2 ;  /* 0x0000001503157207 */ /* 0x000fe20005000000 */
[----:B------:R-:W-:Y:S01]  /*1150*/  IMAD.WIDE.U32 R10, R90, c[0x0][0x290], R30 ;  /* 0x0000a4005a0a7a25 */ /* 0x000fe200078e001e */
[----:B------:R-:W-:-:S02]  /*1160*/  ISETP.GE.AND P5, PT, R6, c[0x0][0x1d4], PT ;  /* 0x0000750006007a0c */ /* 0x000fc40003fa6270 */
[----:B------:R-:W-:Y:S01]  /*1170*/  SHF.R.S32.HI R4, RZ, 0x1f, R21 ;  /* 0x0000001fff047819 */ /* 0x000fe20000011415 */
[----:B------:R-:W-:Y:S01]  /*1180*/  IMAD.WIDE.U32 R2, R90, c[0x0][0x280], R30 ;  /* 0x0000a0005a027a25 */ /* 0x000fe200078e001e */
[----:B------:R-:W-:-:S03]  /*1190*/  LOP3.LUT R117, R29, 0xfffffff8, RZ, 0xc0, !PT ;  /* 0xfffffff81d757812 */ /* 0x000fc600078ec0ff */
[----:B------:R-:W-:Y:S01]  /*11a0*/  IMAD.WIDE.U32 R8, R90, c[0x0][0x280], R24 ;  /* 0x0000a0005a087a25 */ /* 0x000fe200078e0018 */
[----:B------:R-:W-:-:S03]  /*11b0*/  SHF.R.S32.HI R132, RZ, 0x1f, R117 ;  /* 0x0000001fff847819 */ /* 0x000fc60000011475 */
[----:B------:R-:W-:Y:S02]  /*11c0*/  IMAD.IADD R43, R11, 0x1, R0 ;  /* 0x000000010b2b7824 */ /* 0x000fe400078e0200 */
[----:B------:R-:W-:Y:S01]  /*11d0*/  IMAD.IADD R39, R0, 0x1, R5 ;  /* 0x0000000100277824 */ /* 0x000fe200078e0205 */
[----:B------:R-:W-:Y:S01]  /*11e0*/  SHF.R.S32.HI R5, RZ, 0x1f, R22 ;  /* 0x0000001fff057819 */ /* 0x000fe20000011416 */
[----:B------:R-:W-:Y:S01]  /*11f0*/  IMAD.IADD R45, R3, 0x1, R16 ;  /* 0x00000001032d7824 */ /* 0x000fe200078e0210 */
[----:B------:R-:W-:Y:S01]  /*1200*/  @!PT LDS RZ, [RZ] ;  /* 0x00000000fffff984 */ /* 0x000fe20000000800 */
[----:B------:R-:W-:Y:S01]  /*1210*/  @!PT LDS RZ, [RZ] ;  /* 0x00000000fffff984 */ /* 0x000fe20000000800 */
[----:B------:R-:W-:Y:S01]  /*1220*/  @!PT LDS RZ, [RZ] ;  /* 0x00000000fffff984 */ /* 0x000fe20000000800 */
[----:B------:R1:W-:Y:S01]  /*1230*/  @P1 LDGSTS.E.BYPASS.LTC128B.128 [R83+0x3100], [R14.64], !P5 ;  /* 0x031000000e531fae */ /* 0x0003e2000e901d46 */
[----:B------:R-:W-:Y:S01]  /*1240*/  IMAD.MOV.U32 R44, RZ, RZ, R2 ;  /* 0x000000ffff2c7224 */ /* 0x000fe200078e0002 */
[----:B------:R-:W-:Y:S01]  /*1250*/  LEA.HI R22, R5, R22, RZ, 0x4 ;  /* 0x0000001605167211 */ /* 0x000fe200078f20ff */
[----:B------:R-:W-:Y:S01]  /*1260*/  IMAD R0, R28, c[0x0][0x268], RZ ;  /* 0x00009a001c007a24 */ /* 0x000fe200078e02ff */
[----:B------:R1:W-:Y:S01]  /*1270*/  @P1 LDGSTS.E.BYPASS.LTC128B.128 [R83+0x4100], [R14.64+0x40], !P4 ;  /* 0x041000400e531fae */ /* 0x0003e2000e101d46 */
[----:B------:R-:W-:-:S03]  /*1280*/  IMAD.WIDE.U32 R2, R51, c[0x0][0x260], R6 ;  /* 0x0000980033027a25 */ /* 0x000fc600078e0006 */
[----:B------:R1:W-:Y:S01]  /*1290*/  @P1 LDGSTS.E.BYPASS.LTC128B.128 [R83+0x5100], [R14.64+0x80], !P3 ;  /* 0x051000800e531fae */ /* 0x0003e2000d901d46 */
[----:B------:R-:W-:Y:S01]  /*12a0*/  IMAD.IADD R41, R16, 0x1, R9 ;  /* 0x0000000110297824 */ /* 0x000fe200078e0209 */
[----:B------:R-:W-:Y:S01]  /*12b0*/  LEA.HI R9, R4, R21, RZ, 0x4 ;  /* 0x0000001504097211 */ /* 0x000fe200078f20ff */
[----:B------:R-:W-:Y:S01]  /*12c0*/  IMAD R99, R23, c[0x0][0x26c], R0 ;  /* 0x00009b0017637a24 */ /* 0x000fe200078e0200 */
[----:B------:R-:W-:Y:S01]  /*12d0*/  SEL R0, RZ, c[0x0][0x27c], !P2 ;  /* 0x00009f00ff007a07 */ /* 0x000fe20005000000 */
[----:B------:R-:W-:Y:S01]  /*12e0*/  IMAD.IADD R4, R32, 0x1, R27 ;  /* 0x0000000120047824 */ /* 0x000fe200078e021b */
[C---:B------:R-:W-:Y:S01]  /*12f0*/  LOP3.LUT P2, RZ, R36.reuse, 0x2, RZ, 0xc0, !PT ;  /* 0x0000000224ff7812 */ /* 0x040fe2000784c0ff */
[----:B------:R-:W-:Y:S02]  /*1300*/  IMAD.IADD R3, R3, 0x1, R19 ;  /* 0x0000000103037824 */ /* 0x000fe400078e0213 */
[----:B------:R-:W-:Y:S01]  /*1310*/  IMAD.SHL.U32 R6, R36, 0x40, RZ ;  /* 0x0000004024067824 */ /* 0x000fe200078e00ff */
[----:B------:R-:W-:Y:S01]  /*1320*/  SHF.R.S32.HI R5, RZ, 0x1f, R4 ;  /* 0x0000001fff057819 */ /* 0x000fe20000011404 */
[----:B------:R-:W-:Y:S01]  /*1330*/  IMAD.WIDE.U32 R96, R23, c[0x0][0x268], R2 ;  /* 0x00009a0017607a25 */ /* 0x000fe200078e0002 */
[----:B------:R-:W-:-:S02]  /*1340*/  IADD3 R36, R30, 0x8, RZ ;  /* 0x000000081e247810 */ /* 0x000fc40007ffe0ff */
[CC--:B------:R-:W-:Y:S01]  /*1350*/  LEA.HI R21, R5.reuse, R4.reuse, RZ, 0x3 ;  /* 0x0000000405157211 */ /* 0x0c0fe200078f18ff */
[----:B------:R-:W-:Y:S01]  /*1360*/  IMAD.IADD R3, R0, 0x1, R26 ;  /* 0x0000000100037824 */ /* 0x000fe200078e021a */
[----:B------:R-:W-:Y:S01]  /*1370*/  LEA.HI R5, R5, R4, RZ, 0x5 ;  /* 0x0000000405057211 */ /* 0x000fe200078f28ff */
[----:B------:R-:W-:Y:S01]  /*1380*/  IMAD.MOV.U32 R42, RZ, RZ, R10 ;  /* 0x000000ffff2a7224 */ /* 0x000fe200078e000a */
[----:B------:R-:W-:Y:S01]  /*1390*/  LOP3.LUT R0, R6, 0xc0, RZ, 0xc0, !PT ;  /* 0x000000c006007812 */ /* 0x000fe200078ec0ff */
[----:B------:R-:W-:Y:S01]  /*13a0*/  IMAD.SHL.U32 R6, R35, 0x40, RZ ;  /* 0x0000004023067824 */ /* 0x000fe200078e00ff */
[----:B------:R-:W-:Y:S01]  /*13b0*/  SHF.R.S32.HI R4, RZ, 0x1f, R3 ;  /* 0x0000001fff047819 */ /* 0x000fe20000011403 */
[----:B------:R-:W-:Y:S01]  /*13c0*/  IMAD.MOV.U32 R40, RZ, RZ, R8 ;  /* 0x000000ffff287224 */ /* 0x000fe200078e0008 */
[----:B------:R-:W-:Y:S01]  /*13d0*/  SHF.R.U32.HI R2, RZ, 0x3, R0 ;  /* 0x00000003ff027819 */ /* 0x000fe20000011600 */
[----:B------:R-:W-:Y:S01]  /*13e0*/  IMAD R17, R173, c[0x0][0x210], RZ ;  /* 0x00008400ad117a24 */ /* 0x000fe200078e02ff */
[CC--:B------:R-:W-:Y:S01]  /*13f0*/  LEA.HI R19, R4.reuse, R3.reuse, RZ, 0x3 ;  /* 0x0000000304137211 */ /* 0x0c0fe200078f18ff */
[----:B------:R-:W-:Y:S01]  /*1400*/  IMAD.WIDE.U32 R12, R51, c[0x0][0x210], R24 ;  /* 0x00008400330c7a25 */ /* 0x000fe200078e0018 */
[----:B------:R-:W-:-:S02]  /*1410*/  LEA.HI R3, R4, R3, RZ, 0x5 ;  /* 0x0000000304037211 */ /* 0x000fc400078f28ff */
[C---:B------:R-:W-:Y:S01]  /*1420*/  LOP3.LUT R7, R0.reuse, 0x18, R29, 0xf8, !PT ;  /* 0x0000001800077812 */ /* 0x040fe200078ef81d */
[----:B------:R-:W-:Y:S01]  /*1430*/  IMAD.SHL.U32 R4, R5, 0x40, RZ ;  /* 0x0000004005047824 */ /* 0x000fe200078e00ff */
[----:B------:R-:W-:Y:S01]  /*1440*/  LOP3.LUT R5, R0, 0x18, R21, 0xf8, !PT ;  /* 0x0000001800057812 */ /* 0x000fe200078ef815 */
[----:B------:R-:W-:Y:S01]  /*1450*/  IMAD.SHL.U32 R3, R3, 0x40, RZ ;  /* 0x0000004003037824 */ /* 0x000fe200078e00ff */
[----:B------:R-:W-:Y:S01]  /*1460*/  LOP3.LUT R10, R6, 0x7ffff800, RZ, 0xc0, !PT ;  /* 0x7ffff800060a7812 */ /* 0x000fe200078ec0ff */
[----:B------:R-:W-:Y:S01]  /*1470*/  IMAD R17, R51, c[0x0][0x214], R17 ;  /* 0x0000850033117a24 */ /* 0x000fe200078e0211 */
[-C--:B------:R-:W-:Y:S01]  /*1480*/  LOP3.LUT R8, R7, R2.reuse, RZ, 0x3c, !PT ;  /* 0x0000000207087212 */ /* 0x080fe200078e3cff */
[----:B------:R-:W-:Y:S01]  /*1490*/  IMAD.MOV.U32 R16, RZ, RZ, R12 ;  /* 0x000000ffff107224 */ /* 0x000fe200078e000c */
[----:B------:R-:W-:Y:S01]  /*14a0*/  LOP3.LUT R6, R0, 0x18, R19, 0xf8, !PT ;  /* 0x0000001800067812 */ /* 0x000fe200078ef813 */
[----:B------:R-:W-:Y:S01]  /*14b0*/  IMAD.IADD R17, R13, 0x1, R17 ;  /* 0x000000010d117824 */ /* 0x000fe200078e0211 */
[----:B------:R-:W-:Y:S01]  /*14c0*/  LOP3.LUT R7, R4, 0x7ffff800, RZ, 0xc0, !PT ;  /* 0x7ffff80004077812 */ /* 0x000fe200078ec0ff */
[----:B------:R-:W-:Y:S01]  /*14d0*/  IMAD.WIDE.U32 R86, R48, c[0x0][0x1f0], R86 ;  /* 0x00007c0030567a25 */ /* 0x000fe200078e0056 */
[----:B------:R-:W-:-:S02]  /*14e0*/  LOP3.LUT R5, R5, R2, RZ, 0x3c, !PT ;  /* 0x0000000205057212 */ /* 0x000fc400078e3cff */
[----:B------:R-:W-:Y:S01]  /*14f0*/  LOP3.LUT R4, R3, 0x7ffff800, RZ, 0xc0, !PT ;  /* 0x7ffff80003047812 */ /* 0x000fe200078ec0ff */
[----:B------:R-:W-:Y:S01]  /*1500*/  IMAD.WIDE.U32 R112, R48, c[0x0][0x218], R16 ;  /* 0x0000860030707a25 */ /* 0x000fe200078e0010 */
[----:B------:R-:W-:Y:S02]  /*1510*/  LOP3.LUT R3, R6, R2, RZ, 0x3c, !PT ;  /* 0x0000000206037212 */ /* 0x000fe400078e3cff */
[----:B------:R-:W-:Y:S01]  /*1520*/  IADD3 R128, R5, R7, R20 ;  /* 0x0000000705807210 */ /* 0x000fe20007ffe014 */
[----:B-----5:R-:W-:Y:S01]  /*1530*/  IMAD.WIDE.U32 R110, R145, c[0x0][0x280], R44 ;  /* 0x0000a000916e7a25 */ /* 0x020fe200078e002c */
[----:B------:R-:W-:Y:S02]  /*1540*/  SHF.R.S32.HI R5, RZ, 0x4, R46 ;  /* 0x00000004ff057819 */ /* 0x000fe4000001142e */
[----:B------:R-:W-:Y:S01]  /*1550*/  IADD3 R127, R3, R4, R20 ;  /* 0x00000004037f7210 */ /* 0x000fe20007ffe014 */
[----:B------:R-:W-:Y:S01]  /*1560*/  IMAD.WIDE.U32 R108, R145, c[0x0][0x280], R40 ;  /* 0x0000a000916c7a25 */ /* 0x000fe200078e0028 */
[----:B------:R-:W-:-:S02]  /*1570*/  SHF.R.S32.HI R4, RZ, 0x4, R22 ;  /* 0x00000004ff047819 */ /* 0x000fc40000011416 */
[----:B------:R-:W-:Y:S01]  /*1580*/  LEA.HI.SX32 R5, R29, R5, 0x1d ;  /* 0x000000051d057211 */ /* 0x000fe200078feaff */
[----:B------:R-:W-:Y:S01]  /*1590*/  IMAD.WIDE.U32 R106, R145, c[0x0][0x290], R42 ;  /* 0x0000a400916a7a25 */ /* 0x000fe200078e002a */
[----:B------:R-:W-:Y:S02]  /*15a0*/  SHF.R.S32.HI R3, RZ, 0x4, R9 ;  /* 0x00000004ff037819 */ /* 0x000fe40000011409 */
[----:B------:R-:W-:Y:S01]  /*15b0*/  LEA.HI.SX32 R4, R21, R4, 0x1d ;  /* 0x0000000415047211 */ /* 0x000fe200078feaff */
[----:B------:R-:W-:Y:S01]  /*15c0*/  IMAD.SHL.U32 R98, R5, 0x8, RZ ;  /* 0x0000000805627824 */ /* 0x000fe200078e00ff */
[----:B------:R-:W-:Y:S01]  /*15d0*/  SHF.R.S32.HI R6, RZ, 0x1f, R5 ;  /* 0x0000001fff067819 */ /* 0x000fe20000011405 */
[----:B------:R-:W-:Y:S01]  /*15e0*/  IMAD.WIDE.U32 R104, R145, c[0x0][0x290], R38 ;  /* 0x0000a40091687a25 */ /* 0x000fe200078e0026 */
[----:B------:R-:W-:Y:S02]  /*15f0*/  LEA.HI.SX32 R3, R19, R3, 0x1d ;  /* 0x0000000313037211 */ /* 0x000fe400078feaff */
[----:B------:R-:W-:Y:S01]  /*1600*/  LEA.HI R11, R6, R5, RZ, 0x2 ;  /* 0x00000005060b7211 */ /* 0x000fe200078f10ff */
[----:B------:R-:W-:Y:S01]  /*1610*/  IMAD.SHL.U32 R95, R4, 0x8, RZ ;  /* 0x00000008045f7824 */ /* 0x000fe200078e00ff */
[----:B------:R-:W-:Y:S01]  /*1620*/  SHF.R.S32.HI R6, RZ, 0x1f, R3 ;  /* 0x0000001fff067819 */ /* 0x000fe20000011403 */
[----:B------:R-:W-:Y:S01]  /*1630*/  IMAD.SHL.U32 R100, R3, 0x8, RZ ;  /* 0x0000000803647824 */ /* 0x000fe200078e00ff */
[----:B------:R-:W-:Y:S01]  /*1640*/  SHF.R.S32.HI R7, RZ, 0x1f, R4 ;  /* 0x0000001fff077819 */ /* 0x000fe20000011404 */
[----:B------:R-:W-:Y:S01]  /*1650*/  IMAD.IADD R99, R97, 0x1, R99 ;  /* 0x0000000161637824 */ /* 0x000fe200078e0263 */
[----:B------:R-:W-:Y:S01]  /*1660*/  LEA.HI R6, R6, R3, RZ, 0x2 ;  /* 0x0000000306067211 */ /* 0x000fe200078f10ff */
[----:B------:R-:W-:Y:S01]  /*1670*/  IMAD.SHL.U32 R128, R128, 0x2, RZ ;  /* 0x0000000280807824 */ /* 0x000fe200078e00ff */
[----:B------:R-:W-:Y:S01]  /*1680*/  IADD3 R129, R8, R10, R20 ;  /* 0x0000000a08817210 */ /* 0x000fe20007ffe014 */
[----:B------:R-:W-:Y:S01]  /*1690*/  IMAD.SHL.U32 R127, R127, 0x2, RZ ;  /* 0x000000027f7f7824 */ /* 0x000fe200078e00ff */
[----:B------:R-:W-:Y:S01]  /*16a0*/  LEA.HI R7, R7, R4, RZ, 0x2 ;  /* 0x0000000407077211 */ /* 0x000fe200078f10ff */
[----:B------:R-:W-:Y:S01]  /*16b0*/  IMAD.SHL.U32 R6, R6, 0x200, RZ ;  /* 0x0000020006067824 */ /* 0x000fe200078e00ff */
[----:B------:R-:W-:Y:S01]  /*16c0*/  LOP3.LUT R3, R0, 0x18, R95, 0xf8, !PT ;  /* 0x0000001800037812 */ /* 0x000fe200078ef85f */
[----:B------:R-:W-:Y:S01]  /*16d0*/  IMAD.SHL.U32 R129, R129, 0x2, RZ ;  /* 0x0000000281817824 */ /* 0x000fe200078e00ff */
[----:B------:R-:W-:-:S02]  /*16e0*/  @P0 IADD3 R8, P1, R159, R18, RZ ;  /* 0x000000129f080210 */ /* 0x000fc40007f3e0ff */
[C---:B------:R-:W-:Y:S02]  /*16f0*/  LOP3.LUT R4, R0.reuse, 0x8, R24, 0xf8, !PT ;  /* 0x0000000800047812 */ /* 0x040fe400078ef818 */
[C---:B------:R-:W-:Y:S02]  /*1700*/  LOP3.LUT R5, R0.reuse, 0x18, R98, 0xf8, !PT ;  /* 0x0000001800057812 */ /* 0x040fe400078ef862 */
[----:B------:R-:W-:Y:S02]  /*1710*/  LOP3.LUT R0, R0, 0x18, R100, 0xf8, !PT ;  /* 0x0000001800007812 */ /* 0x000fe400078ef864 */
[-C--:B------:R-:W-:Y:S01]  /*1720*/  LOP3.LUT R10, R3, R2.reuse, RZ, 0x3c, !PT ;  /* 0x00000002030a7212 */ /* 0x080fe200078e3cff */
[----:B------:R-:W-:Y:S01]  /*1730*/  IMAD.SHL.U32 R3, R11, 0x200, RZ ;  /* 0x000002000b037824 */ /* 0x000fe200078e00ff */
[-C--:B------:R-:W-:Y:S01]  /*1740*/  LOP3.LUT R12, R5, R2.reuse, RZ, 0x3c, !PT ;  /* 0x00000002050c7212 */ /* 0x080fe200078e3cff */
[----:B------:R-:W-:Y:S01]  /*1750*/  @P0 IMAD.X R5, R154, 0x1, R37, P1 ;  /* 0x000000019a050824 */ /* 0x000fe200008e0625 */
[----:B------:R-:W-:-:S02]  /*1760*/  LOP3.LUT R13, R4, R2, RZ, 0x3c, !PT ;  /* 0x00000002040d7212 */ /* 0x000fc400078e3cff */
[----:B------:R-:W-:Y:S01]  /*1770*/  LOP3.LUT R9, R0, R2, RZ, 0x3c, !PT ;  /* 0x0000000200097212 */ /* 0x000fe200078e3cff */
[----:B------:R-:W-:Y:S01]  /*1780*/  IMAD.SHL.U32 R0, R7, 0x200, RZ ;  /* 0x0000020007007824 */ /* 0x000fe200078e00ff */
[----:B------:R-:W-:Y:S01]  /*1790*/  @P0 LEA R2, P1, R8, c[0x0][0x220], 0x1 ;  /* 0x0000880008020a11 */ /* 0x000fe200078208ff */
[----:B------:R-:W-:Y:S01]  /*17a0*/  IMAD.IADD R13, R20, 0x1, R13 ;  /* 0x00000001140d7824 */ /* 0x000fe200078e020d */
[----:B------:R-:W-:Y:S02]  /*17b0*/  LOP3.LUT R7, R3, 0x7ffff800, RZ, 0xc0, !PT ;  /* 0x7ffff80003077812 */ /* 0x000fe400078ec0ff */
[----:B------:R-:W-:Y:S02]  /*17c0*/  @P0 LEA.HI.X R3, R8, c[0x0][0x224], R5, 0x1, P1 ;  /* 0x0000890008030a11 */ /* 0x000fe400008f0c05 */
[----:B------:R-:W-:Y:S02]  /*17d0*/  LOP3.LUT R4, R0, 0x7ffff800, RZ, 0xc0, !PT ;  /* 0x7ffff80000047812 */ /* 0x000fe400078ec0ff */
[----:B------:R-:W-:Y:S01]  /*17e0*/  LOP3.LUT R0, R6, 0x7ffff800, RZ, 0xc0, !PT ;  /* 0x7ffff80006007812 */ /* 0x000fe200078ec0ff */
[----:B------:R2:W-:Y:S01]  /*17f0*/  @P0 LDGSTS.E.BYPASS.LTC128B.128 [R83+0x3900], [R2.64], !P5 ;  /* 0x0390000002530fae */ /* 0x0005e2000e901d46 */
[----:B------:R-:W-:-:S02]  /*1800*/  IADD3 R10, R10, R4, R20 ;  /* 0x000000040a0a7210 */ /* 0x000fc40007ffe014 */
[--C-:B------:R-:W-:Y:S01]  /*1810*/  IADD3 R9, R9, R0, R20.reuse ;  /* 0x0000000009097210 */ /* 0x100fe20007ffe014 */
[----:B------:R2:W-:Y:S01]  /*1820*/  @P0 LDGSTS.E.BYPASS.LTC128B.128 [R83+0x4900], [R2.64+0x40], !P4 ;  /* 0x0490004002530fae */ /* 0x0005e2000e101d46 */
[----:B------:R-:W-:Y:S01]  /*1830*/  IMAD R0, R47, c[0x0][0x218], RZ ;  /* 0x000086002f007a24 */ /* 0x000fe200078e02ff */
[----:B------:R-:W-:Y:S01]  /*1840*/  IADD3 R7, R12, R7, R20 ;  /* 0x000000070c077210 */ /* 0x000fe20007ffe014 */
[----:B------:R-:W-:Y:S01]  /*1850*/  IMAD.SHL.U32 R120, R10, 0x2, RZ ;  /* 0x000000020a787824 */ /* 0x000fe200078e00ff */
[----:B------:R2:W-:Y:S01]  /*1860*/  @P0 LDGSTS.E.BYPASS.LTC128B.128 [R83+0x5900], [R2.64+0x80], !P3 ;  /* 0x0590008002530fae */ /* 0x0005e2000d901d46 */
[----:B------:R-:W-:Y:S01]  /*1870*/  IMAD R4, R48, c[0x0][0x21c], R0 ;  /* 0x0000870030047a24 */ /* 0x000fe200078e0200 */
[----:B------:R-:W-:Y:S01]  /*1880*/  SHF.R.S32.HI R0, RZ, 0x1f, R145 ;  /* 0x0000001fff007819 */ /* 0x000fe20000011491 */
[----:B------:R-:W-:Y:S01]  /*1890*/  IMAD.SHL.U32 R121, R7, 0x2, RZ ;  /* 0x0000000207797824 */ /* 0x000fe200078e00ff */
[----:B------:R-:W0:Y:S01]  /*18a0*/  LDGDEPBAR ;  /* 0x00000000000079af */ /* 0x000e220000000000 */
[----:B------:R-:W-:Y:S01]  /*18b0*/  IADD3 R139, P0, R49, R90, RZ ;  /* 0x0000005a318b7210 */ /* 0x000fe20007f1e0ff */
[----:B------:R-:W-:Y:S01]  /*18c0*/  IMAD.IADD R130, R113, 0x1, R4 ;  /* 0x0000000171827824 */ /* 0x000fe200078e0204 */
[----:B------:R-:W-:Y:S01]  /*18d0*/  LEA R84, R13, 0x100, 0x1 ;  /* 0x000001000d547811 */ /* 0x000fe200078e08ff */
[----:B------:R-:W-:Y:S01]  /*18e0*/  IMAD.SHL.U32 R119, R9, 0x2, RZ ;  /* 0x0000000209777824 */ /* 0x000fe200078e00ff */
[----:B------:R-:W-:Y:S01]  /*18f0*/  LOP3.LUT R116, R21, 0xfffffff8, RZ, 0xc0, !PT ;  /* 0xfffffff815747812 */ /* 0x000fe200078ec0ff */
[----:B------:R-:W-:Y:S01]  /*1900*/  IMAD.X R138, R138, 0x1, R50, P0 ;  /* 0x000000018a8a7824 */ /* 0x000fe200000e0632 */
[----:B------:R-:W-:-:S02]  /*1910*/  IADD3 R137, P1, P0, R86, R146, R24 ;  /* 0x0000009256897210 */ /* 0x000fc4000783e018 */
[----:B------:R-:W-:Y:S02]  /*1920*/  LOP3.LUT R101, R19, 0xfffffff8, RZ, 0xc0, !PT ;  /* 0xfffffff813657812 */ /* 0x000fe400078ec0ff */
[----:B------:R-:W-:Y:S02]  /*1930*/  IADD3 R85, R84, 0x20, RZ ;  /* 0x0000002054557810 */ /* 0x000fe40007ffe0ff */
[C---:B------:R-:W-:Y:S02]  /*1940*/  IADD3 R37, R30.reuse, 0x28, RZ ;  /* 0x000000281e257810 */ /* 0x040fe40007ffe0ff */
[----:B------:R-:W-:Y:S02]  /*1950*/  IADD3 R35, R30, 0x18, RZ ;  /* 0x000000181e237810 */ /* 0x000fe40007ffe0ff */
[----:B------:R-:W-:Y:S02]  /*1960*/  SHF.R.S32.HI R124, RZ, 0x1f, R98 ;  /* 0x0000001fff7c7819 */ /* 0x000fe40000011462 */
[----:B------:R-:W-:-:S02]  /*1970*/  SHF.R.S32.HI R126, RZ, 0x1f, R116 ;  /* 0x0000001fff7e7819 */ /* 0x000fc40000011474 */
[----:B------:R-:W-:Y:S01]  /*1980*/  SHF.R.S32.HI R125, RZ, 0x1f, R101 ;  /* 0x0000001fff7d7819 */ /* 0x000fe20000011465 */
[----:B--2---:R-:W-:Y:S01]  /*1990*/  IMAD R2, R47, c[0x0][0x1f0], RZ ;  /* 0x00007c002f027a24 */ /* 0x004fe200078e02ff */
[----:B------:R-:W-:Y:S02]  /*19a0*/  @P2 IADD3 R85, R84, -0x20, RZ ;  /* 0xffffffe054552810 */ /* 0x000fe40007ffe0ff */
[----:B------:R-:W-:Y:S01]  /*19b0*/  SHF.R.S32.HI R123, RZ, 0x1f, R95 ;  /* 0x0000001fff7b7819 */ /* 0x000fe2000001145f */
[----:B------:R-:W-:Y:S01]  /*19c0*/  IMAD R3, R48, c[0x0][0x1f4], R2 ;  /* 0x00007d0030037a24 */ /* 0x000fe200078e0202 */
[----:B------:R-:W-:Y:S01]  /*19d0*/  SHF.R.S32.HI R122, RZ, 0x1f, R100 ;  /* 0x0000001fff7a7819 */ /* 0x000fe20000011464 */
[----:B------:R-:W-:Y:S02]  /*19e0*/  IMAD R2, R50, c[0x0][0x1e0], RZ ;  /* 0x0000780032027a24 */ /* 0x000fe400078e02ff */
[----:B------:R-:W-:Y:S02]  /*19f0*/  IMAD.IADD R88, R87, 0x1, R3 ;  /* 0x0000000157587824 */ /* 0x000fe400078e0203 */
[----:B------:R-:W-:-:S04]  /*1a00*/  IMAD R2, R90, c[0x0][0x1e4], R2 ;  /* 0x000079005a027a24 */ /* 0x000fc800078e0202 */
[----:B------:R-:W-:Y:S02]  /*1a10*/  IMAD.IADD R118, R147, 0x1, R2 ;  /* 0x0000000193767824 */ /* 0x000fe400078e0202 */
[C---:B------:R-:W-:Y:S02]  /*1a20*/  IMAD R2, R0.reuse, c[0x0][0x280], RZ ;  /* 0x0000a00000027a24 */ /* 0x040fe400078e02ff */
[----:B------:R-:W-:Y:S01]  /*1a30*/  IMAD R0, R0, c[0x0][0x290], RZ ;  /* 0x0000a40000007a24 */ /* 0x000fe200078e02ff */
[----:B------:R-:W-:Y:S01]  /*1a40*/  IADD3.X R136, R88, R118, R25, P1, P0 ;  /* 0x0000007658887210 */ /* 0x000fe20000fe0419 */
[C---:B------:R-:W-:Y:S02]  /*1a50*/  IMAD R2, R145.reuse, c[0x0][0x284], R2 ;  /* 0x0000a10091027a24 */ /* 0x040fe400078e0202 */
[----:B------:R-:W-:Y:S02]  /*1a60*/  IMAD R0, R145, c[0x0][0x294], R0 ;  /* 0x0000a50091007a24 */ /* 0x000fe400078e0200 */
[----:B------:R-:W-:-:S02]  /*1a70*/  IMAD.IADD R135, R111, 0x1, R2 ;  /* 0x000000016f877824 */ /* 0x000fc400078e0202 */
[----:B------:R-:W-:Y:S02]  /*1a80*/  IMAD.IADD R133, R2, 0x1, R109 ;  /* 0x0000000102857824 */ /* 0x000fe400078e026d */
[----:B------:R-:W-:Y:S02]  /*1a90*/  IMAD.IADD R134, R107, 0x1, R0 ;  /* 0x000000016b867824 */ /* 0x000fe400078e0200 */
[----:B------:R-:W-:Y:S01]  /*1aa0*/  IMAD.IADD R131, R0, 0x1, R105 ;  /* 0x0000000100837824 */ /* 0x000fe200078e0269 */
[----:B-1----:R-:W-:Y:S06]  /*1ab0*/  BAR.SYNC.DEFER_BLOCKING 0x0 ;  /* 0x0000000000007b1d */ /* 0x002fec0000010000 */
.L_x_84:
[-C--:B------:R-:W-:Y:S01]  /*1ac0*/  IMAD R0, R152, R77.reuse, RZ ;  /* 0x0000004d98007224 */ /* 0x080fe200078e02ff */
[----:B------:R-:W-:Y:S01]  /*1ad0*/  SHF.R.S32.HI R89, RZ, 0x1f, R77 ;  /* 0x0000001fff597819 */ /* 0x000fe2000001144d */
[----:B------:R-:W-:Y:S01]  /*1ae0*/  IMAD.WIDE.U32 R10, R157, R77, RZ ;  /* 0x0000004d9d0a7225 */ /* 0x000fe200078e00ff */
[----:B------:R-:W-:Y:S04]  /*1af0*/  DEPBAR.LE SB0, 0x0 ;  /* 0x000080000000791a */ /* 0x000fe80000000000 */
[----:B------:R-:W-:Y:S01]  /*1b00*/  BAR.SYNC.DEFER_BLOCKING 0x0 ;  /* 0x0000000000007b1d */ /* 0x000fe20000010000 */
[----:B------:R-:W-:Y:S01]  /*1b10*/  ISETP.GE.AND P2, PT, R162, 0x1, PT ;  /* 0x00000001a200780c */ /* 0x000fe20003f46270 */
[----:B-1----:R-:W-:Y:S01]  /*1b20*/  IMAD R2, R89, R157, R0 ;  /* 0x0000009d59027224 */ /* 0x002fe200078e0200 */
[----:B------:R-:W-:Y:S03]  /*1b30*/  IADD3 R0, P1, R137, R10, RZ ;  /* 0x0000000a89007210 */ /* 0x000fe60007f3e0ff */
[----:B------:R-:W-:Y:S01]  /*1b40*/  IMAD.IADD R12, R11, 0x1, R2 ;  /* 0x000000010b0c7824 */ /* 0x000fe200078e0202 */
[----:B------:R-:W-:Y:S03]  /*1b50*/  LEA R58, P0, R0, c[0x0][0x1c8], 0x1 ;  /* 0x00007200003a7a11 */ /* 0x000fe600078008ff */
[----:B------:R-:W-:Y:S05]  /*1b60*/  IMAD.X R2, R12, 0x1, R136, P1 ;  /* 0x000000010c027824 */ /* 0x000fea00008e0688 */
[----:B------:R-:W-:Y:S01]  /*1b70*/  LEA.HI.X R59, R0, c[0x0][0x1cc], R2, 0x1, P0 ;  /* 0x00007300003b7a11 */ /* 0x000fe200000f0c02 */
[----:B------:R-:W-:Y:S01]  /*1b80*/  BSSY B1, `(.L_x_60) ;  /* 0x0000383000017945 */ /* 0x000fe20003800000 */
[----:B------:R-:W-:-:S05]  /*1b90*/  @!P2 BRA `(.L_x_61) ;  /* 0x000036a00000a947 */ /* 0x000fca0003800000 */
[-C--:B------:R-:W-:Y:S02]  /*1ba0*/  IMAD R2, R150, R77.reuse, RZ ;  /* 0x0000004d96027224 */ /* 0x080fe400078e02ff */
[-C--:B------:R-:W-:Y:S02]  /*1bb0*/  IMAD R0, R151, R77.reuse, RZ ;  /* 0x0000004d97007224 */ /* 0x080fe400078e02ff */
[----:B------:R-:W-:Y:S02]  /*1bc0*/  IMAD R4, R77, -0x40, R94 ;  /* 0xffffffc04d047824 */ /* 0x000fe400078e025e */
[-C--:B------:R-:W-:Y:S04]  /*1bd0*/  IMAD.WIDE.U32 R8, R158, R77.reuse, RZ ;  /* 0x0000004d9e087225 */ /* 0x080fe800078e00ff */
[----:B------:R-:W-:Y:S04]  /*1be0*/  IMAD.WIDE.U32 R14, R156, R77, RZ ;  /* 0x0000004d9c0e7225 */ /* 0x000fe800078e00ff */
[C---:B------:R-:W-:Y:S02]  /*1bf0*/  IMAD R3, R89.reuse, R158, R2 ;  /* 0x0000009e59037224 */ /* 0x040fe400078e0202 */
[----:B------:R-:W-:Y:S01]  /*1c00*/  IMAD R2, R89, R156, R0 ;  /* 0x0000009c59027224 */ /* 0x000fe200078e0200 */
[----:B------:R-:W-:Y:S02]  /*1c10*/  IMNMX R0, R4, 0x40, PT ;  /* 0x0000004004007817 */ /* 0x000fe40003800200 */
[----:B------:R-:W-:Y:S02]  /*1c20*/  IADD3 R28, R9, R3, RZ ;  /* 0x00000003091c7210 */ /* 0x000fe40007ffe0ff */
[----:B------:R-:W-:Y:S01]  /*1c30*/  IADD3 R29, R15, R2, RZ ;  /* 0x000000020f1d7210 */ /* 0x000fe20007ffe0ff */
[----:B------:R-:W-:-:S05]  /*1c40*/  @!P6 BRA `(.L_x_62) ;  /* 0x00001b200000e947 */ /* 0x000fca0003800000 */
[----:B------:R-:W-:Y:S01]  /*1c50*/  ISETP.GE.AND P1, PT, R90, R0, PT ;  /* 0x000000005a00720c */ /* 0x000fe20003f26270 */
[----:B------:R-:W-:Y:S01]  /*1c60*/  BSSY B0, `(.L_x_63) ;  /* 0x000003a000007945 */ /* 0x000fe20003800000 */
[----:B------:R-:W-:Y:S01]  /*1c70*/  CS2R R20, SRZ ;  /* 0x0000000000147805 */ /* 0x000fe2000001ff00 */
        /* <DEDUP_REMOVED lines=11> */
[----:B------:R-:W-:-:S05]  /*1d30*/  @P1 BRA `(.L_x_64) ;  /* 0x000002c000001947 */ /* 0x000fca0003800000 */
[----:B------:R-:W-:Y:S01]  /*1d40*/  IADD3 R0, P0, R110, R8, RZ ;  /* 0x000000086e007210 */ /* 0x000fe20007f1e0ff */
[----:B------:R-:W-:Y:S01]  /*1d50*/  CS2R R38, SRZ ;  /* 0x0000000000267805 */ /* 0x000fe2000001ff00 */
[----:B------:R-:W-:Y:S01]  /*1d60*/  CS2R R6, SRZ ;  /* 0x0000000000067805 */ /* 0x000fe2000001ff00 */
[----:B------:R-:W-:Y:S01]  /*1d70*/  CS2R R44, SRZ ;  /* 0x00000000002c7805 */ /* 0x000fe2000001ff00 */
[----:B------:R-:W-:Y:S01]  /*1d80*/  CS2R R12, SRZ ;  /* 0x00000000000c7805 */ /* 0x000fe2000001ff00 */
[----:B------:R-:W-:Y:S01]  /*1d90*/  IMAD.X R3, R28, 0x1, R135, P0 ;  /* 0x000000011c037824 */ /* 0x000fe200000e0687 */
[----:B------:R-:W-:Y:S01]  /*1da0*/  IADD3 R2, P0, R106, R14, RZ ;  /* 0x0000000e6a027210 */ /* 0x000fe20007f1e0ff */
[----:B------:R-:W-:Y:S01]  /*1db0*/  CS2R R46, SRZ ;  /* 0x00000000002e7805 */ /* 0x000fe2000001ff00 */
[----:B------:R-:W-:Y:S01]  /*1dc0*/  CS2R R16, SRZ ;  /* 0x0000000000107805 */ /* 0x000fe2000001ff00 */
[----:B------:R-:W-:Y:S01]  /*1dd0*/  CS2R R48, SRZ ;  /* 0x0000000000307805 */ /* 0x000fe2000001ff00 */
[----:B------:R-:W-:Y:S01]  /*1de0*/  CS2R R18, SRZ ;  /* 0x0000000000127805 */ /* 0x000fe2000001ff00 */
[----:B------:R-:W-:Y:S01]  /*1df0*/  IMAD.X R5, R29, 0x1, R134, P0 ;  /* 0x000000011d057824 */ /* 0x000fe200000e0686 */
[C---:B------:R-:W-:Y:S01]  /*1e00*/  LEA R8, P0, R0.reuse, c[0x0][0x270], 0x1 ;  /* 0x00009c0000087a11 */ /* 0x040fe200078008ff */
[----:B------:R-:W-:Y:S01]  /*1e10*/  CS2R R50, SRZ ;  /* 0x0000000000327805 */ /* 0x000fe2000001ff00 */
[----:B------:R-:W-:Y:S01]  /*1e20*/  CS2R R20, SRZ ;  /* 0x0000000000147805 */ /* 0x000fe2000001ff00 */
[----:B------:R-:W-:Y:S01]  /*1e30*/  CS2R R52, SRZ ;  /* 0x0000000000347805 */ /* 0x000fe2000001ff00 */
[----:B------:R-:W-:Y:S02]  /*1e40*/  LEA.HI.X R9, R0, c[0x0][0x274], R3, 0x1, P0 ;  /* 0x00009d0000097a11 */ /* 0x000fe400000f0c03 */
[C---:B------:R-:W-:Y:S04]  /*1e50*/  LEA R4, P0, R2.reuse, c[0x0][0x288], 0x1 ;  /* 0x0000a20002047a11 */ /* 0x040fe800078008ff */
[----:B------:R-:W-:Y:S02]  /*1e60*/  LEA.HI.X R5, R2, c[0x0][0x28c], R5, 0x1, P0 ;  /* 0x0000a30002057a11 */ /* 0x000fe400000f0c05 */
[----:B------:R-:W-:Y:S01]  /*1e70*/  ISETP.GE.AND P0, PT, R30, c[0x0][0x27c], PT ;  /* 0x00009f001e007a0c */ /* 0x000fe20003f06270 */
[----:B------:R-:W-:Y:S11]  /*1e80*/  CS2R R2, SRZ ;  /* 0x0000000000027805 */ /* 0x000ff6000001ff00 */
[----:B------:R-:W-:Y:S01]  /*1e90*/  @!UPT UIADD3 URZ, URZ, URZ, URZ ;  /* 0x0000003f3f3ff290 */ /* 0x000fe2000fffe03f */
[----:B------:R1:W5:Y:S04]  /*1ea0*/  @!P0 LDG.E.64 R2, [R8.64] ;  /* 0x0000000608028981 */ /* 0x000368000c1e1b00 */
[----:B------:R1:W5:Y:S01]  /*1eb0*/  @!P0 LDG.E.64 R38, [R4.64] ;  /* 0x0000000604268981 */ /* 0x000362000c1e1b00 */
[----:B------:R-:W-:Y:S11]  /*1ec0*/  ISETP.GE.AND P0, PT, R36, c[0x0][0x27c], PT ;  /* 0x00009f0024007a0c */ /* 0x000ff60003f06270 */
[----:B------:R-:W-:Y:S02]  /*1ed0*/  @!UPT UIADD3 URZ, URZ, URZ, URZ ;  /* 0x0000003f3f3ff290 */ /* 0x000fe4000fffe03f */
[----:B------:R1:W5:Y:S04]  /*1ee0*/  @!P0 LDG.E.64 R6, [R8.64+0x10] ;  /* 0x0000100608068981 */ /* 0x000368000c1e1b00 */
[----:B------:R1:W5:Y:S01]  /*1ef0*/  @!P0 LDG.E.64 R44, [R4.64+0x10] ;  /* 0x00001006042c8981 */ /* 0x000362000c1e1b00 */
        /* <DEDUP_REMOVED lines=15> */
[----:B------:R1:W5:Y:S02]  /*1ff0*/  @!P0 LDG.E.64 R52, [R4.64+0x50] ;  /* 0x0000500604348981 */ /* 0x000364000c1e1b00 */
.L_x_64:
[----:B------:R-:W-:Y:S05]  /*2000*/  BSYNC B0 ;  /* 0x0000000000007941 */ /* 0x000fea0003800000 */
.L_x_63:
[----:B------:R-:W-:-:S05]  /*2010*/  @P1 BRA `(.L_x_65) ;  /* 0x0000339000001947 */ /* 0x000fca0003800000 */
[----:B-----5:R-:W-:Y:S01]  /*2020*/  MOV R0, R19 ;  /* 0x0000001300007202 */ /* 0x020fe20000000f00 */
[----:B-1----:R-:W-:Y:S01]  /*2030*/  IMAD.MOV.U32 R8, RZ, RZ, R20 ;  /* 0x000000ffff087224 */ /* 0x002fe200078e0014 */
[----:B------:R-:W-:Y:S01]  /*2040*/  ISETP.GE.AND P0, PT, R24, c[0x0][0x1d4], PT ;  /* 0x0000750018007a0c */ /* 0x000fe20003f06270 */
[----:B------:R-:W-:Y:S01]  /*2050*/  IMAD.MOV.U32 R5, RZ, RZ, R21 ;  /* 0x000000ffff057224 */ /* 0x000fe200078e0015 */
[----:B------:R-:W-:Y:S01]  /*2060*/  BSSY B0, `(.L_x_66) ;  /* 0x0000054000007945 */ /* 0x000fe20003800000 */
[----:B------:R-:W-:Y:S03]  /*2070*/  IMAD.MOV.U32 R4, RZ, RZ, R18 ;  /* 0x000000ffff047224 */ /* 0x000fe600078e0012 */
[----:B------:R-:W-:Y:S01]  /*2080*/  PRMT R29, R5, 0x5410, R8 ;  /* 0x00005410051d7816 */ /* 0x000fe20000000008 */
[----:B------:R-:W-:Y:S01]  /*2090*/  IMAD.MOV.U32 R8, RZ, RZ, R16 ;  /* 0x000000ffff087224 */ /* 0x000fe200078e0010 */
[----:B------:R-:W-:Y:S01]  /*20a0*/  PRMT R28, R0, 0x5410, R4 ;  /* 0x00005410001c7816 */ /* 0x000fe20000000004 */
[----:B------:R-:W-:Y:S01]  /*20b0*/  IMAD.MOV.U32 R5, RZ, RZ, R17 ;  /* 0x000000ffff057224 */ /* 0x000fe200078e0011 */
[----:B------:R-:W-:Y:S01]  /*20c0*/  MOV R4, R12 ;  /* 0x0000000c00047202 */ /* 0x000fe20000000f00 */
        /* <DEDUP_REMOVED lines=11> */
[----:B------:R-:W-:Y:S02]  /*2180*/  MOV R8, R50 ;  /* 0x0000003200087202 */ /* 0x000fe40000000f00 */
[----:B------:R-:W-:Y:S02]  /*2190*/  MOV R0, R49 ;  /* 0x0000003100007202 */ /* 0x000fe40000000f00 */
[----:B------:R-:W-:Y:S01]  /*21a0*/  PRMT R56, R8, 0x5410, R5 ;  /* 0x0000541008387816 */ /* 0x000fe20000000005 */
[----:B------:R-:W-:Y:S01]  /*21b0*/  IMAD.MOV.U32 R8, RZ, RZ, R46 ;  /* 0x000000ffff087224 */ /* 0x000fe200078e002e */
[----:B------:R-:W-:Y:S01]  /*21c0*/  PRMT R55, R4, 0x5410, R0 ;  /* 0x0000541004377816 */ /* 0x000fe20000000000 */
[----:B------:R-:W-:Y:S01]  /*21d0*/  IMAD.MOV.U32 R5, RZ, RZ, R47 ;  /* 0x000000ffff057224 */ /* 0x000fe200078e002f */
[----:B------:R-:W-:Y:S01]  /*21e0*/  MOV R4, R44 ;  /* 0x0000002c00047202 */ /* 0x000fe20000000f00 */
[----:B------:R-:W-:Y:S03]  /*21f0*/  IMAD.MOV.U32 R0, RZ, RZ, R45 ;  /* 0x000000ffff007224 */ /* 0x000fe600078e002d */
[----:B------:R-:W-:Y:S02]  /*2200*/  PRMT R54, R8, 0x5410, R5 ;  /* 0x0000541008367816 */ /* 0x000fe40000000005 */
[----:B------:R-:W-:Y:S01]  /*2210*/  PRMT R43, R4, 0x5410, R0 ;  /* 0x00005410042b7816 */ /* 0x000fe20000000000 */
[----:B------:R-:W-:-:S05]  /*2220*/  @P0 BRA `(.L_x_67) ;  /* 0x0000037000000947 */ /* 0x000fca0003800000 */
[----:B------:R-:W-:Y:S01]  /*2230*/  ISETP.GE.AND P0, PT, R30, c[0x0][0x27c], PT ;  /* 0x00009f001e007a0c */ /* 0x000fe20003f06270 */
[----:B------:R-:W1:Y:S01]  /*2240*/  LDS.128 R8, [R84+0x3000] ;  /* 0x0030000054087984 */ /* 0x000e620000000c00 */
[----:B------:R-:W-:Y:S01]  /*2250*/  MOV R4, R2 ;  /* 0x0000000200047202 */ /* 0x000fe20000000f00 */
[----:B------:R-:W-:Y:S02]  /*2260*/  IMAD.MOV.U32 R32, RZ, RZ, R38 ;  /* 0x000000ffff207224 */ /* 0x000fe400078e0026 */
[--C-:B------:R-:W-:Y:S08]  /*2270*/  IMAD.MOV.U32 R40, RZ, RZ, R39.reuse ;  /* 0x000000ffff287224 */ /* 0x100ff000078e0027 */
[----:B------:R-:W-:Y:S02]  /*2280*/  @!P0 SHF.R.U64 R38, R38, 0x10, R39 ;  /* 0x0000001026268819 */ /* 0x000fe40000001227 */
[--C-:B------:R-:W-:Y:S01]  /*2290*/  @!P0 SHF.R.U64 R5, R2, 0x10, R3.reuse ;  /* 0x0000001002058819 */ /* 0x100fe20000001203 */
[----:B------:R-:W-:Y:S01]  /*22a0*/  IMAD.MOV.U32 R2, RZ, RZ, R3 ;  /* 0x000000ffff027224 */ /* 0x000fe200078e0003 */
[----:B------:R-:W-:Y:S02]  /*22b0*/  @!P0 SHF.R.U32.HI R14, RZ, 0x10, R39 ;  /* 0x00000010ff0e8819 */ /* 0x000fe40000011627 */
[----:B------:R-:W-:Y:S02]  /*22c0*/  @!P0 SHF.R.U32.HI R0, RZ, 0x10, R3 ;  /* 0x00000010ff008819 */ /* 0x000fe40000011603 */
[----:B------:R-:W-:Y:S02]  /*22d0*/  @!P0 PRMT R38, R32, 0x5410, R38 ;  /* 0x0000541020268816 */ /* 0x000fe40000000026 */
[----:B------:R-:W-:Y:S02]  /*22e0*/  @!P0 PRMT R4, R4, 0x5410, R5 ;  /* 0x0000541004048816 */ /* 0x000fe40000000005 */
[----:B------:R-:W-:Y:S01]  /*22f0*/  @!P0 PRMT R41, R40, 0x5410, R14 ;  /* 0x0000541028298816 */ /* 0x000fe2000000000e */
[----:B------:R-:W-:Y:S01]  /*2300*/  @!P0 IMAD.U32 R5, R38, 0x10000, RZ ;  /* 0x0001000026058824 */ /* 0x000fe200078e00ff */
[----:B------:R-:W-:Y:S02]  /*2310*/  @!P0 PRMT R14, R2, 0x5410, R0 ;  /* 0x00005410020e8816 */ /* 0x000fe40000000000 */
[----:B------:R-:W-:Y:S02]  /*2320*/  @!P0 SHF.L.U32 R3, R4, 0x10, RZ ;  /* 0x0000001004038819 */ /* 0x000fe400000006ff */
[----:B------:R-:W-:Y:S02]  /*2330*/  @!P0 LOP3.LUT R38, R38, 0xffff0000, RZ, 0xc0, !PT ;  /* 0xffff000026268812 */ /* 0x000fe400078ec0ff */
[----:B------:R-:W-:Y:S01]  /*2340*/  @!P0 LOP3.LUT R4, R4, 0xffff0000, RZ, 0xc0, !PT ;  /* 0xffff000004048812 */ /* 0x000fe200078ec0ff */
[C---:B-1----:R-:W-:Y:S01]  /*2350*/  @!P0 IMAD.U32 R32, R8.reuse, 0x10000, RZ ;  /* 0x0001000008208824 */ /* 0x042fe200078e00ff */
[----:B------:R-:W-:Y:S02]  /*2360*/  @!P0 LOP3.LUT R0, R8, 0xffff0000, RZ, 0xc0, !PT ;  /* 0xffff000008008812 */ /* 0x000fe400078ec0ff */
[C---:B------:R-:W-:Y:S02]  /*2370*/  @!P0 LOP3.LUT R2, R9.reuse, 0xffff0000, RZ, 0xc0, !PT ;  /* 0xffff000009028812 */ /* 0x040fe400078ec0ff */
[----:B------:R-:W-:Y:S01]  /*2380*/  @!P0 SHF.L.U32 R39, R9, 0x10, RZ ;  /* 0x0000001009278819 */ /* 0x000fe200000006ff */
[C---:B------:R-:W-:Y:S02]  /*2390*/  @!P0 FMUL.FTZ R40, R0.reuse, R5 ;  /* 0x0000000500288220 */ /* 0x040fe40000410000 */
[-C--:B------:R-:W-:Y:S02]  /*23a0*/  @!P0 FMUL.FTZ R0, R0, R3.reuse ;  /* 0x0000000300008220 */ /* 0x080fe40000410000 */
[----:B------:R-:W-:Y:S02]  /*23b0*/  @!P0 FMUL.FTZ R42, R2, R38 ;  /* 0x00000026022a8220 */ /* 0x000fe40000410000 */
[----:B------:R-:W-:Y:S01]  /*23c0*/  @!P0 FFMA.FTZ R63, R32, R3, -R40 ;  /* 0x00000003203f8223 */ /* 0x000fe20000010828 */
[C---:B------:R-:W-:Y:S01]  /*23d0*/  @!P0 LOP3.LUT R3, R10.reuse, 0xffff0000, RZ, 0xc0, !PT ;  /* 0xffff00000a038812 */ /* 0x040fe200078ec0ff */
[----:B------:R-:W-:Y:S01]  /*23e0*/  @!P0 FFMA.FTZ R0, R5, R32, R0 ;  /* 0x0000002005008223 */ /* 0x000fe20000010000 */
[----:B------:R-:W-:Y:S01]  /*23f0*/  @!P0 SHF.L.U32 R40, R10, 0x10, RZ ;  /* 0x000000100a288819 */ /* 0x000fe200000006ff */
[C---:B------:R-:W-:Y:S01]  /*2400*/  @!P0 IMAD.U32 R32, R41.reuse, 0x10000, RZ ;  /* 0x0001000029208824 */ /* 0x040fe200078e00ff */
[----:B------:R-:W-:Y:S01]  /*2410*/  @!P0 LOP3.LUT R41, R41, 0xffff0000, RZ, 0xc0, !PT ;  /* 0xffff000029298812 */ /* 0x000fe200078ec0ff */
[----:B------:R-:W-:Y:S01]  /*2420*/  @!P0 IMAD.U32 R5, R14, 0x10000, RZ ;  /* 0x000100000e058824 */ /* 0x000fe200078e00ff */
[----:B------:R-:W-:Y:S01]  /*2430*/  @!P0 F2FP.BF16.PACK_AB R0, R0, R63 ;  /* 0x0000003f0000823e */ /* 0x000fe200000010ff */
[-C--:B------:R-:W-:Y:S01]  /*2440*/  @!P0 FMUL.FTZ R2, R2, R4.reuse ;  /* 0x0000000402028220 */ /* 0x080fe20000410000 */
[----:B------:R-:W-:Y:S01]  /*2450*/  @!P0 LOP3.LUT R14, R14, 0xffff0000, RZ, 0xc0, !PT ;  /* 0xffff00000e0e8812 */ /* 0x000fe200078ec0ff */
[----:B------:R-:W-:Y:S01]  /*2460*/  @!P0 FFMA.FTZ R62, R39, R4, -R42 ;  /* 0x00000004273e8223 */ /* 0x000fe2000001082a */
[----:B------:R-:W-:Y:S01]  /*2470*/  @!P0 LOP3.LUT R4, R11, 0xffff0000, RZ, 0xc0, !PT ;  /* 0xffff00000b048812 */ /* 0x000fe200078ec0ff */
[----:B------:R-:W-:Y:S01]  /*2480*/  @!P0 FMUL.FTZ R60, R3, R32 ;  /* 0x00000020033c8220 */ /* 0x000fe20000410000 */
[----:B------:R-:W-:Y:S01]  /*2490*/  @!P0 SHF.L.U32 R42, R11, 0x10, RZ ;  /* 0x000000100b2a8819 */ /* 0x000fe200000006ff */
[----:B------:R-:W-:Y:S02]  /*24a0*/  @!P0 FMUL.FTZ R3, R3, R5 ;  /* 0x0000000503038220 */ /* 0x000fe40000410000 */
[C---:B------:R-:W-:Y:S02]  /*24b0*/  @!P0 FMUL.FTZ R61, R4.reuse, R41 ;  /* 0x00000029043d8220 */ /* 0x040fe40000410000 */
[----:B------:R-:W-:Y:S02]  /*24c0*/  @!P0 FMUL.FTZ R4, R4, R14 ;  /* 0x0000000e04048220 */ /* 0x000fe40000410000 */
[----:B------:R-:W-:Y:S02]  /*24d0*/  @!P0 FFMA.FTZ R2, R38, R39, R2 ;  /* 0x0000002726028223 */ /* 0x000fe40000010002 */
[----:B------:R-:W-:Y:S02]  /*24e0*/  @!P0 FFMA.FTZ R3, R32, R40, R3 ;  /* 0x0000002820038223 */ /* 0x000fe40000010003 */
[----:B------:R-:W-:Y:S01]  /*24f0*/  @!P0 FFMA.FTZ R60, R40, R5, -R60 ;  /* 0x00000005283c8223 */ /* 0x000fe2000001083c */
[----:B------:R-:W-:Y:S01]  /*2500*/  @!P0 F2FP.BF16.PACK_AB R2, R2, R62 ;  /* 0x0000003e0202823e */ /* 0x000fe200000010ff */
[----:B------:R-:W-:Y:S02]  /*2510*/  @!P0 FFMA.FTZ R61, R42, R14, -R61 ;  /* 0x0000000e2a3d8223 */ /* 0x000fe4000001083d */
[----:B------:R-:W-:Y:S01]  /*2520*/  @!P0 FFMA.FTZ R4, R41, R42, R4 ;  /* 0x0000002a29048223 */ /* 0x000fe20000010004 */
[----:B------:R-:W-:Y:S01]  /*2530*/  @!P0 F2FP.BF16.PACK_AB R3, R3, R60 ;  /* 0x0000003c0303823e */ /* 0x000fe200000010ff */
[----:B------:R-:W-:Y:S01]  /*2540*/  @!P0 IMAD.MOV.U32 R8, RZ, RZ, R0 ;  /* 0x000000ffff088224 */ /* 0x000fe200078e0000 */
[----:B------:R-:W-:Y:S02]  /*2550*/  @!P0 MOV R9, R2 ;  /* 0x0000000200098202 */ /* 0x000fe40000000f00 */
[----:B------:R-:W-:Y:S01]  /*2560*/  @!P0 F2FP.BF16.PACK_AB R4, R4, R61 ;  /* 0x0000003d0404823e */ /* 0x000fe200000010ff */
[----:B------:R-:W-:Y:S03]  /*2570*/  @!P0 IMAD.MOV.U32 R10, RZ, RZ, R3 ;  /* 0x000000ffff0a8224 */ /* 0x000fe600078e0003 */
[----:B------:R-:W-:Y:S05]  /*2580*/  @!P0 MOV R11, R4 ;  /* 0x00000004000b8202 */ /* 0x000fea0000000f00 */
[----:B------:R1:W-:Y:S02]  /*2590*/  STG.E.128 [R58.64], R8 ;  /* 0x000000083a007986 */ /* 0x0003e4000c101d06 */
.L_x_67:
[----:B------:R-:W-:Y:S05]  /*25a0*/  BSYNC B0 ;  /* 0x0000000000007941 */ /* 0x000fea0003800000 */
.L_x_66:
[----:B------:R-:W-:Y:S01]  /*25b0*/  ISETP.GE.AND P0, PT, R27, c[0x0][0x1d4], PT ;  /* 0x000075001b007a0c */ /* 0x000fe20003f06270 */
[----:B------:R-:W-:Y:S01]  /*25c0*/  @!UPT UIADD3 URZ, URZ, URZ, URZ ;  /* 0x0000003f3f3ff290 */ /* 0x000fe2000fffe03f */
[----:B------:R-:W-:Y:S11]  /*25d0*/  BSSY B0, `(.L_x_68) ;  /* 0x0000036000007945 */ /* 0x000ff60003800000 */
[----:B------:R-:W-:-:S05]  /*25e0*/  @P0 BRA `(.L_x_69) ;  /* 0x0000034000000947 */ /* 0x000fca0003800000 */
[----:B------:R-:W-:Y:S01]  /*25f0*/  ISETP.GE.AND P0, PT, R36, c[0x0][0x27c], PT ;  /* 0x00009f0024007a0c */ /* 0x000fe20003f06270 */
[----:B-1----:R-:W1:Y:S11]  /*2600*/  LDS.128 R8, [R85+0x3000] ;  /* 0x0030000055087984 */ /* 0x002e760000000c00 */
[----:B------:R-:W-:Y:S01]  /*2610*/  @!UPT UIADD3 URZ, URZ, URZ, URZ ;  /* 0x0000003f3f3ff290 */ /* 0x000fe2000fffe03f */
[----:B------:R-:W-:Y:S02]  /*2620*/  @!P0 SHF.R.U64 R4, R44, 0x10, R45 ;  /* 0x000000102c048819 */ /* 0x000fe4000000122d */
[--C-:B------:R-:W-:Y:S02]  /*2630*/  @!P0 SHF.R.U64 R0, R6, 0x10, R7.reuse ;  /* 0x0000001006008819 */ /* 0x100fe40000001207 */
[----:B------:R-:W-:Y:S02]  /*2640*/  @!P0 PRMT R4, R43, 0x5410, R4 ;  /* 0x000054102b048816 */ /* 0x000fe40000000004 */
[C---:B------:R-:W-:Y:S02]  /*2650*/  @!P0 PRMT R0, R15.reuse, 0x5432, R0 ;  /* 0x000054320f008816 */ /* 0x040fe40000000000 */
[----:B------:R-:W-:Y:S01]  /*2660*/  @!P0 SHF.R.U32.HI R6, RZ, 0x10, R7 ;  /* 0x00000010ff068819 */ /* 0x000fe20000011607 */
[----:B------:R-:W-:Y:S01]  /*2670*/  @!P0 IMAD.U32 R7, R4, 0x10000, RZ ;  /* 0x0001000004078824 */ /* 0x000fe200078e00ff */
[----:B------:R-:W-:Y:S01]  /*2680*/  @!P0 SHF.R.U32.HI R38, RZ, 0x10, R45 ;  /* 0x00000010ff268819 */ /* 0x000fe2000001162d */
[----:B------:R-:W-:Y:S01]  /*2690*/  @!P0 IMAD.U32 R5, R0, 0x10000, RZ ;  /* 0x0001000000058824 */ /* 0x000fe200078e00ff */
[----:B------:R-:W-:Y:S02]  /*26a0*/  @!P0 PRMT R6, R15, 0x5410, R6 ;  /* 0x000054100f068816 */ /* 0x000fe40000000006 */
[----:B------:R-:W-:Y:S02]  /*26b0*/  @!P0 LOP3.LUT R15, R4, 0xffff0000, RZ, 0xc0, !PT ;  /* 0xffff0000040f8812 */ /* 0x000fe400078ec0ff */
[----:B------:R-:W-:Y:S02]  /*26c0*/  @!P0 LOP3.LUT R4, R0, 0xffff0000, RZ, 0xc0, !PT ;  /* 0xffff000000048812 */ /* 0x000fe400078ec0ff */
[----:B------:R-:W-:Y:S01]  /*26d0*/  @!P0 PRMT R38, R43, 0x5432, R38 ;  /* 0x000054322b268816 */ /* 0x000fe20000000026 */
[C---:B-1----:R-:W-:Y:S01]  /*26e0*/  @!P0 IMAD.U32 R32, R9.reuse, 0x10000, RZ ;  /* 0x0001000009208824 */ /* 0x042fe200078e00ff */
[C---:B------:R-:W-:Y:S02]  /*26f0*/  @!P0 LOP3.LUT R2, R8.reuse, 0xffff0000, RZ, 0xc0, !PT ;  /* 0xffff000008028812 */ /* 0x040fe400078ec0ff */
[----:B------:R-:W-:Y:S02]  /*2700*/  @!P0 LOP3.LUT R3, R9, 0xffff0000, RZ, 0xc0, !PT ;  /* 0xffff000009038812 */ /* 0x000fe400078ec0ff */
[----:B------:R-:W-:Y:S01]  /*2710*/  @!P0 SHF.L.U32 R14, R8, 0x10, RZ ;  /* 0x00000010080e8819 */ /* 0x000fe200000006ff */
[C---:B------:R-:W-:Y:S02]  /*2720*/  @!P0 FMUL.FTZ R39, R2.reuse, R7 ;  /* 0x0000000702278220 */ /* 0x040fe40000410000 */
[----:B------:R-:W-:Y:S02]  /*2730*/  @!P0 FMUL.FTZ R0, R2, R5 ;  /* 0x0000000502008220 */ /* 0x000fe40000410000 */
[C---:B------:R-:W-:Y:S02]  /*2740*/  @!P0 FMUL.FTZ R40, R3.reuse, R15 ;  /* 0x0000000f03288220 */ /* 0x040fe40000410000 */
[----:B------:R-:W-:Y:S01]  /*2750*/  @!P0 FMUL.FTZ R2, R3, R4 ;  /* 0x0000000403028220 */ /* 0x000fe20000410000 */
[----:B------:R-:W-:Y:S01]  /*2760*/  @!P0 LOP3.LUT R3, R10, 0xffff0000, RZ, 0xc0, !PT ;  /* 0xffff00000a038812 */ /* 0x000fe200078ec0ff */
[----:B------:R-:W-:Y:S01]  /*2770*/  @!P0 FFMA.FTZ R43, R14, R5, -R39 ;  /* 0x000000050e2b8223 */ /* 0x000fe20000010827 */
[----:B------:R-:W-:Y:S01]  /*2780*/  @!P0 SHF.L.U32 R39, R11, 0x10, RZ ;  /* 0x000000100b278819 */ /* 0x000fe200000006ff */
[----:B------:R-:W-:Y:S01]  /*2790*/  @!P0 FFMA.FTZ R0, R7, R14, R0 ;  /* 0x0000000e07008223 */ /* 0x000fe20000010000 */
[----:B------:R-:W-:Y:S01]  /*27a0*/  @!P0 SHF.L.U32 R14, R10, 0x10, RZ ;  /* 0x000000100a0e8819 */ /* 0x000fe200000006ff */
[C---:B------:R-:W-:Y:S01]  /*27b0*/  @!P0 IMAD.U32 R7, R38.reuse, 0x10000, RZ ;  /* 0x0001000026078824 */ /* 0x040fe200078e00ff */
[----:B------:R-:W-:Y:S01]  /*27c0*/  @!P0 LOP3.LUT R38, R38, 0xffff0000, RZ, 0xc0, !PT ;  /* 0xffff000026268812 */ /* 0x000fe200078ec0ff */
[----:B------:R-:W-:Y:S01]  /*27d0*/  @!P0 IMAD.U32 R5, R6, 0x10000, RZ ;  /* 0x0001000006058824 */ /* 0x000fe200078e00ff */
[----:B------:R-:W-:Y:S01]  /*27e0*/  @!P0 F2FP.BF16.PACK_AB R0, R0, R43 ;  /* 0x0000002b0000823e */ /* 0x000fe200000010ff */
[----:B------:R-:W-:Y:S01]  /*27f0*/  @!P0 FFMA.FTZ R42, R32, R4, -R40 ;  /* 0x00000004202a8223 */ /* 0x000fe20000010828 */
[----:B------:R-:W-:Y:S01]  /*2800*/  @!P0 LOP3.LUT R4, R11, 0xffff0000, RZ, 0xc0, !PT ;  /* 0xffff00000b048812 */ /* 0x000fe200078ec0ff */
[C---:B------:R-:W-:Y:S01]  /*2810*/  @!P0 FMUL.FTZ R40, R3.reuse, R7 ;  /* 0x0000000703288220 */ /* 0x040fe20000410000 */
[----:B------:R-:W-:Y:S01]  /*2820*/  @!P0 LOP3.LUT R6, R6, 0xffff0000, RZ, 0xc0, !PT ;  /* 0xffff000006068812 */ /* 0x000fe200078ec0ff */
[-C--:B------:R-:W-:Y:S02]  /*2830*/  @!P0 FMUL.FTZ R3, R3, R5.reuse ;  /* 0x0000000503038220 */ /* 0x080fe40000410000 */
        /* <DEDUP_REMOVED lines=14> */
[----:B------:R1:W-:Y:S02]  /*2920*/  STG.E.128 [R58.64+0x20], R8 ;  /* 0x000020083a007986 */ /* 0x0003e4000c101d06 */
.L_x_69:
[----:B------:R-:W-:Y:S05]  /*2930*/  BSYNC B0 ;  /* 0x0000000000007941 */ /* 0x000fea0003800000 */
.L_x_68:
        /* <DEDUP_REMOVED lines=9> */
[----:B------:R-:W-:Y:S02]  /*29d0*/  @!P0 SHF.R.U32.HI R2, RZ, 0x10, R13 ;  /* 0x00000010ff028819 */ /* 0x000fe4000001160d */
[----:B------:R-:W-:Y:S02]  /*29e0*/  @!P0 PRMT R13, R54, 0x5410, R3 ;  /* 0x00005410360d8816 */ /* 0x000fe40000000003 */
[C---:B------:R-:W-:Y:S02]  /*29f0*/  @!P0 PRMT R0, R22.reuse, 0x5432, R0 ;  /* 0x0000543216008816 */ /* 0x040fe40000000000 */
[----:B------:R-:W-:Y:S01]  /*2a00*/  @!P0 PRMT R5, R22, 0x5410, R2 ;  /* 0x0000541016058816 */ /* 0x000fe20000000002 */
[C---:B------:R-:W-:Y:S01]  /*2a10*/  @!P0 IMAD.U32 R7, R13.reuse, 0x10000, RZ ;  /* 0x000100000d078824 */ /* 0x040fe200078e00ff */
[----:B------:R-:W-:Y:S01]  /*2a20*/  @!P0 SHF.R.U32.HI R15, RZ, 0x10, R47 ;  /* 0x00000010ff0f8819 */ /* 0x000fe2000001162f */
[C---:B------:R-:W-:Y:S01]  /*2a30*/  @!P0 IMAD.U32 R6, R0.reuse, 0x10000, RZ ;  /* 0x0001000000068824 */ /* 0x040fe200078e00ff */
        /* <DEDUP_REMOVED lines=22> */
[----:B------:R-:W-:Y:S01]  /*2ba0*/  @!P0 FMUL.FTZ R32, R3, R7 ;  /* 0x0000000703208220 */ /* 0x000fe20000410000 */
[----:B------:R-:W-:Y:S01]  /*2bb0*/  @!P0 LOP3.LUT R5, R5, 0xffff0000, RZ, 0xc0, !PT ;  /* 0xffff000005058812 */ /* 0x000fe200078ec0ff */
        /* <DEDUP_REMOVED lines=16> */
.L_x_71:
[----:B------:R-:W-:Y:S05]  /*2cc0*/  BSYNC B0 ;  /* 0x0000000000007941 */ /* 0x000fea0003800000 */
.L_x_70:
        /* <DEDUP_REMOVED lines=11> */
[----:B------:R-:W-:Y:S02]  /*2d80*/  @!P0 PRMT R13, R55, 0x5410, R13 ;  /* 0x00005410370d8816 */ /* 0x000fe4000000000d */
        /* <DEDUP_REMOVED lines=44> */
.L_x_73:
[----:B------:R-:W-:Y:S05]  /*3050*/  BSYNC B0 ;  /* 0x0000000000007941 */ /* 0x000fea0003800000 */
.L_x_72:
        /* <DEDUP_REMOVED lines=56> */
.L_x_75:
[----:B------:R-:W-:Y:S05]  /*33e0*/  BSYNC B0 ;  /* 0x0000000000007941 */ /* 0x000fea0003800000 */
.L_x_74:
[----:B------:R-:W-:Y:S11]  /*33f0*/  ISETP.GE.AND P0, PT, R91, c[0x0][0x1d4], PT ;  /* 0x000075005b007a0c */ /* 0x000ff60003f06270 */
[----:B------:R-:W-:Y:S02]  /*3400*/  @!UPT UIADD3 URZ, URZ, URZ, URZ ;  /* 0x0000003f3f3ff290 */ /* 0x000fe4000fffe03f */
        /* <DEDUP_REMOVED lines=52> */
[----:B------:R1:W-:Y:S01]  /*3750*/  STG.E.128 [R58.64+0xa0], R8 ;  /* 0x0000a0083a007986 */ /* 0x0003e2000c101d06 */
[----:B------:R-:W-:-:S05]  /*3760*/  BRA `(.L_x_65) ;  /* 0x00001c4000007947 */ /* 0x000fca0003800000 */
.L_x_62:
        /* <DEDUP_REMOVED lines=37> */
[----:B------:R1:W5:Y:S04]  /*39c0*/  @!P0 LDG.E.128 R4, [R8.64] ;  /* 0x0000000608048981 */ /* 0x000368000c1e1d00 */
[----:B------:R1:W5:Y:S01]  /*39d0*/  @!P0 LDG.E.128 R40, [R2.64] ;  /* 0x0000000602288981 */ /* 0x000362000c1e1d00 */
[----:B------:R-:W-:Y:S11]  /*39e0*/  ISETP.GE.AND P0, PT, R27, c[0x0][0x27c], PT ;  /* 0x00009f001b007a0c */ /* 0x000ff60003f06270 */
[----:B------:R-:W-:Y:S02]  /*39f0*/  @!UPT UIADD3 URZ, URZ, URZ, URZ ;  /* 0x0000003f3f3ff290 */ /* 0x000fe4000fffe03f */
[----:B------:R1:W5:Y:S04]  /*3a00*/  @!P0 LDG.E.128 R16, [R8.64+0x20] ;  /* 0x0000200608108981 */ /* 0x000368000c1e1d00 */
[----:B------:R1:W5:Y:S01]  /*3a10*/  @!P0 LDG.E.128 R56, [R2.64+0x20] ;  /* 0x0000200602388981 */ /* 0x000362000c1e1d00 */
[----:B------:R-:W-:Y:S11]  /*3a20*/  ISETP.GE.AND P0, PT, R26, c[0x0][0x27c], PT ;  /* 0x00009f001a007a0c */ /* 0x000ff60003f06270 */
[----:B------:R-:W-:Y:S02]  /*3a30*/  @!UPT UIADD3 URZ, URZ, URZ, URZ ;  /* 0x0000003f3f3ff290 */ /* 0x000fe4000fffe03f */
[----:B------:R1:W5:Y:S04]  /*3a40*/  @!P0 LDG.E.128 R20, [R8.64+0x40] ;  /* 0x0000400608148981 */ /* 0x000368000c1e1d00 */
[----:B------:R1:W5:Y:S02]  /*3a50*/  @!P0 LDG.E.128 R60, [R2.64+0x40] ;  /* 0x00004006023c8981 */ /* 0x000364000c1e1d00 */
.L_x_77:
[----:B------:R-:W-:Y:S05]  /*3a60*/  BSYNC B0 ;  /* 0x0000000000007941 */ /* 0x000fea0003800000 */
.L_x_76:
[----:B------:R-:W-:Y:S04]  /*3a70*/  IADD3 R80, P0, R146, R10, RZ ;  /* 0x0000000a92507210 */ /* 0x000fe80007f1e0ff */
[----:B------:R-:W-:Y:S01]  /*3a80*/  IADD3.X R79, R118, R12, RZ, P0, !PT ;  /* 0x0000000c764f7210 */ /* 0x000fe200007fe4ff */
        /* <DEDUP_REMOVED lines=25> */
[----:B------:R-:W-:Y:S02]  /*3c20*/  PRMT R65, R3, 0x5410, R8 ;  /* 0x0000541003417816 */ /* 0x000fe40000000008 */
[----:B------:R-:W-:Y:S01]  /*3c30*/  PRMT R64, R2, 0x5410, R0 ;  /* 0x0000541002407816 */ /* 0x000fe20000000000 */
[----:B------:R-:W-:-:S05]  /*3c40*/  @P0 BRA `(.L_x_79) ;  /* 0x0000077000000947 */ /* 0x000fca0003800000 */
[----:B------:R-:W-:Y:S01]  /*3c50*/  ISETP.GE.AND P2, PT, R98, c[0x0][0x1d4], PT ;  /* 0x0000750062007a0c */ /* 0x000fe20003f46270 */
[----:B------:R-:W-:Y:S01]  /*3c60*/  LDS.128 R12, [R121+0x3100] ;  /* 0x00310000790c7984 */ /* 0x000fe20000000c00 */
[----:B------:R-:W-:Y:S01]  /*3c70*/  IADD3 R0, P1, P0, R86, R80, R117 ;  /* 0x0000005056007210 */ /* 0x000fe2000783e075 */
[----:B------:R-:W-:Y:S01]  /*3c80*/  IMAD.MOV.U32 R9, RZ, RZ, R4 ;  /* 0x000000ffff097224 */ /* 0x000fe200078e0004 */
[----:B------:R-:W-:Y:S01]  /*3c90*/  MOV R39, R42 ;  /* 0x0000002a00277202 */ /* 0x000fe20000000f00 */
[----:B------:R-:W-:Y:S01]  /*3ca0*/  IMAD.MOV.U32 R47, RZ, RZ, R41 ;  /* 0x000000ffff2f7224 */ /* 0x000fe200078e0029 */
[-C--:B------:R-:W-:Y:S01]  /*3cb0*/  IADD3.X R3, R88, R79.reuse, R132, P1, P0 ;  /* 0x0000004f58037210 */ /* 0x080fe20000fe0484 */
[----:B------:R-:W-:Y:S02]  /*3cc0*/  IMAD.MOV.U32 R45, RZ, RZ, R40 ;  /* 0x000000ffff2d7224 */ /* 0x000fe400078e0028 */
[----:B------:R-:W1:Y:S04]  /*3cd0*/  LDS.128 R52, [R129+0x3100] ;  /* 0x0031000081347984 */ /* 0x000e680000000c00 */
[----:B------:R-:W-:Y:S04]  /*3ce0*/  @!P2 IADD3 R2, P1, P0, R86, R80, R98 ;  /* 0x000000505602a210 */ /* 0x000fe8000783e062 */
[----:B------:R-:W-:Y:S02]  /*3cf0*/  @!P2 IADD3.X R8, R88, R79, R124, P1, P0 ;  /* 0x0000004f5808a210 */ /* 0x000fe40000fe047c */
[C---:B------:R-:W-:Y:S04]  /*3d00*/  LEA R74, P0, R0.reuse, c[0x0][0x1c8], 0x1 ;  /* 0x00007200004a7a11 */ /* 0x040fe800078008ff */
[----:B------:R-:W-:Y:S01]  /*3d10*/  LEA.HI.X R75, R0, c[0x0][0x1cc], R3, 0x1, P0 ;  /* 0x00007300004b7a11 */ /* 0x000fe200000f0c03 */
[----:B------:R-:W-:Y:S01]  /*3d20*/  IMAD.MOV.U32 R3, RZ, RZ, R6 ;  /* 0x000000ffff037224 */ /* 0x000fe200078e0006 */
[C---:B------:R-:W-:Y:S04]  /*3d30*/  @!P2 LEA R72, P0, R2.reuse, c[0x0][0x1c8], 0x1 ;  /* 0x000072000248aa11 */ /* 0x040fe800078008ff */
[----:B------:R-:W-:Y:S01]  /*3d40*/  @!P2 LEA.HI.X R73, R2, c[0x0][0x1cc], R8, 0x1, P0 ;  /* 0x000073000249aa11 */ /* 0x000fe200000f0c08 */
[----:B------:R-:W-:Y:S01]  /*3d50*/  IMAD.MOV.U32 R8, RZ, RZ, R5 ;  /* 0x000000ffff087224 */ /* 0x000fe200078e0005 */
[----:B------:R-:W-:Y:S01]  /*3d60*/  ISETP.GE.AND P0, PT, R24, c[0x0][0x27c], PT ;  /* 0x00009f0018007a0c */ /* 0x000fe20003f06270 */
[--C-:B------:R-:W-:Y:S11]  /*3d70*/  IMAD.MOV.U32 R2, RZ, RZ, R7.reuse ;  /* 0x000000ffff027224 */ /* 0x100ff600078e0007 */
[----:B------:R-:W-:Y:S01]  /*3d80*/  @!UPT UIADD3 URZ, URZ, URZ, URZ ;  /* 0x0000003f3f3ff290 */ /* 0x000fe2000fffe03f */
[----:B------:R-:W-:Y:S02]  /*3d90*/  @!P0 SHF.R.U32.HI R0, RZ, 0x10, R7 ;  /* 0x00000010ff008819 */ /* 0x000fe40000011607 */
[----:B------:R-:W-:Y:S02]  /*3da0*/  @!P0 SHF.R.U32.HI R38, RZ, 0x10, R43 ;  /* 0x00000010ff268819 */ /* 0x000fe4000001162b */
[----:B------:R-:W-:Y:S02]  /*3db0*/  @!P0 SHF.R.U64 R46, R40, 0x10, R41 ;  /* 0x00000010282e8819 */ /* 0x000fe40000001229 */
[C---:B-1----:R-:W-:Y:S02]  /*3dc0*/  @!P0 SHF.L.U32 R49, R55.reuse, 0x10, RZ ;  /* 0x0000001037318819 */ /* 0x042fe400000006ff */
[----:B------:R-:W-:Y:S02]  /*3dd0*/  @!P0 LOP3.LUT R51, R55, 0xffff0000, RZ, 0xc0, !PT ;  /* 0xffff000037338812 */ /* 0x000fe400078ec0ff */
[----:B------:R-:W-:Y:S02]  /*3de0*/  @!P0 PRMT R45, R45, 0x5410, R46 ;  /* 0x000054102d2d8816 */ /* 0x000fe4000000002e */
[----:B------:R-:W-:Y:S02]  /*3df0*/  @!P0 SHF.R.U64 R40, R42, 0x10, R43 ;  /* 0x000000102a288819 */ /* 0x000fe4000000122b */
[----:B------:R-:W-:Y:S02]  /*3e00*/  @!P0 SHF.R.U64 R10, R4, 0x10, R5 ;  /* 0x00000010040a8819 */ /* 0x000fe40000001205 */
[----:B------:R-:W-:Y:S01]  /*3e10*/  @!P0 SHF.R.U32.HI R44, RZ, 0x10, R41 ;  /* 0x00000010ff2c8819 */ /* 0x000fe20000011629 */
[----:B------:R-:W-:Y:S01]  /*3e20*/  IMAD.MOV.U32 R41, RZ, RZ, R43 ;  /* 0x000000ffff297224 */ /* 0x000fe200078e002b */
[----:B------:R-:W-:Y:S02]  /*3e30*/  @!P0 LOP3.LUT R43, R53, 0xffff0000, RZ, 0xc0, !PT ;  /* 0xffff0000352b8812 */ /* 0x000fe400078ec0ff */
[----:B------:R-:W-:Y:S02]  /*3e40*/  @!P0 PRMT R44, R47, 0x5410, R44 ;  /* 0x000054102f2c8816 */ /* 0x000fe4000000002c */
[----:B------:R-:W-:Y:S02]  /*3e50*/  @!P0 LOP3.LUT R47, R54, 0xffff0000, RZ, 0xc0, !PT ;  /* 0xffff0000362f8812 */ /* 0x000fe400078ec0ff */
[----:B------:R-:W-:Y:S01]  /*3e60*/  @!P0 PRMT R50, R41, 0x5410, R38 ;  /* 0x0000541029328816 */ /* 0x000fe20000000026 */
[----:B------:R-:W-:Y:S01]  /*3e70*/  @!P0 IMAD.U32 R41, R53, 0x10000, RZ ;  /* 0x0001000035298824 */ /* 0x000fe200078e00ff */
[----:B------:R-:W-:Y:S01]  /*3e80*/  @!P0 PRMT R46, R39, 0x5410, R40 ;  /* 0x00005410272e8816 */ /* 0x000fe20000000028 */
[C---:B------:R-:W-:Y:S01]  /*3e90*/  @!P0 IMAD.U32 R40, R44.reuse, 0x10000, RZ ;  /* 0x000100002c288824 */ /* 0x040fe200078e00ff */
[----:B------:R-:W-:Y:S02]  /*3ea0*/  @!P0 LOP3.LUT R42, R44, 0xffff0000, RZ, 0xc0, !PT ;  /* 0xffff00002c2a8812 */ /* 0x000fe400078ec0ff */
[----:B------:R-:W-:Y:S02]  /*3eb0*/  @!P0 SHF.R.U32.HI R4, RZ, 0x10, R5 ;  /* 0x00000010ff048819 */ /* 0x000fe40000011605 */
[----:B------:R-:W-:Y:S02]  /*3ec0*/  @!P0 SHF.R.U64 R5, R6, 0x10, R7 ;  /* 0x0000001006058819 */ /* 0x000fe40000001207 */
[----:B------:R-:W-:Y:S02]  /*3ed0*/  @!P0 PRMT R7, R9, 0x5410, R10 ;  /* 0x0000541009078816 */ /* 0x000fe4000000000a */
[----:B------:R-:W-:Y:S02]  /*3ee0*/  @!P0 SHF.L.U32 R9, R52, 0x10, RZ ;  /* 0x0000001034098819 */ /* 0x000fe400000006ff */
[----:B------:R-:W-:Y:S01]  /*3ef0*/  @!P0 PRMT R10, R2, 0x5410, R0 ;  /* 0x00005410020a8816 */ /* 0x000fe20000000000 */
[----:B------:R-:W-:Y:S01]  /*3f00*/  @!P0 IMAD.U32 R0, R12, 0x10000, RZ ;  /* 0x000100000c008824 */ /* 0x000fe200078e00ff */
[----:B------:R-:W-:Y:S01]  /*3f10*/  @!P0 PRMT R6, R8, 0x5410, R4 ;  /* 0x0000541008068816 */ /* 0x000fe20000000004 */
[----:B------:R-:W-:Y:S01]  /*3f20*/  @!P0 IMAD.U32 R2, R7, 0x10000, RZ ;  /* 0x0001000007028824 */ /* 0x000fe200078e00ff */
[----:B------:R-:W-:Y:S01]  /*3f30*/  @!P0 PRMT R8, R3, 0x5410, R5 ;  /* 0x0000541003088816 */ /* 0x000fe20000000005 */
[----:B------:R-:W-:Y:S01]  /*3f40*/  @!P0 IMAD.U32 R5, R45, 0x10000, RZ ;  /* 0x000100002d058824 */ /* 0x000fe200078e00ff */
[----:B------:R-:W-:Y:S01]  /*3f50*/  @!P0 SHF.L.U32 R3, R13, 0x10, RZ ;  /* 0x000000100d038819 */ /* 0x000fe200000006ff */
[C---:B------:R-:W-:Y:S01]  /*3f60*/  @!P0 IMAD.U32 R4, R6.reuse, 0x10000, RZ ;  /* 0x0001000006048824 */ /* 0x040fe200078e00ff */
[----:B------:R-:W-:Y:S01]  /*3f70*/  @!P0 LOP3.LUT R6, R6, 0xffff0000, RZ, 0xc0, !PT ;  /* 0xffff000006068812 */ /* 0x000fe200078ec0ff */
[C---:B------:R-:W-:Y:S01]  /*3f80*/  @!P0 FMUL.FTZ R38, R0.reuse, R5 ;  /* 0x0000000500268220 */ /* 0x040fe20000410000 */
[----:B------:R-:W-:Y:S01]  /*3f90*/  @!P0 LOP3.LUT R7, R7, 0xffff0000, RZ, 0xc0, !PT ;  /* 0xffff000007078812 */ /* 0x000fe200078ec0ff */
[----:B------:R-:W-:Y:S02]  /*3fa0*/  @!P0 FMUL.FTZ R0, R0, R2 ;  /* 0x0000000200008220 */ /* 0x000fe40000410000 */
[----:B------:R-:W-:Y:S02]  /*3fb0*/  @!P0 FMUL.FTZ R39, R3, R40 ;  /* 0x0000002803278220 */ /* 0x000fe40000410000 */
[----:B------:R-:W-:Y:S01]  /*3fc0*/  @!P0 FFMA.FTZ R82, R9, R2, -R38 ;  /* 0x0000000209528223 */ /* 0x000fe20000010826 */
[----:B------:R-:W-:Y:S01]  /*3fd0*/  @!P0 LOP3.LUT R2, R13, 0xffff0000, RZ, 0xc0, !PT ;  /* 0xffff00000d028812 */ /* 0x000fe200078ec0ff */
[----:B------:R-:W-:Y:S01]  /*3fe0*/  @!P0 FFMA.FTZ R0, R5, R9, R0 ;  /* 0x0000000905008223 */ /* 0x000fe20000010000 */
[----:B------:R-:W-:Y:S01]  /*3ff0*/  @!P0 LOP3.LUT R5, R12, 0xffff0000, RZ, 0xc0, !PT ;  /* 0xffff00000c058812 */ /* 0x000fe200078ec0ff */
[----:B------:R-:W-:Y:S01]  /*4000*/  @!P0 FFMA.FTZ R81, R41, R4, -R39 ;  /* 0x0000000429518223 */ /* 0x000fe20000010827 */
[----:B------:R-:W-:Y:S01]  /*4010*/  @!P0 LOP3.LUT R39, R52, 0xffff0000, RZ, 0xc0, !PT ;  /* 0xffff000034278812 */ /* 0x000fe200078ec0ff */
[----:B------:R-:W-:Y:S01]  /*4020*/  @!P0 FMUL.FTZ R9, R2, R42 ;  /* 0x0000002a02098220 */ /* 0x000fe20000410000 */
[----:B------:R-:W-:Y:S01]  /*4030*/  @!P0 LOP3.LUT R38, R45, 0xffff0000, RZ, 0xc0, !PT ;  /* 0xffff00002d268812 */ /* 0x000fe200078ec0ff */
[----:B------:R-:W-:Y:S01]  /*4040*/  @!P0 FMUL.FTZ R3, R3, R4 ;  /* 0x0000000403038220 */ /* 0x000fe20000410000 */
[----:B------:R-:W-:Y:S01]  /*4050*/  @!P0 SHF.L.U32 R45, R54, 0x10, RZ ;  /* 0x00000010362d8819 */ /* 0x000fe200000006ff */
[----:B------:R-:W-:Y:S02]  /*4060*/  @!P0 FMUL.FTZ R4, R2, R6 ;  /* 0x0000000602048220 */ /* 0x000fe40000410000 */
[----:B------:R-:W-:Y:S02]  /*4070*/  @!P0 FMUL.FTZ R44, R5, R38 ;  /* 0x00000026052c8220 */ /* 0x000fe40000410000 */
[----:B------:R-:W-:Y:S01]  /*4080*/  @!P0 FFMA.FTZ R78, R43, R6, -R9 ;  /* 0x000000062b4e8223 */ /* 0x000fe20000010809 */
[----:B------:R-:W-:Y:S01]  /*4090*/  @!P0 LOP3.LUT R6, R14, 0xffff0000, RZ, 0xc0, !PT ;  /* 0xffff00000e068812 */ /* 0x000fe200078ec0ff */
[-C--:B------:R-:W-:Y:S02]  /*40a0*/  @!P0 FFMA.FTZ R76, R39, R7.reuse, -R44 ;  /* 0x00000007274c8223 */ /* 0x080fe4000001082c */
[C---:B------:R-:W-:Y:S01]  /*40b0*/  @!P0 IMAD.U32 R44, R46.reuse, 0x10000, RZ ;  /* 0x000100002e2c8824 */ /* 0x040fe200078e00ff */
[----:B------:R-:W-:Y:S01]  /*40c0*/  @!P0 LOP3.LUT R46, R46, 0xffff0000, RZ, 0xc0, !PT ;  /* 0xffff00002e2e8812 */ /* 0x000fe200078ec0ff */
[----:B------:R-:W-:Y:S02]  /*40d0*/  @!P0 FMUL.FTZ R2, R5, R7 ;  /* 0x0000000705028220 */ /* 0x000fe40000410000 */
[----:B------:R-:W-:Y:S02]  /*40e0*/  @!P0 IMAD.U32 R5, R14, 0x10000, RZ ;  /* 0x000100000e058824 */ /* 0x000fe400078e00ff */
[C---:B------:R-:W-:Y:S01]  /*40f0*/  @!P0 IMAD.U32 R7, R8.reuse, 0x10000, RZ ;  /* 0x0001000008078824 */ /* 0x040fe200078e00ff */
[----:B------:R-:W-:Y:S01]  /*4100*/  @!P0 LOP3.LUT R8, R8, 0xffff0000, RZ, 0xc0, !PT ;  /* 0xffff000008088812 */ /* 0x000fe200078ec0ff */
[C---:B------:R-:W-:Y:S02]  /*4110*/  @!P0 FMUL.FTZ R48, R6.reuse, R46 ;  /* 0x0000002e06308220 */ /* 0x040fe40000410000 */
[----:B------:R-:W-:Y:S02]  /*4120*/  @!P0 FMUL.FTZ R9, R5, R44 ;  /* 0x0000002c05098220 */ /* 0x000fe40000410000 */
[-C--:B------:R-:W-:Y:S02]  /*4130*/  @!P0 FMUL.FTZ R6, R6, R8.reuse ;  /* 0x0000000806068220 */ /* 0x080fe40000410000 */
[----:B------:R-:W-:Y:S01]  /*4140*/  @!P0 FFMA.FTZ R70, R47, R8, -R48 ;  /* 0x000000082f468223 */ /* 0x000fe20000010830 */
[----:B------:R-:W-:Y:S01]  /*4150*/  @!P0 LOP3.LUT R8, R15, 0xffff0000, RZ, 0xc0, !PT ;  /* 0xffff00000f088812 */ /* 0x000fe200078ec0ff */
[C---:B------:R-:W-:Y:S01]  /*4160*/  @!P0 IMAD.U32 R48, R50.reuse, 0x10000, RZ ;  /* 0x0001000032308824 */ /* 0x040fe200078e00ff */
[----:B------:R-:W-:Y:S01]  /*4170*/  @!P0 LOP3.LUT R50, R50, 0xffff0000, RZ, 0xc0, !PT ;  /* 0xffff000032328812 */ /* 0x000fe200078ec0ff */
[-C--:B------:R-:W-:Y:S02]  /*4180*/  @!P0 FMUL.FTZ R5, R5, R7.reuse ;  /* 0x0000000705058220 */ /* 0x080fe40000410000 */
[----:B------:R-:W-:Y:S02]  /*4190*/  @!P0 FFMA.FTZ R71, R45, R7, -R9 ;  /* 0x000000072d478223 */ /* 0x000fe40000010809 */
[----:B------:R-:W-:Y:S02]  /*41a0*/  @!P0 IMAD.U32 R7, R15, 0x10000, RZ ;  /* 0x000100000f078824 */ /* 0x000fe400078e00ff */
[C---:B------:R-:W-:Y:S01]  /*41b0*/  @!P0 IMAD.U32 R9, R10.reuse, 0x10000, RZ ;  /* 0x000100000a098824 */ /* 0x040fe200078e00ff */
[----:B------:R-:W-:Y:S01]  /*41c0*/  @!P0 LOP3.LUT R10, R10, 0xffff0000, RZ, 0xc0, !PT ;  /* 0xffff00000a0a8812 */ /* 0x000fe200078ec0ff */
[----:B------:R-:W-:Y:S01]  /*41d0*/  @!P0 FFMA.FTZ R2, R38, R39, R2 ;  /* 0x0000002726028223 */ /* 0x000fe20000010002 */
[----:B------:R-:W-:Y:S01]  /*41e0*/  @!P0 F2FP.BF16.PACK_AB R38, R70, R71 ;  /* 0x000000474626823e */ /* 0x000fe200000010ff */
[----:B------:R-:W-:Y:S02]  /*41f0*/  @!P0 FMUL.FTZ R68, R7, R48 ;  /* 0x0000003007448220 */ /* 0x000fe40000410000 */
[----:B------:R-:W-:Y:S01]  /*4200*/  @!P0 FMUL.FTZ R69, R8, R50 ;  /* 0x0000003208458220 */ /* 0x000fe20000410000 */
[----:B------:R-:W-:Y:S01]  /*4210*/  @!P0 F2FP.BF16.PACK_AB R0, R2, R0 ;  /* 0x000000000200823e */ /* 0x000fe200000010ff */
[----:B------:R-:W-:Y:S02]  /*4220*/  @!P0 FFMA.FTZ R3, R40, R41, R3 ;  /* 0x0000002928038223 */ /* 0x000fe40000010003 */
[----:B------:R-:W-:Y:S02]  /*4230*/  @!P0 FFMA.FTZ R4, R42, R43, R4 ;  /* 0x0000002b2a048223 */ /* 0x000fe40000010004 */
[----:B------:R-:W-:Y:S02]  /*4240*/  @!P0 FFMA.FTZ R68, R49, R9, -R68 ;  /* 0x0000000931448223 */ /* 0x000fe40000010844 */
[----:B------:R-:W-:Y:S01]  /*4250*/  @!P0 FFMA.FTZ R69, R51, R10, -R69 ;  /* 0x0000000a33458223 */ /* 0x000fe20000010845 */
[----:B------:R-:W-:Y:S01]  /*4260*/  @!P0 F2FP.BF16.PACK_AB R3, R4, R3 ;  /* 0x000000030403823e */ /* 0x000fe200000010ff */
[----:B------:R-:W-:Y:S01]  /*4270*/  @!P0 FMUL.FTZ R7, R7, R9 ;  /* 0x0000000907078220 */ /* 0x000fe20000410000 */
[----:B------:R-:W-:Y:S01]  /*4280*/  @!P0 F2FP.BF16.PACK_AB R9, R76, R82 ;  /* 0x000000524c09823e */ /* 0x000fe200000010ff */
[----:B------:R-:W-:Y:S01]  /*4290*/  @!P0 FFMA.FTZ R5, R44, R45, R5 ;  /* 0x0000002d2c058223 */ /* 0x000fe20000010005 */
[----:B------:R-:W-:Y:S01]  /*42a0*/  @!P0 F2FP.BF16.PACK_AB R39, R69, R68 ;  /* 0x000000444527823e */ /* 0x000fe200000010ff */
[----:B------:R-:W-:Y:S01]  /*42b0*/  @!P0 FMUL.FTZ R8, R8, R10 ;  /* 0x0000000a08088220 */ /* 0x000fe20000410000 */
[----:B------:R-:W-:Y:S01]  /*42c0*/  @!P0 F2FP.BF16.PACK_AB R10, R78, R81 ;  /* 0x000000514e0a823e */ /* 0x000fe200000010ff */
[----:B------:R-:W-:Y:S01]  /*42d0*/  @!P0 FFMA.FTZ R6, R46, R47, R6 ;  /* 0x0000002f2e068223 */ /* 0x000fe20000010006 */
[----:B------:R-:W-:Y:S01]  /*42e0*/  @!P0 MOV R52, R9 ;  /* 0x0000000900348202 */ /* 0x000fe20000000f00 */
[----:B------:R-:W-:Y:S01]  /*42f0*/  @!P0 FFMA.FTZ R7, R48, R49, R7 ;  /* 0x0000003130078223 */ /* 0x000fe20000010007 */
[----:B------:R-:W-:Y:S01]  /*4300*/  @!P0 MOV R55, R39 ;  /* 0x0000002700378202 */ /* 0x000fe20000000f00 */
[----:B------:R-:W-:Y:S01]  /*4310*/  @!P0 FFMA.FTZ R8, R50, R51, R8 ;  /* 0x0000003332088223 */ /* 0x000fe20000010008 */
[----:B------:R-:W-:Y:S01]  /*4320*/  @!P0 F2FP.BF16.PACK_AB R5, R6, R5 ;  /* 0x000000050605823e */ /* 0x000fe200000010ff */
[----:B------:R-:W-:Y:S02]  /*4330*/  @!P0 IMAD.MOV.U32 R53, RZ, RZ, R10 ;  /* 0x000000ffff358224 */ /* 0x000fe400078e000a */
[----:B------:R-:W-:Y:S01]  /*4340*/  @!P0 IMAD.MOV.U32 R54, RZ, RZ, R38 ;  /* 0x000000ffff368224 */ /* 0x000fe200078e0026 */
[----:B------:R-:W-:Y:S01]  /*4350*/  @!P0 F2FP.BF16.PACK_AB R7, R8, R7 ;  /* 0x000000070807823e */ /* 0x000fe200000010ff */
[----:B------:R-:W-:Y:S01]  /*4360*/  @!P0 IMAD.MOV.U32 R12, RZ, RZ, R0 ;  /* 0x000000ffff0c8224 */ /* 0x000fe200078e0000 */
[----:B------:R-:W-:Y:S01]  /*4370*/  @!P0 MOV R14, R5 ;  /* 0x00000005000e8202 */ /* 0x000fe20000000f00 */
[----:B------:R-:W-:Y:S01]  /*4380*/  @!P0 IMAD.MOV.U32 R13, RZ, RZ, R3 ;  /* 0x000000ffff0d8224 */ /* 0x000fe200078e0003 */
[----:B------:R1:W-:Y:S01]  /*4390*/  STG.E.128 [R74.64], R52 ;  /* 0x000000344a007986 */ /* 0x0003e2000c101d06 */
[----:B------:R-:W-:Y:S07]  /*43a0*/  @!P0 IMAD.MOV.U32 R15, RZ, RZ, R7 ;  /* 0x000000ffff0f8224 */ /* 0x000fee00078e0007 */
[----:B------:R1:W-:Y:S02]  /*43b0*/  @!P2 STG.E.128 [R72.64], R12 ;  /* 0x0000000c4800a986 */ /* 0x0003e4000c101d06 */
.L_x_79:
[----:B------:R-:W-:Y:S05]  /*43c0*/  BSYNC B0 ;  /* 0x0000000000007941 */ /* 0x000fea0003800000 */
.L_x_78:
[----:B------:R-:W-:Y:S01]  /*43d0*/  ISETP.GE.AND P0, PT, R27, c[0x0][0x1d4], PT ;  /* 0x000075001b007a0c */ /* 0x000fe20003f06270 */
[----:B------:R-:W-:Y:S01]  /*43e0*/  @!UPT UIADD3 URZ, URZ, URZ, URZ ;  /* 0x0000003f3f3ff290 */ /* 0x000fe2000fffe03f */
[----:B------:R-:W-:Y:S11]  /*43f0*/  BSSY B0, `(.L_x_80) ;  /* 0x0000071000007945 */ /* 0x000ff60003800000 */
[----:B------:R-:W-:-:S05]  /*4400*/  @P0 BRA `(.L_x_81) ;  /* 0x000006f000000947 */ /* 0x000fca0003800000 */
[----:B------:R-:W-:Y:S01]  /*4410*/  ISETP.GE.AND P2, PT, R95, c[0x0][0x1d4], PT ;  /* 0x000075005f007a0c */ /* 0x000fe20003f46270 */
[----:B-1----:R-:W-:Y:S01]  /*4420*/  LDS.128 R12, [R120+0x3100] ;  /* 0x00310000780c7984 */ /* 0x002fe20000000c00 */
[-C--:B------:R-:W-:Y:S04]  /*4430*/  IADD3 R0, P1, P0, R86, R80.reuse, R116 ;  /* 0x0000005056007210 */ /* 0x080fe8000783e074 */
[-C--:B------:R-:W-:Y:S03]  /*4440*/  IADD3.X R3, R88, R79.reuse, R126, P1, P0 ;  /* 0x0000004f58037210 */ /* 0x080fe60000fe047e */
[----:B------:R-:W1:Y:S04]  /*4450*/  LDS.128 R48, [R128+0x3100] ;  /* 0x0031000080307984 */ /* 0x000e680000000c00 */
[----:B------:R-:W-:Y:S04]  /*4460*/  @!P2 IADD3 R2, P1, P0, R86, R80, R95 ;  /* 0x000000505602a210 */ /* 0x000fe8000783e05f */
[----:B------:R-:W-:Y:S02]  /*4470*/  @!P2 IADD3.X R4, R88, R79, R123, P1, P0 ;  /* 0x0000004f5804a210 */ /* 0x000fe40000fe047b */
[C---:B------:R-:W-:Y:S04]  /*4480*/  LEA R70, P0, R0.reuse, c[0x0][0x1c8], 0x1 ;  /* 0x0000720000467a11 */ /* 0x040fe800078008ff */
[----:B------:R-:W-:Y:S02]  /*4490*/  LEA.HI.X R71, R0, c[0x0][0x1cc], R3, 0x1, P0 ;  /* 0x0000730000477a11 */ /* 0x000fe400000f0c03 */
[C---:B------:R-:W-:Y:S04]  /*44a0*/  @!P2 LEA R68, P0, R2.reuse, c[0x0][0x1c8], 0x1 ;  /* 0x000072000244aa11 */ /* 0x040fe800078008ff */
[----:B------:R-:W-:Y:S02]  /*44b0*/  @!P2 LEA.HI.X R69, R2, c[0x0][0x1cc], R4, 0x1, P0 ;  /* 0x000073000245aa11 */ /* 0x000fe400000f0c04 */
[----:B------:R-:W-:Y:S11]  /*44c0*/  ISETP.GE.AND P0, PT, R27, c[0x0][0x27c], PT ;  /* 0x00009f001b007a0c */ /* 0x000ff60003f06270 */
[----:B------:R-:W-:Y:S02]  /*44d0*/  @!UPT UIADD3 URZ, URZ, URZ, URZ ;  /* 0x0000003f3f3ff290 */ /* 0x000fe4000fffe03f */
[----:B------:R-:W-:Y:S02]  /*44e0*/  @!P0 SHF.R.U32.HI R3, RZ, 0x10, R17 ;  /* 0x00000010ff038819 */ /* 0x000fe40000011611 */
[----:B------:R-:W-:Y:S02]  /*44f0*/  @!P0 SHF.R.U64 R2, R18, 0x10, R19 ;  /* 0x0000001012028819 */ /* 0x000fe40000001213 */
[----:B------:R-:W-:Y:S01]  /*4500*/  @!P0 SHF.R.U64 R5, R56, 0x10, R57 ;  /* 0x0000001038058819 */ /* 0x000fe20000001239 */
[----:B-1----:R-:W-:Y:S01]  /*4510*/  @!P0 IMAD.U32 R10, R48, 0x10000, RZ ;  /* 0x00010000300a8824 */ /* 0x002fe200078e00ff */
[C---:B------:R-:W-:Y:S01]  /*4520*/  @!P0 LOP3.LUT R45, R51.reuse, 0xffff0000, RZ, 0xc0, !PT ;  /* 0xffff0000332d8812 */ /* 0x040fe200078ec0ff */
[----:B------:R-:W-:Y:S01]  /*4530*/  @!P0 IMAD.U32 R43, R51, 0x10000, RZ ;  /* 0x00010000332b8824 */ /* 0x000fe200078e00ff */
[C---:B------:R-:W-:Y:S01]  /*4540*/  @!P0 LOP3.LUT R41, R50.reuse, 0xffff0000, RZ, 0xc0, !PT ;  /* 0xffff000032298812 */ /* 0x040fe200078ec0ff */
[----:B------:R-:W-:Y:S01]  /*4550*/  @!P0 IMAD.U32 R39, R50, 0x10000, RZ ;  /* 0x0001000032278824 */ /* 0x000fe200078e00ff */
[----:B------:R-:W-:Y:S01]  /*4560*/  @!P0 PRMT R9, R28, 0x5432, R2 ;  /* 0x000054321c098816 */ /* 0x000fe20000000002 */
[----:B------:R-:W-:Y:S01]  /*4570*/  @!P0 IMAD.U32 R2, R12, 0x10000, RZ ;  /* 0x000100000c028824 */ /* 0x000fe200078e00ff */
[----:B------:R-:W-:Y:S02]  /*4580*/  @!P0 SHF.R.U64 R0, R16, 0x10, R17 ;  /* 0x0000001010008819 */ /* 0x000fe40000001211 */
[----:B------:R-:W-:Y:S02]  /*4590*/  @!P0 PRMT R16, R64, 0x5410, R5 ;  /* 0x0000541040108816 */ /* 0x000fe40000000005 */
[C---:B------:R-:W-:Y:S02]  /*45a0*/  @!P0 PRMT R5, R11.reuse, 0x5410, R3 ;  /* 0x000054100b058816 */ /* 0x040fe40000000003 */
[----:B------:R-:W-:Y:S02]  /*45b0*/  @!P0 LOP3.LUT R3, R12, 0xffff0000, RZ, 0xc0, !PT ;  /* 0xffff00000c038812 */ /* 0x000fe400078ec0ff */
[----:B------:R-:W-:Y:S02]  /*45c0*/  @!P0 SHF.R.U32.HI R8, RZ, 0x10, R59 ;  /* 0x00000010ff088819 */ /* 0x000fe4000001163b */
[----:B------:R-:W-:Y:S02]  /*45d0*/  @!P0 SHF.R.U32.HI R6, RZ, 0x10, R57 ;  /* 0x00000010ff068819 */ /* 0x000fe40000011639 */
[----:B------:R-:W-:Y:S02]  /*45e0*/  @!P0 SHF.R.U32.HI R4, RZ, 0x10, R19 ;  /* 0x00000010ff048819 */ /* 0x000fe40000011613 */
[----:B------:R-:W-:Y:S02]  /*45f0*/  @!P0 PRMT R0, R11, 0x5432, R0 ;  /* 0x000054320b008816 */ /* 0x000fe40000000000 */
[C---:B------:R-:W-:Y:S02]  /*4600*/  @!P0 LOP3.LUT R11, R16.reuse, 0xffff0000, RZ, 0xc0, !PT ;  /* 0xffff0000100b8812 */ /* 0x040fe400078ec0ff */
[----:B------:R-:W-:Y:S01]  /*4610*/  @!P0 PRMT R38, R65, 0x5410, R8 ;  /* 0x0000541041268816 */ /* 0x000fe20000000008 */
[----:B------:R-:W-:Y:S01]  /*4620*/  @!P0 IMAD.U32 R8, R16, 0x10000, RZ ;  /* 0x0001000010088824 */ /* 0x000fe200078e00ff */
[----:B------:R-:W-:Y:S01]  /*4630*/  @!P0 LOP3.LUT R16, R48, 0xffff0000, RZ, 0xc0, !PT ;  /* 0xffff000030108812 */ /* 0x000fe200078ec0ff */
[----:B------:R-:W-:Y:S01]  /*4640*/  @!P0 FMUL.FTZ R18, R3, R11 ;  /* 0x0000000b03128220 */ /* 0x000fe20000410000 */
[----:B------:R-:W-:Y:S01]  /*4650*/  @!P0 PRMT R19, R64, 0x5432, R6 ;  /* 0x0000543240138816 */ /* 0x000fe20000000006 */
[----:B------:R-:W-:Y:S01]  /*4660*/  @!P0 FMUL.FTZ R17, R2, R8 ;  /* 0x0000000802118220 */ /* 0x000fe20000410000 */
[----:B------:R-:W-:Y:S01]  /*4670*/  @!P0 PRMT R6, R28, 0x5410, R4 ;  /* 0x000054101c068816 */ /* 0x000fe20000000004 */
[----:B------:R-:W-:Y:S01]  /*4680*/  @!P0 IMAD.U32 R42, R38, 0x10000, RZ ;  /* 0x00010000262a8824 */ /* 0x000fe200078e00ff */
[C---:B------:R-:W-:Y:S02]  /*4690*/  @!P0 LOP3.LUT R28, R49.reuse, 0xffff0000, RZ, 0xc0, !PT ;  /* 0xffff0000311c8812 */ /* 0x040fe400078ec0ff */
[----:B------:R-:W-:Y:S02]  /*46a0*/  @!P0 LOP3.LUT R4, R0, 0xffff0000, RZ, 0xc0, !PT ;  /* 0xffff000000048812 */ /* 0x000fe400078ec0ff */
[----:B------:R-:W-:Y:S02]  /*46b0*/  @!P0 LOP3.LUT R44, R38, 0xffff0000, RZ, 0xc0, !PT ;  /* 0xffff0000262c8812 */ /* 0x000fe400078ec0ff */
[----:B------:R-:W-:Y:S01]  /*46c0*/  @!P0 SHF.R.U64 R7, R58, 0x10, R59 ;  /* 0x000000103a078819 */ /* 0x000fe2000000123b */
[-C--:B------:R-:W-:Y:S02]  /*46d0*/  @!P0 FFMA.FTZ R56, R16, R4.reuse, -R18 ;  /* 0x0000000410388223 */ /* 0x080fe40000010812 */
[----:B------:R-:W-:Y:S01]  /*46e0*/  @!P0 IMAD.U32 R18, R49, 0x10000, RZ ;  /* 0x0001000031128824 */ /* 0x000fe200078e00ff */
[----:B------:R-:W-:Y:S01]  /*46f0*/  @!P0 PRMT R40, R65, 0x5432, R7 ;  /* 0x0000543241288816 */ /* 0x000fe20000000007 */
[----:B------:R-:W-:Y:S04]  /*4700*/  @!P0 IMAD.U32 R7, R0, 0x10000, RZ ;  /* 0x0001000000078824 */ /* 0x000fe800078e00ff */
[-C--:B------:R-:W-:Y:S02]  /*4710*/  @!P0 FMUL.FTZ R0, R2, R7.reuse ;  /* 0x0000000702008220 */ /* 0x080fe40000410000 */
[----:B------:R-:W-:Y:S01]  /*4720*/  @!P0 FFMA.FTZ R57, R10, R7, -R17 ;  /* 0x000000070a398223 */ /* 0x000fe20000010811 */
[----:B------:R-:W-:Y:S01]  /*4730*/  @!P0 SHF.L.U32 R17, R19, 0x10, RZ ;  /* 0x0000001013118819 */ /* 0x000fe200000006ff */
[----:B------:R-:W-:Y:S01]  /*4740*/  @!P0 FMUL.FTZ R2, R3, R4 ;  /* 0x0000000403028220 */ /* 0x000fe20000410000 */
[C---:B------:R-:W-:Y:S01]  /*4750*/  @!P0 LOP3.LUT R4, R13.reuse, 0xffff0000, RZ, 0xc0, !PT ;  /* 0xffff00000d048812 */ /* 0x040fe200078ec0ff */
[----:B------:R-:W-:Y:S01]  /*4760*/  @!P0 IMAD.U32 R3, R13, 0x10000, RZ ;  /* 0x000100000d038824 */ /* 0x000fe200078e00ff */
[----:B------:R-:W-:Y:S01]  /*4770*/  @!P0 LOP3.LUT R19, R19, 0xffff0000, RZ, 0xc0, !PT ;  /* 0xffff000013138812 */ /* 0x000fe200078ec0ff */
[C---:B------:R-:W-:Y:S01]  /*4780*/  @!P0 IMAD.U32 R7, R5.reuse, 0x10000, RZ ;  /* 0x0001000005078824 */ /* 0x040fe200078e00ff */
[----:B------:R-:W-:Y:S01]  /*4790*/  @!P0 LOP3.LUT R5, R5, 0xffff0000, RZ, 0xc0, !PT ;  /* 0xffff000005058812 */ /* 0x000fe200078ec0ff */
[----:B------:R-:W-:Y:S02]  /*47a0*/  @!P0 FFMA.FTZ R0, R8, R10, R0 ;  /* 0x0000000a08008223 */ /* 0x000fe40000010000 */
[C---:B------:R-:W-:Y:S02]  /*47b0*/  @!P0 FMUL.FTZ R10, R4.reuse, R19 ;  /* 0x00000013040a8220 */ /* 0x040fe40000410000 */
[----:B------:R-:W-:Y:S02]  /*47c0*/  @!P0 FMUL.FTZ R8, R3, R17 ;  /* 0x0000001103088220 */ /* 0x000fe40000410000 */
[-C--:B------:R-:W-:Y:S02]  /*47d0*/  @!P0 FMUL.FTZ R4, R4, R5.reuse ;  /* 0x0000000504048220 */ /* 0x080fe40000410000 */
[----:B------:R-:W-:Y:S01]  /*47e0*/  @!P0 FFMA.FTZ R54, R28, R5, -R10 ;  /* 0x000000051c368223 */ /* 0x000fe2000001080a */
[----:B------:R-:W-:Y:S01]  /*47f0*/  @!P0 LOP3.LUT R5, R15, 0xffff0000, RZ, 0xc0, !PT ;  /* 0xffff00000f058812 */ /* 0x000fe200078ec0ff */
[-C--:B------:R-:W-:Y:S02]  /*4800*/  @!P0 FMUL.FTZ R3, R3, R7.reuse ;  /* 0x0000000703038220 */ /* 0x080fe40000410000 */
[----:B------:R-:W-:Y:S01]  /*4810*/  @!P0 FFMA.FTZ R55, R18, R7, -R8 ;  /* 0x0000000712378223 */ /* 0x000fe20000010808 */
[C---:B------:R-:W-:Y:S01]  /*4820*/  @!P0 SHF.L.U32 R8, R6.reuse, 0x10, RZ ;  /* 0x0000001006088819 */ /* 0x040fe200000006ff */
[----:B------:R-:W-:Y:S01]  /*4830*/  @!P0 IMAD.U32 R7, R15, 0x10000, RZ ;  /* 0x000100000f078824 */ /* 0x000fe200078e00ff */
[----:B------:R-:W-:Y:S01]  /*4840*/  @!P0 LOP3.LUT R6, R6, 0xffff0000, RZ, 0xc0, !PT ;  /* 0xffff000006068812 */ /* 0x000fe200078ec0ff */
[----:B------:R-:W-:Y:S02]  /*4850*/  @!P0 FMUL.FTZ R38, R5, R44 ;  /* 0x0000002c05268220 */ /* 0x000fe40000410000 */
[C---:B------:R-:W-:Y:S02]  /*4860*/  @!P0 FMUL.FTZ R10, R7.reuse, R42 ;  /* 0x0000002a070a8220 */ /* 0x040fe40000410000 */
[-C--:B------:R-:W-:Y:S02]  /*4870*/  @!P0 FMUL.FTZ R7, R7, R8.reuse ;  /* 0x0000000807078220 */ /* 0x080fe40000410000 */
[----:B------:R-:W-:Y:S02]  /*4880*/  @!P0 FFMA.FTZ R53, R43, R8, -R10 ;  /* 0x000000082b358223 */ /* 0x000fe4000001080a */
[-C--:B------:R-:W-:Y:S02]  /*4890*/  @!P0 FMUL.FTZ R8, R5, R6.reuse ;  /* 0x0000000605088220 */ /* 0x080fe40000410000 */
[----:B------:R-:W-:Y:S01]  /*48a0*/  @!P0 FFMA.FTZ R52, R45, R6, -R38 ;  /* 0x000000062d348223 */ /* 0x000fe20000010826 */
[----:B------:R-:W-:Y:S01]  /*48b0*/  @!P0 LOP3.LUT R6, R14, 0xffff0000, RZ, 0xc0, !PT ;  /* 0xffff00000e068812 */ /* 0x000fe200078ec0ff */
[C---:B------:R-:W-:Y:S01]  /*48c0*/  @!P0 IMAD.U32 R38, R40.reuse, 0x10000, RZ ;  /* 0x0001000028268824 */ /* 0x040fe200078e00ff */
[----:B------:R-:W-:Y:S01]  /*48d0*/  @!P0 LOP3.LUT R40, R40, 0xffff0000, RZ, 0xc0, !PT ;  /* 0xffff000028288812 */ /* 0x000fe200078ec0ff */
[----:B------:R-:W-:Y:S02]  /*48e0*/  @!P0 IMAD.U32 R5, R14, 0x10000, RZ ;  /* 0x000100000e058824 */ /* 0x000fe400078e00ff */
[C---:B------:R-:W-:Y:S01]  /*48f0*/  @!P0 IMAD.U32 R10, R9.reuse, 0x10000, RZ ;  /* 0x00010000090a8824 */ /* 0x040fe200078e00ff */
[----:B------:R-:W-:Y:S01]  /*4900*/  @!P0 LOP3.LUT R9, R9, 0xffff0000, RZ, 0xc0, !PT ;  /* 0xffff000009098812 */ /* 0x000fe200078ec0ff */
[----:B------:R-:W-:Y:S02]  /*4910*/  @!P0 FMUL.FTZ R46, R5, R38 ;  /* 0x00000026052e8220 */ /* 0x000fe40000410000 */
[----:B------:R-:W-:Y:S02]  /*4920*/  @!P0 FMUL.FTZ R47, R6, R40 ;  /* 0x00000028062f8220 */ /* 0x000fe40000410000 */
[----:B------:R-:W-:Y:S01]  /*4930*/  @!P0 FFMA.FTZ R2, R11, R16, R2 ;  /* 0x000000100b028223 */ /* 0x000fe20000010002 */
[----:B------:R-:W-:Y:S01]  /*4940*/  @!P0 F2FP.BF16.PACK_AB R16, R52, R53 ;  /* 0x000000353410823e */ /* 0x000fe200000010ff */
[----:B------:R-:W-:Y:S02]  /*4950*/  @!P0 FMUL.FTZ R5, R5, R10 ;  /* 0x0000000a05058220 */ /* 0x000fe40000410000 */
[----:B------:R-:W-:Y:S01]  /*4960*/  @!P0 FFMA.FTZ R3, R17, R18, R3 ;  /* 0x0000001211038223 */ /* 0x000fe20000010003 */
[----:B------:R-:W-:Y:S01]  /*4970*/  @!P0 F2FP.BF16.PACK_AB R0, R2, R0 ;  /* 0x000000000200823e */ /* 0x000fe200000010ff */
[----:B------:R-:W-:Y:S01]  /*4980*/  @!P0 FFMA.FTZ R46, R39, R10, -R46 ;  /* 0x0000000a272e8223 */ /* 0x000fe2000001082e */
[----:B------:R-:W-:Y:S01]  /*4990*/  @!P0 F2FP.BF16.PACK_AB R10, R54, R55 ;  /* 0x00000037360a823e */ /* 0x000fe200000010ff */
[-C--:B------:R-:W-:Y:S02]  /*49a0*/  @!P0 FMUL.FTZ R6, R6, R9.reuse ;  /* 0x0000000906068220 */ /* 0x080fe40000410000 */
[----:B------:R-:W-:Y:S01]  /*49b0*/  @!P0 FFMA.FTZ R47, R41, R9, -R47 ;  /* 0x00000009292f8223 */ /* 0x000fe2000001082f */
[----:B------:R-:W-:Y:S01]  /*49c0*/  @!P0 F2FP.BF16.PACK_AB R9, R56, R57 ;  /* 0x000000393809823e */ /* 0x000fe200000010ff */
[----:B------:R-:W-:Y:S02]  /*49d0*/  @!P0 FFMA.FTZ R4, R19, R28, R4 ;  /* 0x0000001c13048223 */ /* 0x000fe40000010004 */
[----:B------:R-:W-:Y:S01]  /*49e0*/  @!P0 FFMA.FTZ R5, R38, R39, R5 ;  /* 0x0000002726058223 */ /* 0x000fe20000010005 */
[----:B------:R-:W-:Y:S01]  /*49f0*/  @!P0 MOV R48, R9 ;  /* 0x0000000900308202 */ /* 0x000fe20000000f00 */
[----:B------:R-:W-:Y:S01]  /*4a00*/  @!P0 FFMA.FTZ R6, R40, R41, R6 ;  /* 0x0000002928068223 */ /* 0x000fe20000010006 */
[----:B------:R-:W-:Y:S01]  /*4a10*/  @!P0 F2FP.BF16.PACK_AB R11, R47, R46 ;  /* 0x0000002e2f0b823e */ /* 0x000fe200000010ff */
[----:B------:R-:W-:Y:S01]  /*4a20*/  @!P0 FFMA.FTZ R7, R42, R43, R7 ;  /* 0x0000002b2a078223 */ /* 0x000fe20000010007 */
[----:B------:R-:W-:Y:S01]  /*4a30*/  @!P0 F2FP.BF16.PACK_AB R3, R4, R3 ;  /* 0x000000030403823e */ /* 0x000fe200000010ff */
[----:B------:R-:W-:Y:S01]  /*4a40*/  @!P0 FFMA.FTZ R8, R44, R45, R8 ;  /* 0x0000002d2c088223 */ /* 0x000fe20000010008 */
[----:B------:R-:W-:Y:S01]  /*4a50*/  @!P0 F2FP.BF16.PACK_AB R5, R6, R5 ;  /* 0x000000050605823e */ /* 0x000fe200000010ff */
[----:B------:R-:W-:Y:S01]  /*4a60*/  @!P0 IMAD.MOV.U32 R49, RZ, RZ, R10 ;  /* 0x000000ffff318224 */ /* 0x000fe200078e000a */
[----:B------:R-:W-:Y:S01]  /*4a70*/  @!P0 MOV R13, R3 ;  /* 0x00000003000d8202 */ /* 0x000fe20000000f00 */
[----:B------:R-:W-:Y:S01]  /*4a80*/  @!P0 IMAD.MOV.U32 R50, RZ, RZ, R11 ;  /* 0x000000ffff328224 */ /* 0x000fe200078e000b */
[----:B------:R-:W-:Y:S01]  /*4a90*/  @!P0 F2FP.BF16.PACK_AB R7, R8, R7 ;  /* 0x000000070807823e */ /* 0x000fe200000010ff */
[----:B------:R-:W-:Y:S02]  /*4aa0*/  @!P0 IMAD.MOV.U32 R51, RZ, RZ, R16 ;  /* 0x000000ffff338224 */ /* 0x000fe400078e0010 */
[----:B------:R-:W-:Y:S02]  /*4ab0*/  @!P0 IMAD.MOV.U32 R12, RZ, RZ, R0 ;  /* 0x000000ffff0c8224 */ /* 0x000fe400078e0000 */
[----:B------:R-:W-:Y:S01]  /*4ac0*/  @!P0 IMAD.MOV.U32 R14, RZ, RZ, R5 ;  /* 0x000000ffff0e8224 */ /* 0x000fe200078e0005 */
[----:B------:R1:W-:Y:S01]  /*4ad0*/  STG.E.128 [R70.64], R48 ;  /* 0x0000003046007986 */ /* 0x0003e2000c101d06 */
[----:B------:R-:W-:Y:S07]  /*4ae0*/  @!P0 IMAD.MOV.U32 R15, RZ, RZ, R7 ;  /* 0x000000ffff0f8224 */ /* 0x000fee00078e0007 */
[----:B------:R1:W-:Y:S02]  /*4af0*/  @!P2 STG.E.128 [R68.64], R12 ;  /* 0x0000000c4400a986 */ /* 0x0003e4000c101d06 */
.L_x_81:
[----:B------:R-:W-:Y:S05]  /*4b00*/  BSYNC B0 ;  /* 0x0000000000007941 */ /* 0x000fea0003800000 */
.L_x_80:
[----:B------:R-:W-:Y:S11]  /*4b10*/  ISETP.GE.AND P0, PT, R26, c[0x0][0x1d4], PT ;  /* 0x000075001a007a0c */ /* 0x000ff60003f06270 */
[----:B------:R-:W-:Y:S02]  /*4b20*/  @!UPT UIADD3 URZ, URZ, URZ, URZ ;  /* 0x0000003f3f3ff290 */ /* 0x000fe4000fffe03f */
[----:B------:R-:W-:-:S05]  /*4b30*/  @P0 BRA `(.L_x_65) ;  /* 0x0000087000000947 */ /* 0x000fca0003800000 */
[----:B------:R-:W-:Y:S01]  /*4b40*/  IADD3 R9, P1, P0, R86, R80, R101 ;  /* 0x0000005056097210 */ /* 0x000fe2000783e065 */
[----:B-1----:R-:W-:Y:S03]  /*4b50*/  LDS.128 R12, [R119+0x3100] ;  /* 0x00310000770c7984 */ /* 0x002fe60000000c00 */
[----:B------:R-:W-:Y:S02]  /*4b60*/  IADD3.X R10, R88, R79, R125, P1, P0 ;  /* 0x0000004f580a7210 */ /* 0x000fe40000fe047d */
[----:B------:R-:W-:Y:S02]  /*4b70*/  ISETP.GE.AND P0, PT, R26, c[0x0][0x27c], PT ;  /* 0x00009f001a007a0c */ /* 0x000fe40003f06270 */
[C---:B------:R-:W-:Y:S01]  /*4b80*/  LEA R56, P1, R9.reuse, c[0x0][0x1c8], 0x1 ;  /* 0x0000720009387a11 */ /* 0x040fe200078208ff */
[----:B------:R-:W1:Y:S03]  /*4b90*/  LDS.128 R48, [R127+0x3100] ;  /* 0x003100007f307984 */ /* 0x000e660000000c00 */
[----:B------:R-:W-:Y:S02]  /*4ba0*/  LEA.HI.X R57, R9, c[0x0][0x1cc], R10, 0x1, P1 ;  /* 0x0000730009397a11 */ /* 0x000fe400008f0c0a */
[----:B------:R-:W-:Y:S05]  /*4bb0*/  ISETP.GE.AND P1, PT, R100, c[0x0][0x1d4], PT ;  /* 0x0000750064007a0c */ /* 0x000fea0003f26270 */
[--C-:B------:R-:W-:Y:S02]  /*4bc0*/  @!P0 SHF.R.U32.HI R2, RZ, 0x10, R21.reuse ;  /* 0x00000010ff028819 */ /* 0x100fe40000011615 */
[----:B------:R-:W-:Y:S02]  /*4bd0*/  @!P0 SHF.R.U64 R0, R20, 0x10, R21 ;  /* 0x0000001014008819 */ /* 0x000fe40000001215 */
[C---:B------:R-:W-:Y:S02]  /*4be0*/  @!P0 PRMT R11, R29.reuse, 0x5410, R2 ;  /* 0x000054101d0b8816 */ /* 0x040fe40000000002 */
[--C-:B------:R-:W-:Y:S02]  /*4bf0*/  @!P0 SHF.R.U64 R4, R22, 0x10, R23.reuse ;  /* 0x0000001016048819 */ /* 0x100fe40000001217 */
[----:B------:R-:W-:Y:S02]  /*4c00*/  @!P0 SHF.R.U32.HI R5, RZ, 0x10, R23 ;  /* 0x00000010ff058819 */ /* 0x000fe40000011617 */
[----:B------:R-:W-:Y:S01]  /*4c10*/  @!P0 PRMT R2, R29, 0x5432, R0 ;  /* 0x000054321d028816 */ /* 0x000fe20000000000 */
[C---:B------:R-:W-:Y:S01]  /*4c20*/  @!P0 IMAD.U32 R0, R11.reuse, 0x10000, RZ ;  /* 0x000100000b008824 */ /* 0x040fe200078e00ff */
[----:B------:R-:W-:Y:S02]  /*4c30*/  @!P0 LOP3.LUT R11, R11, 0xffff0000, RZ, 0xc0, !PT ;  /* 0xffff00000b0b8812 */ /* 0x000fe400078ec0ff */
[----:B------:R-:W-:Y:S02]  /*4c40*/  @!P0 SHF.R.U64 R6, R60, 0x10, R61 ;  /* 0x000000103c068819 */ /* 0x000fe4000000123d */
[----:B------:R-:W-:Y:S02]  /*4c50*/  @!P0 SHF.R.U32.HI R7, RZ, 0x10, R63 ;  /* 0x00000010ff078819 */ /* 0x000fe4000001163f */
[----:B------:R-:W-:Y:S02]  /*4c60*/  @!P0 PRMT R20, R66, 0x5432, R6 ;  /* 0x0000543242148816 */ /* 0x000fe40000000006 */
[----:B------:R-:W-:Y:S02]  /*4c70*/  @!P0 PRMT R10, R32, 0x5410, R5 ;  /* 0x00005410200a8816 */ /* 0x000fe40000000005 */
[----:B------:R-:W-:Y:S01]  /*4c80*/  @!P0 LOP3.LUT R5, R2, 0xffff0000, RZ, 0xc0, !PT ;  /* 0xffff000002058812 */ /* 0x000fe200078ec0ff */
[----:B------:R-:W-:Y:S01]  /*4c90*/  @!P0 IMAD.U32 R18, R20, 0x10000, RZ ;  /* 0x0001000014128824 */ /* 0x000fe200078e00ff */
[C---:B------:R-:W-:Y:S01]  /*4ca0*/  @!P0 LOP3.LUT R16, R10.reuse, 0xffff0000, RZ, 0xc0, !PT ;  /* 0xffff00000a108812 */ /* 0x040fe200078ec0ff */
[----:B------:R-:W-:Y:S01]  /*4cb0*/  @!P0 IMAD.U32 R17, R10, 0x10000, RZ ;  /* 0x000100000a118824 */ /* 0x000fe200078e00ff */
[----:B------:R-:W-:Y:S02]  /*4cc0*/  @!P0 LOP3.LUT R20, R20, 0xffff0000, RZ, 0xc0, !PT ;  /* 0xffff000014148812 */ /* 0x000fe400078ec0ff */
[----:B------:R-:W-:Y:S01]  /*4cd0*/  @!P0 PRMT R43, R67, 0x5410, R7 ;  /* 0x00005410432b8816 */ /* 0x000fe20000000007 */
[C---:B-1----:R-:W-:Y:S01]  /*4ce0*/  @!P0 IMAD.U32 R23, R49.reuse, 0x10000, RZ ;  /* 0x0001000031178824 */ /* 0x042fe200078e00ff */
[----:B------:R-:W-:Y:S01]  /*4cf0*/  @!P0 SHF.L.U32 R19, R48, 0x10, RZ ;  /* 0x0000001030138819 */ /* 0x000fe200000006ff */
[----:B------:R-:W-:Y:S01]  /*4d00*/  @!P0 IMAD.U32 R38, R50, 0x10000, RZ ;  /* 0x0001000032268824 */ /* 0x000fe200078e00ff */
[----:B------:R-:W-:Y:S02]  /*4d10*/  @!P0 LOP3.LUT R21, R48, 0xffff0000, RZ, 0xc0, !PT ;  /* 0xffff000030158812 */ /* 0x000fe400078ec0ff */
[----:B------:R-:W-:Y:S02]  /*4d20*/  @!P0 LOP3.LUT R29, R49, 0xffff0000, RZ, 0xc0, !PT ;  /* 0xffff0000311d8812 */ /* 0x000fe400078ec0ff */
[----:B------:R-:W-:Y:S02]  /*4d30*/  @!P0 LOP3.LUT R40, R50, 0xffff0000, RZ, 0xc0, !PT ;  /* 0xffff000032288812 */ /* 0x000fe400078ec0ff */
[C---:B------:R-:W-:Y:S02]  /*4d40*/  @!P0 SHF.L.U32 R42, R51.reuse, 0x10, RZ ;  /* 0x00000010332a8819 */ /* 0x040fe400000006ff */
[----:B------:R-:W-:Y:S02]  /*4d50*/  @!P0 LOP3.LUT R44, R51, 0xffff0000, RZ, 0xc0, !PT ;  /* 0xffff0000332c8812 */ /* 0x000fe400078ec0ff */
[----:B------:R-:W-:Y:S02]  /*4d60*/  @!P0 SHF.L.U32 R41, R43, 0x10, RZ ;  /* 0x000000102b298819 */ /* 0x000fe400000006ff */
[----:B------:R-:W-:Y:S02]  /*4d70*/  @!P0 LOP3.LUT R9, R15, 0xffff0000, RZ, 0xc0, !PT ;  /* 0xffff00000f098812 */ /* 0x000fe400078ec0ff */
[----:B------:R-:W-:Y:S02]  /*4d80*/  @!P0 LOP3.LUT R43, R43, 0xffff0000, RZ, 0xc0, !PT ;  /* 0xffff00002b2b8812 */ /* 0x000fe400078ec0ff */
[----:B------:R-:W-:Y:S02]  /*4d90*/  @!P0 SHF.R.U32.HI R3, RZ, 0x10, R61 ;  /* 0x00000010ff038819 */ /* 0x000fe4000001163d */
[----:B------:R-:W-:Y:S01]  /*4da0*/  @!P0 SHF.R.U64 R8, R62, 0x10, R63 ;  /* 0x000000103e088819 */ /* 0x000fe2000000123f */
[----:B------:R-:W-:Y:S01]  /*4db0*/  @!P0 FMUL.FTZ R45, R9, R43 ;  /* 0x0000002b092d8220 */ /* 0x000fe20000410000 */
[----:B------:R-:W-:Y:S01]  /*4dc0*/  @!P0 PRMT R28, R66, 0x5410, R3 ;  /* 0x00005410421c8816 */ /* 0x000fe20000000003 */
[----:B------:R-:W-:Y:S01]  /*4dd0*/  @!P0 IMAD.U32 R3, R13, 0x10000, RZ ;  /* 0x000100000d038824 */ /* 0x000fe200078e00ff */
[----:B------:R-:W-:Y:S01]  /*4de0*/  @!P0 PRMT R39, R67, 0x5432, R8 ;  /* 0x0000543243278816 */ /* 0x000fe20000000008 */
[----:B------:R-:W-:Y:S01]  /*4df0*/  @!P0 FFMA.FTZ R45, R44, R16, -R45 ;  /* 0x000000102c2d8223 */ /* 0x000fe2000001082d */
[----:B------:R-:W-:Y:S01]  /*4e00*/  @!P0 PRMT R8, R32, 0x5432, R4 ;  /* 0x0000543220088816 */ /* 0x000fe20000000004 */
[----:B------:R-:W-:Y:S01]  /*4e10*/  @!P0 IMAD.U32 R22, R28, 0x10000, RZ ;  /* 0x000100001c168824 */ /* 0x000fe200078e00ff */
[----:B------:R-:W-:Y:S01]  /*4e20*/  @!P0 LOP3.LUT R4, R12, 0xffff0000, RZ, 0xc0, !PT ;  /* 0xffff00000c048812 */ /* 0x000fe200078ec0ff */
[C---:B------:R-:W-:Y:S01]  /*4e30*/  @!P0 IMAD.U32 R32, R39.reuse, 0x10000, RZ ;  /* 0x0001000027208824 */ /* 0x040fe200078e00ff */
[----:B------:R-:W-:Y:S01]  /*4e40*/  @!P0 LOP3.LUT R39, R39, 0xffff0000, RZ, 0xc0, !PT ;  /* 0xffff000027278812 */ /* 0x000fe200078ec0ff */
[C---:B------:R-:W-:Y:S01]  /*4e50*/  @!P0 FMUL.FTZ R6, R3.reuse, R22 ;  /* 0x0000001603068220 */ /* 0x040fe20000410000 */
[----:B------:R-:W-:Y:S01]  /*4e60*/  @!P0 LOP3.LUT R28, R28, 0xffff0000, RZ, 0xc0, !PT ;  /* 0xffff00001c1c8812 */ /* 0x000fe200078ec0ff */
[-C--:B------:R-:W-:Y:S02]  /*4e70*/  @!P0 FMUL.FTZ R3, R3, R0.reuse ;  /* 0x0000000003038220 */ /* 0x080fe40000410000 */
[----:B------:R-:W-:Y:S02]  /*4e80*/  @!P0 FFMA.FTZ R60, R23, R0, -R6 ;  /* 0x00000000173c8223 */ /* 0x000fe40000010806 */
[----:B------:R-:W-:Y:S02]  /*4e90*/  @!P0 IMAD.U32 R0, R12, 0x10000, RZ ;  /* 0x000100000c008824 */ /* 0x000fe400078e00ff */
[----:B------:R-:W-:Y:S02]  /*4ea0*/  @!P0 IMAD.U32 R6, R2, 0x10000, RZ ;  /* 0x0001000002068824 */ /* 0x000fe400078e00ff */
[----:B------:R-:W-:Y:S02]  /*4eb0*/  @!P0 FMUL.FTZ R2, R0, R18 ;  /* 0x0000001200028220 */ /* 0x000fe40000410000 */
[----:B------:R-:W-:Y:S02]  /*4ec0*/  @!P0 FMUL.FTZ R7, R4, R20 ;  /* 0x0000001404078220 */ /* 0x000fe40000410000 */
[-C--:B------:R-:W-:Y:S02]  /*4ed0*/  @!P0 FMUL.FTZ R0, R0, R6.reuse ;  /* 0x0000000600008220 */ /* 0x080fe40000410000 */
[----:B------:R-:W-:Y:S01]  /*4ee0*/  @!P0 FFMA.FTZ R59, R19, R6, -R2 ;  /* 0x00000006133b8223 */ /* 0x000fe20000010802 */
[----:B------:R-:W-:Y:S01]  /*4ef0*/  @!P0 LOP3.LUT R6, R14, 0xffff0000, RZ, 0xc0, !PT ;  /* 0xffff00000e068812 */ /* 0x000fe200078ec0ff */
[-C--:B------:R-:W-:Y:S01]  /*4f00*/  @!P0 FMUL.FTZ R2, R4, R5.reuse ;  /* 0x0000000504028220 */ /* 0x080fe20000410000 */
[----:B------:R-:W-:Y:S01]  /*4f10*/  @!P0 LOP3.LUT R4, R13, 0xffff0000, RZ, 0xc0, !PT ;  /* 0xffff00000d048812 */ /* 0x000fe200078ec0ff */
[----:B------:R-:W-:Y:S02]  /*4f20*/  @!P0 FFMA.FTZ R58, R21, R5, -R7 ;  /* 0x00000005153a8223 */ /* 0x000fe40000010807 */
[----:B------:R-:W-:Y:S02]  /*4f30*/  @!P0 IMAD.U32 R5, R14, 0x10000, RZ ;  /* 0x000100000e058824 */ /* 0x000fe400078e00ff */
[----:B------:R-:W-:Y:S02]  /*4f40*/  @!P0 IMAD.U32 R7, R15, 0x10000, RZ ;  /* 0x000100000f078824 */ /* 0x000fe400078e00ff */
[C---:B------:R-:W-:Y:S01]  /*4f50*/  @!P0 IMAD.U32 R10, R8.reuse, 0x10000, RZ ;  /* 0x00010000080a8824 */ /* 0x040fe200078e00ff */
[----:B------:R-:W-:Y:S01]  /*4f60*/  @!P0 LOP3.LUT R8, R8, 0xffff0000, RZ, 0xc0, !PT ;  /* 0xffff000008088812 */ /* 0x000fe200078ec0ff */
[----:B------:R-:W-:Y:S02]  /*4f70*/  @!P0 FMUL.FTZ R53, R4, R28 ;  /* 0x0000001c04358220 */ /* 0x000fe40000410000 */
[----:B------:R-:W-:Y:S02]  /*4f80*/  @!P0 FMUL.FTZ R52, R5, R32 ;  /* 0x0000002005348220 */ /* 0x000fe40000410000 */
[----:B------:R-:W-:Y:S02]  /*4f90*/  @!P0 FMUL.FTZ R47, R6, R39 ;  /* 0x00000027062f8220 */ /* 0x000fe40000410000 */
[----:B------:R-:W-:Y:S02]  /*4fa0*/  @!P0 FMUL.FTZ R46, R7, R41 ;  /* 0x00000029072e8220 */ /* 0x000fe40000410000 */
[----:B------:R-:W-:Y:S02]  /*4fb0*/  @!P0 FFMA.FTZ R54, R29, R11, -R53 ;  /* 0x0000000b1d368223 */ /* 0x000fe40000010835 */
[----:B------:R-:W-:Y:S02]  /*4fc0*/  @!P0 FFMA.FTZ R52, R38, R10, -R52 ;  /* 0x0000000a26348223 */ /* 0x000fe40000010834 */
[----:B------:R-:W-:Y:S01]  /*4fd0*/  @!P0 FFMA.FTZ R53, R40, R8, -R47 ;  /* 0x0000000828358223 */ /* 0x000fe2000001082f */
[----:B------:R-:W-:Y:S01]  /*4fe0*/  @!P0 F2FP.BF16.PACK_AB R47, R54, R60 ;  /* 0x0000003c362f823e */ /* 0x000fe200000010ff */
[----:B------:R-:W-:Y:S01]  /*4ff0*/  @!P0 FFMA.FTZ R55, R42, R17, -R46 ;  /* 0x000000112a378223 */ /* 0x000fe2000001082e */
[----:B------:R-:W-:Y:S01]  /*5000*/  @!P0 F2FP.BF16.PACK_AB R46, R58, R59 ;  /* 0x0000003b3a2e823e */ /* 0x000fe200000010ff */
[----:B------:R-:W-:Y:S01]  /*5010*/  @!P0 FMUL.FTZ R4, R4, R11 ;  /* 0x0000000b04048220 */ /* 0x000fe20000410000 */
[----:B------:R-:W-:Y:S01]  /*5020*/  @!P0 F2FP.BF16.PACK_AB R11, R53, R52 ;  /* 0x00000034350b823e */ /* 0x000fe200000010ff */
[----:B------:R-:W-:Y:S01]  /*5030*/  @!P0 IMAD.MOV.U32 R49, RZ, RZ, R47 ;  /* 0x000000ffff318224 */ /* 0x000fe200078e002f */
[----:B------:R-:W-:Y:S01]  /*5040*/  @!P0 F2FP.BF16.PACK_AB R45, R45, R55 ;  /* 0x000000372d2d823e */ /* 0x000fe200000010ff */
[----:B------:R-:W-:Y:S01]  /*5050*/  @!P0 FFMA.FTZ R0, R18, R19, R0 ;  /* 0x0000001312008223 */ /* 0x000fe20000010000 */
[----:B------:R-:W-:Y:S01]  /*5060*/  @!P0 MOV R48, R46 ;  /* 0x0000002e00308202 */ /* 0x000fe20000000f00 */
[----:B------:R-:W-:Y:S01]  /*5070*/  @!P0 IMAD.MOV.U32 R50, RZ, RZ, R11 ;  /* 0x000000ffff328224 */ /* 0x000fe200078e000b */
[----:B------:R-:W-:Y:S01]  /*5080*/  @!P0 MOV R51, R45 ;  /* 0x0000002d00338202 */ /* 0x000fe20000000f00 */
[----:B------:R-:W-:Y:S02]  /*5090*/  @!P0 FFMA.FTZ R2, R20, R21, R2 ;  /* 0x0000001514028223 */ /* 0x000fe40000010002 */
[----:B------:R-:W-:Y:S02]  /*50a0*/  @!P0 FMUL.FTZ R5, R5, R10 ;  /* 0x0000000a05058220 */ /* 0x000fe40000410000 */
[----:B------:R-:W-:Y:S01]  /*50b0*/  @!P0 FFMA.FTZ R3, R22, R23, R3 ;  /* 0x0000001716038223 */ /* 0x000fe20000010003 */
[----:B------:R1:W-:Y:S01]  /*50c0*/  STG.E.128 [R56.64], R48 ;  /* 0x0000003038007986 */ /* 0x0003e2000c101d06 */
[----:B------:R-:W-:Y:S01]  /*50d0*/  @!P0 FMUL.FTZ R6, R6, R8 ;  /* 0x0000000806068220 */ /* 0x000fe20000410000 */
[----:B------:R-:W-:Y:S01]  /*50e0*/  @!P0 F2FP.BF16.PACK_AB R0, R2, R0 ;  /* 0x000000000200823e */ /* 0x000fe200000010ff */
[----:B------:R-:W-:Y:S02]  /*50f0*/  @!P0 FFMA.FTZ R4, R28, R29, R4 ;  /* 0x0000001d1c048223 */ /* 0x000fe40000010004 */
[----:B------:R-:W-:Y:S02]  /*5100*/  @!P0 FMUL.FTZ R7, R7, R17 ;  /* 0x0000001107078220 */ /* 0x000fe40000410000 */
[----:B------:R-:W-:Y:S01]  /*5110*/  @!P0 FFMA.FTZ R5, R32, R38, R5 ;  /* 0x0000002620058223 */ /* 0x000fe20000010005 */
[----:B------:R-:W-:Y:S01]  /*5120*/  @!P0 F2FP.BF16.PACK_AB R3, R4, R3 ;  /* 0x000000030403823e */ /* 0x000fe200000010ff */
[----:B------:R-:W-:Y:S02]  /*5130*/  @!P0 FMUL.FTZ R8, R9, R16 ;  /* 0x0000001009088220 */ /* 0x000fe40000410000 */
[----:B------:R-:W-:Y:S02]  /*5140*/  @!P0 FFMA.FTZ R6, R39, R40, R6 ;  /* 0x0000002827068223 */ /* 0x000fe40000010006 */
[----:B------:R-:W-:Y:S02]  /*5150*/  @!P0 FFMA.FTZ R7, R41, R42, R7 ;  /* 0x0000002a29078223 */ /* 0x000fe40000010007 */
[----:B------:R-:W-:Y:S01]  /*5160*/  @!P0 FFMA.FTZ R8, R43, R44, R8 ;  /* 0x0000002c2b088223 */ /* 0x000fe20000010008 */
[----:B------:R-:W-:Y:S01]  /*5170*/  @!P0 F2FP.BF16.PACK_AB R5, R6, R5 ;  /* 0x000000050605823e */ /* 0x000fe200000010ff */
[----:B------:R-:W-:Y:S02]  /*5180*/  @!P0 IMAD.MOV.U32 R12, RZ, RZ, R0 ;  /* 0x000000ffff0c8224 */ /* 0x000fe400078e0000 */
[----:B------:R-:W-:Y:S01]  /*5190*/  @!P0 IMAD.MOV.U32 R13, RZ, RZ, R3 ;  /* 0x000000ffff0d8224 */ /* 0x000fe200078e0003 */
[----:B------:R-:W-:Y:S02]  /*51a0*/  @!P0 F2FP.BF16.PACK_AB R7, R8, R7 ;  /* 0x000000070807823e */ /* 0x000fe400000010ff */
[----:B------:R-:W-:Y:S03]  /*51b0*/  @!P0 MOV R14, R5 ;  /* 0x00000005000e8202 */ /* 0x000fe60000000f00 */
[----:B------:R-:W-:Y:S01]  /*51c0*/  @!P0 IMAD.MOV.U32 R15, RZ, RZ, R7 ;  /* 0x000000ffff0f8224 */ /* 0x000fe200078e0007 */
[----:B------:R-:W-:-:S05]  /*51d0*/  @P1 BRA `(.L_x_65) ;  /* 0x000001d000001947 */ /* 0x000fca0003800000 */
[----:B------:R-:W-:Y:S04]  /*51e0*/  IADD3 R0, P1, P0, R86, R80, R100 ;  /* 0x0000005056007210 */ /* 0x000fe8000783e064 */
[----:B------:R-:W-:Y:S02]  /*51f0*/  IADD3.X R3, R88, R79, R122, P1, P0 ;  /* 0x0000004f58037210 */ /* 0x000fe40000fe047a */
[C---:B------:R-:W-:Y:S04]  /*5200*/  LEA R2, P0, R0.reuse, c[0x0][0x1c8], 0x1 ;  /* 0x0000720000027a11 */ /* 0x040fe800078008ff */
[----:B------:R-:W-:Y:S05]  /*5210*/  LEA.HI.X R3, R0, c[0x0][0x1cc], R3, 0x1, P0 ;  /* 0x0000730000037a11 */ /* 0x000fea00000f0c03 */
[----:B------:R2:W-:Y:S01]  /*5220*/  STG.E.128 [R2.64], R12 ;  /* 0x0000000c02007986 */ /* 0x0005e2000c101d06 */
[----:B------:R-:W-:-:S05]  /*5230*/  BRA `(.L_x_65) ;  /* 0x0000017000007947 */ /* 0x000fca0003800000 */
.L_x_61:
[----:B------:R-:W-:Y:S05]  /*5240*/  IMAD R0, R77, -0x40, R94 ;  /* 0xffffffc04d007824 */ /* 0x000fea00078e025e */
[----:B------:R-:W-:Y:S04]  /*5250*/  IMNMX R0, R0, 0x40, PT ;  /* 0x0000004000007817 */ /* 0x000fe80003800200 */
[----:B------:R-:W-:Y:S11]  /*5260*/  ISETP.GE.AND P0, PT, R90, R0, PT ;  /* 0x000000005a00720c */ /* 0x000ff60003f06270 */
[----:B------:R-:W-:Y:S02]  /*5270*/  @!UPT UIADD3 URZ, URZ, URZ, URZ ;  /* 0x0000003f3f3ff290 */ /* 0x000fe4000fffe03f */
[----:B------:R-:W-:-:S05]  /*5280*/  @P0 BRA `(.L_x_65) ;  /* 0x0000012000000947 */ /* 0x000fca0003800000 */
[----:B------:R-:W-:Y:S02]  /*5290*/  ISETP.GE.AND P0, PT, R24, c[0x0][0x1d4], PT ;  /* 0x0000750018007a0c */ /* 0x000fe40003f06270 */
[----:B------:R-:W-:Y:S02]  /*52a0*/  ISETP.GE.AND P2, PT, R27, c[0x0][0x1d4], PT ;  /* 0x000075001b007a0c */ /* 0x000fe40003f46270 */
[----:B------:R-:W-:Y:S09]  /*52b0*/  ISETP.GE.AND P1, PT, R26, c[0x0][0x1d4], PT ;  /* 0x000075001a007a0c */ /* 0x000ff20003f26270 */
[----:B------:R-:W1:Y:S04]  /*52c0*/  @!P0 LDS.128 R8, [R84+0x3000] ;  /* 0x0030000054088984 */ /* 0x000e680000000c00 */
[----:B------:R-:W2:Y:S04]  /*52d0*/  @!P2 LDS.128 R4, [R85+0x3000] ;  /* 0x003000005504a984 */ /* 0x000ea80000000c00 */
[----:B-1----:R-:W-:Y:S01]  /*52e0*/  @!P0 STG.E.128 [R58.64], R8 ;  /* 0x000000083a008986 */ /* 0x002fe2000c101d06 */
[----:B------:R-:W-:Y:S03]  /*52f0*/  ISETP.GE.AND P0, PT, R93, c[0x0][0x1d4], PT ;  /* 0x000075005d007a0c */ /* 0x000fe60003f06270 */
[----:B------:R-:W1:Y:S04]  /*5300*/  @!P1 LDS.128 R8, [R84+0x4000] ;  /* 0x0040000054089984 */ /* 0x000e680000000c00 */
[----:B--2---:R-:W-:Y:S06]  /*5310*/  @!P2 STG.E.128 [R58.64+0x20], R4 ;  /* 0x000020043a00a986 */ /* 0x004fec000c101d06 */
[----:B------:R-:W2:Y:S04]  /*5320*/  @!P0 LDS.128 R4, [R85+0x4000] ;  /* 0x0040000055048984 */ /* 0x000ea80000000c00 */
[----:B-1----:R-:W-:Y:S01]  /*5330*/  @!P1 STG.E.128 [R58.64+0x40], R8 ;  /* 0x000040083a009986 */ /* 0x002fe2000c101d06 */
[----:B------:R-:W-:Y:S03]  /*5340*/  ISETP.GE.AND P1, PT, R92, c[0x0][0x1d4], PT ;  /* 0x000075005c007a0c */ /* 0x000fe60003f26270 */
[----:B--2---:R-:W-:Y:S01]  /*5350*/  @!P0 STG.E.128 [R58.64+0x60], R4 ;  /* 0x000060043a008986 */ /* 0x004fe2000c101d06 */
[----:B------:R-:W-:Y:S09]  /*5360*/  ISETP.GE.AND P0, PT, R91, c[0x0][0x1d4], PT ;  /* 0x000075005b007a0c */ /* 0x000ff20003f06270 */
[----:B------:R-:W1:Y:S04]  /*5370*/  @!P1 LDS.128 R8, [R84+0x5000] ;  /* 0x0050000054089984 */ /* 0x000e680000000c00 */
[----:B------:R-:W2:Y:S04]  /*5380*/  @!P0 LDS.128 R4, [R85+0x5000] ;  /* 0x0050000055048984 */ /* 0x000ea80000000c00 */
[----:B-1----:R1:W-:Y:S04]  /*5390*/  @!P1 STG.E.128 [R58.64+0x80], R8 ;  /* 0x000080083a009986 */ /* 0x0023e8000c101d06 */
[----:B--2---:R1:W-:Y:S02]  /*53a0*/  @!P0 STG.E.128 [R58.64+0xa0], R4 ;  /* 0x0000a0043a008986 */ /* 0x0043e4000c101d06 */
.L_x_65:
[----:B------:R-:W-:Y:S05]  /*53b0*/  BSYNC B1 ;  /* 0x0000000000017941 */ /* 0x000fea0003800000 */
.L_x_60:
[C---:B-1----:R-:W-:Y:S01]  /*53c0*/  IMAD.SHL.U32 R10, R77.reuse, 0x40, RZ ;  /* 0x000000404d0a7824 */ /* 0x042fe200078e00ff */
[----:B------:R-:W-:Y:S01]  /*53d0*/  SHF.L.U64.HI R9, R77, 0x6, R89 ;  /* 0x000000064d097819 */ /* 0x000fe20000010259 */
[----:B------:R-:W-:Y:S02]  /*53e0*/  BSSY B0, `(.L_x_82) ;  /* 0x000004a000007945 */ /* 0x000fe40003800000 */
[----:B--2--5:R-:W-:Y:S01]  /*53f0*/  IMAD.IADD R3, R140, 0x1, -R10 ;  /* 0x000000018c037824 */ /* 0x024fe200078e0a0a */
[----:B------:R-:W-:Y:S04]  /*5400*/  IADD3 R0, P1, R10, R141, RZ ;  /* 0x0000008d0a007210 */ /* 0x000fe80007f3e0ff */
[----:B------:R-:W-:Y:S02]  /*5410*/  ISETP.GE.AND P0, PT, R3, 0x21, PT ;  /* 0x000000210300780c */ /* 0x000fe40003f06270 */
[----:B------:R-:W-:Y:S11]  /*5420*/  IADD3.X R2, R9, R143, RZ, P1, !PT ;  /* 0x0000008f09027210 */ /* 0x000ff60000ffe4ff */
[----:B------:R-:W-:Y:S05]  /*5430*/  @P0 IADD3 R8, P1, R0, 0x20, RZ ;  /* 0x0000002000080810 */ /* 0x000fea0007f3e0ff */
[----:B------:R-:W-:Y:S01]  /*5440*/  @P0 IMAD.X R5, RZ, RZ, R2, P1 ;  /* 0x000000ffff050224 */ /* 0x000fe200008e0602 */
[----:B------:R-:W-:Y:S11]  /*5450*/  ISETP.GE.AND P1, PT, R3, 0x1, PT ;  /* 0x000000010300780c */ /* 0x000ff60003f26270 */
[----:B------:R-:W-:Y:S02]  /*5460*/  @!UPT UIADD3 URZ, URZ, URZ, URZ ;  /* 0x0000003f3f3ff290 */ /* 0x000fe4000fffe03f */
[-C--:B------:R-:W-:Y:S01]  /*5470*/  @P1 MOV R3, R99.reuse ;  /* 0x0000006300031202 */ /* 0x080fe20000000f00 */
[----:B------:R-:W-:Y:S02]  /*5480*/  @P1 IMAD R4, R2, c[0x0][0x258], RZ ;  /* 0x0000960002041a24 */ /* 0x000fe400078e02ff */
[----:B------:R-:W-:Y:S04]  /*5490*/  @P1 IMAD.MOV.U32 R2, RZ, RZ, R96 ;  /* 0x000000ffff021224 */ /* 0x000fe800078e0060 */
[C---:B------:R-:W-:Y:S04]  /*54a0*/  @P1 IMAD.WIDE.U32 R2, R0.reuse, c[0x0][0x258], R2 ;  /* 0x0000960000021a25 */ /* 0x040fe800078e0002 */
[----:B------:R-:W-:Y:S01]  /*54b0*/  @P1 IMAD R0, R0, c[0x0][0x25c], R4 ;  /* 0x0000970000001a24 */ /* 0x000fe200078e0204 */
[C---:B------:R-:W-:Y:S01]  /*54c0*/  @P1 LEA R6, P2, R2.reuse, c[0x0][0x250], 0x1 ;  /* 0x0000940002061a11 */ /* 0x040fe200078408ff */
[----:B------:R-:W-:Y:S02]  /*54d0*/  @P0 IMAD.MOV.U32 R4, RZ, RZ, R96 ;  /* 0x000000ffff040224 */ /* 0x000fe400078e0060 */
[----:B------:R-:W-:Y:S05]  /*54e0*/  @P1 IMAD.IADD R0, R3, 0x1, R0 ;  /* 0x0000000103001824 */ /* 0x000fea00078e0200 */
[----:B------:R-:W-:Y:S01]  /*54f0*/  @P1 LEA.HI.X R7, R2, c[0x0][0x254], R0, 0x1, P2 ;  /* 0x0000950002071a11 */ /* 0x000fe200010f0c00 */
[----:B------:R-:W-:Y:S01]  /*5500*/  @P0 IMAD R0, R5, c[0x0][0x258], RZ ;  /* 0x0000960005000a24 */ /* 0x000fe200078e02ff */
[----:B------:R-:W-:Y:S03]  /*5510*/  @P0 MOV R5, R99 ;  /* 0x0000006300050202 */ /* 0x000fe60000000f00 */
[----:B------:R-:W-:Y:S01]  /*5520*/  @!PT LDS RZ, [RZ] ;  /* 0x00000000fffff984 */ /* 0x000fe20000000800 */
[----:B------:R-:W-:Y:S01]  /*5530*/  @!PT LDS RZ, [RZ] ;  /* 0x00000000fffff984 */ /* 0x000fe20000000800 */
[----:B------:R-:W-:Y:S01]  /*5540*/  @!PT LDS RZ, [RZ] ;  /* 0x00000000fffff984 */ /* 0x000fe20000000800 */
[----:B------:R1:W-:Y:S01]  /*5550*/  @P1 LDGSTS.E.BYPASS.LTC128B.128 [R83+0x100], [R6.64], !P5 ;  /* 0x0010000006531fae */ /* 0x0003e2000e901d46 */
[C---:B------:R-:W-:Y:S02]  /*5560*/  @P0 IMAD R0, R8.reuse, c[0x0][0x25c], R0 ;  /* 0x0000970008000a24 */ /* 0x040fe400078e0200 */
[----:B------:R-:W-:Y:S01]  /*5570*/  @P0 IMAD.WIDE.U32 R4, R8, c[0x0][0x258], R4 ;  /* 0x0000960008040a25 */ /* 0x000fe200078e0004 */
[----:B------:R1:W-:Y:S03]  /*5580*/  @P1 LDGSTS.E.BYPASS.LTC128B.128 [R83+0x1100], [R6.64+0x40], !P4 ;  /* 0x0110004006531fae */ /* 0x0003e6000e101d46 */
[----:B------:R-:W-:Y:S01]  /*5590*/  @P0 IMAD.IADD R0, R5, 0x1, R0 ;  /* 0x0000000105000824 */ /* 0x000fe200078e0200 */
[----:B------:R1:W-:Y:S01]  /*55a0*/  @P1 LDGSTS.E.BYPASS.LTC128B.128 [R83+0x2100], [R6.64+0x80], !P3 ;  /* 0x0210008006531fae */ /* 0x0003e2000d901d46 */
[C---:B------:R-:W-:Y:S04]  /*55b0*/  @P0 LEA R2, P2, R4.reuse, c[0x0][0x250], 0x1 ;  /* 0x0000940004020a11 */ /* 0x040fe800078408ff */
[----:B------:R-:W-:Y:S02]  /*55c0*/  @P0 LEA.HI.X R3, R4, c[0x0][0x254], R0, 0x1, P2 ;  /* 0x0000950004030a11 */ /* 0x000fe400010f0c00 */
[----:B------:R-:W-:Y:S03]  /*55d0*/  IADD3 R0, -R10, R94, RZ ;  /* 0x0000005e0a007210 */ /* 0x000fe60007ffe1ff */
[----:B------:R1:W-:Y:S01]  /*55e0*/  @P0 LDGSTS.E.BYPASS.LTC128B.128 [R83+0x900], [R2.64], !P5 ;  /* 0x0090000002530fae */ /* 0x0003e2000e901d46 */
[----:B------:R-:W-:Y:S03]  /*55f0*/  IMNMX R0, R0, 0x40, PT ;  /* 0x0000004000007817 */ /* 0x000fe60003800200 */
[----:B------:R1:W-:Y:S04]  /*5600*/  @P0 LDGSTS.E.BYPASS.LTC128B.128 [R83+0x1900], [R2.64+0x40], !P4 ;  /* 0x0190004002530fae */ /* 0x0003e8000e101d46 */
[----:B------:R1:W-:Y:S01]  /*5610*/  @P0 LDGSTS.E.BYPASS.LTC128B.128 [R83+0x2900], [R2.64+0x80], !P3 ;  /* 0x0290008002530fae */ /* 0x0003e2000d901d46 */
[----:B------:R-:W-:Y:S03]  /*5620*/  ISETP.GE.AND P0, PT, R90, R0, PT ;  /* 0x000000005a00720c */ /* 0x000fe60003f06270 */
[----:B------:R-:W0:Y:S01]  /*5630*/  LDGDEPBAR ;  /* 0x00000000000079af */ /* 0x000e220000000000 */
[----:B------:R-:W-:Y:S04]  /*5640*/  DEPBAR.LE SB0, 0x0 ;  /* 0x000080000000791a */ /* 0x000fe80000000000 */
[----:B------:R-:W-:Y:S06]  /*5650*/  BAR.SYNC.DEFER_BLOCKING 0x0 ;  /* 0x0000000000007b1d */ /* 0x000fec0000010000 */
[----:B------:R-:W-:-:S05]  /*5660*/  @P0 BRA `(.L_x_83) ;  /* 0x0000021000000947 */ /* 0x000fca0003800000 */
[----:B-1----:R-:W-:Y:S01]  /*5670*/  IADD3 R0, P0, R10, R139, RZ ;  /* 0x0000008b0a007210 */ /* 0x002fe20007f1e0ff */
[----:B------:R-:W-:Y:S01]  /*5680*/  IMAD.MOV.U32 R4, RZ, RZ, R112 ;  /* 0x000000ffff047224 */ /* 0x000fe200078e0070 */
[----:B------:R-:W-:Y:S01]  /*5690*/  ISETP.GE.AND P1, PT, R24, c[0x0][0x1d4], PT ;  /* 0x0000750018007a0c */ /* 0x000fe20003f26270 */
[----:B------:R-:W-:Y:S02]  /*56a0*/  IMAD.MOV.U32 R5, RZ, RZ, R130 ;  /* 0x000000ffff057224 */ /* 0x000fe400078e0082 */
[----:B------:R-:W-:Y:S02]  /*56b0*/  IMAD.X R2, R9, 0x1, R138, P0 ;  /* 0x0000000109027824 */ /* 0x000fe400000e068a */
[----:B------:R-:W-:Y:S04]  /*56c0*/  IMAD.WIDE.U32 R4, R0, c[0x0][0x208], R4 ;  /* 0x0000820000047a25 */ /* 0x000fe800078e0004 */
[----:B------:R-:W-:Y:S04]  /*56d0*/  IMAD R2, R2, c[0x0][0x208], RZ ;  /* 0x0000820002027a24 */ /* 0x000fe800078e02ff */
[----:B------:R-:W1:Y:S01]  /*56e0*/  @!P1 LDS.128 R8, [R84] ;  /* 0x0000000054089984 */ /* 0x000e620000000c00 */
[----:B------:R-:W-:Y:S01]  /*56f0*/  IMAD R0, R0, c[0x0][0x20c], R2 ;  /* 0x0000830000007a24 */ /* 0x000fe200078e0202 */
[C---:B------:R-:W-:Y:S03]  /*5700*/  LEA R2, P0, R4.reuse, c[0x0][0x1f8], 0x1 ;  /* 0x00007e0004027a11 */ /* 0x040fe600078008ff */
[----:B------:R-:W-:Y:S05]  /*5710*/  IMAD.IADD R0, R5, 0x1, R0 ;  /* 0x0000000105007824 */ /* 0x000fea00078e0200 */
[----:B------:R-:W-:Y:S02]  /*5720*/  LEA.HI.X R3, R4, c[0x0][0x1fc], R0, 0x1, P0 ;  /* 0x00007f0004037a11 */ /* 0x000fe400000f0c00 */
[----:B------:R-:W-:Y:S11]  /*5730*/  ISETP.GE.AND P0, PT, R27, c[0x0][0x1d4], PT ;  /* 0x000075001b007a0c */ /* 0x000ff60003f06270 */
[----:B------:R-:W-:Y:S02]  /*5740*/  @!UPT UIADD3 URZ, URZ, URZ, URZ ;  /* 0x0000003f3f3ff290 */ /* 0x000fe4000fffe03f */
[----:B------:R-:W2:Y:S04]  /*5750*/  @!P0 LDS.128 R4, [R85] ;  /* 0x0000000055048984 */ /* 0x000ea80000000c00 */
[----:B-1----:R-:W-:Y:S01]  /*5760*/  @!P1 STG.E.128 [R2.64], R8 ;  /* 0x0000000802009986 */ /* 0x002fe2000c101d06 */
[----:B------:R-:W-:Y:S11]  /*5770*/  ISETP.GE.AND P1, PT, R26, c[0x0][0x1d4], PT ;  /* 0x000075001a007a0c */ /* 0x000ff60003f26270 */
[----:B------:R-:W-:Y:S02]  /*5780*/  @!UPT UIADD3 URZ, URZ, URZ, URZ ;  /* 0x0000003f3f3ff290 */ /* 0x000fe4000fffe03f */
[----:B------:R-:W1:Y:S04]  /*5790*/  @!P1 LDS.128 R8, [R84+0x1000] ;  /* 0x0010000054089984 */ /* 0x000e680000000c00 */
[----:B--2---:R-:W-:Y:S01]  /*57a0*/  @!P0 STG.E.128 [R2.64+0x20], R4 ;  /* 0x0000200402008986 */ /* 0x004fe2000c101d06 */
[----:B------:R-:W-:Y:S11]  /*57b0*/  ISETP.GE.AND P0, PT, R93, c[0x0][0x1d4], PT ;  /* 0x000075005d007a0c */ /* 0x000ff60003f06270 */
[----:B------:R-:W-:Y:S02]  /*57c0*/  @!UPT UIADD3 URZ, URZ, URZ, URZ ;  /* 0x0000003f3f3ff290 */ /* 0x000fe4000fffe03f */
[----:B------:R-:W2:Y:S04]  /*57d0*/  @!P0 LDS.128 R4, [R85+0x1000] ;  /* 0x0010000055048984 */ /* 0x000ea80000000c00 */
[----:B-1----:R-:W-:Y:S01]  /*57e0*/  @!P1 STG.E.128 [R2.64+0x40], R8 ;  /* 0x0000400802009986 */ /* 0x002fe2000c101d06 */
[----:B------:R-:W-:Y:S11]  /*57f0*/  ISETP.GE.AND P1, PT, R92, c[0x0][0x1d4], PT ;  /* 0x000075005c007a0c */ /* 0x000ff60003f26270 */
[----:B------:R-:W-:Y:S02]  /*5800*/  @!UPT UIADD3 URZ, URZ, URZ, URZ ;  /* 0x0000003f3f3ff290 */ /* 0x000fe4000fffe03f */
[----:B------:R-:W1:Y:S04]  /*5810*/  @!P1 LDS.128 R8, [R84+0x2000] ;  /* 0x0020000054089984 */ /* 0x000e680000000c00 */
[----:B--2---:R-:W-:Y:S01]  /*5820*/  @!P0 STG.E.128 [R2.64+0x60], R4 ;  /* 0x0000600402008986 */ /* 0x004fe2000c101d06 */
[----:B------:R-:W-:Y:S11]  /*5830*/  ISETP.GE.AND P0, PT, R91, c[0x0][0x1d4], PT ;  /* 0x000075005b007a0c */ /* 0x000ff60003f06270 */
[----:B------:R-:W-:Y:S02]  /*5840*/  @!UPT UIADD3 URZ, URZ, URZ, URZ ;  /* 0x0000003f3f3ff290 */ /* 0x000fe4000fffe03f */
[----:B------:R-:W2:Y:S04]  /*5850*/  @!P0 LDS.128 R4, [R85+0x2000] ;  /* 0x0020000055048984 */ /* 0x000ea80000000c00 */
[----:B-1----:R1:W-:Y:S04]  /*5860*/  @!P1 STG.E.128 [R2.64+0x80], R8 ;  /* 0x0000800802009986 */ /* 0x0023e8000c101d06 */
[----:B--2---:R1:W-:Y:S02]  /*5870*/  @!P0 STG.E.128 [R2.64+0xa0], R4 ;  /* 0x0000a00402008986 */ /* 0x0043e4000c101d06 */
.L_x_83:
[----:B-1----:R-:W-:Y:S05]  /*5880*/  BSYNC B0 ;  /* 0x0000000000007941 */ /* 0x002fea0003800000 */
.L_x_82:
[C---:B------:R-:W-:Y:S02]  /*5890*/  ISETP.GT.AND P0, PT, R77.reuse, R142, PT ;  /* 0x0000008e4d00720c */ /* 0x040fe40003f04270 */
[----:B------:R-:W-:Y:S11]  /*58a0*/  IADD3 R77, R77, -0x1, RZ ;  /* 0xffffffff4d4d7810 */ /* 0x000ff60007ffe0ff */
[----:B------:R-:W-:Y:S01]  /*58b0*/  @P0 SHF.R.S32.HI R2, RZ, 0x1f, R77 ;  /* 0x0000001fff020819 */ /* 0x000fe2000001144d */
[----:B------:R-:W-:Y:S02]  /*58c0*/  @P0 IMAD R0, R155, R77, RZ ;  /* 0x0000004d9b000224 */ /* 0x000fe400078e02ff */
[----:B------:R-:W-:Y:S02]  /*58d0*/  @P0 IMAD.MOV.U32 R4, RZ, RZ, R114 ;  /* 0x000000ffff040224 */ /* 0x000fe400078e0072 */
[----:B------:R-:W-:Y:S02]  /*58e0*/  @P0 IMAD.MOV.U32 R5, RZ, RZ, R103 ;  /* 0x000000ffff050224 */ /* 0x000fe400078e0067 */
[-C--:B------:R-:W-:Y:S02]  /*58f0*/  @P0 IMAD R0, R2, R160.reuse, R0 ;  /* 0x000000a002000224 */ /* 0x080fe400078e0200 */
[----:B------:R-:W-:Y:S04]  /*5900*/  @P0 IMAD.WIDE.U32 R4, R77, R160, R4 ;  /* 0x000000a04d040225 */ /* 0x000fe800078e0004 */
[----:B------:R-:W-:Y:S01]  /*5910*/  @P0 IMAD.IADD R0, R5, 0x1, R0 ;  /* 0x0000000105000824 */ /* 0x000fe200078e0200 */
[C---:B------:R-:W-:Y:S04]  /*5920*/  @P0 LEA R2, P1, R4.reuse, c[0x0][0x220], 0x1 ;  /* 0x0000880004020a11 */ /* 0x040fe800078208ff */
[----:B------:R-:W-:Y:S02]  /*5930*/  @P0 LEA.HI.X R3, R4, c[0x0][0x224], R0, 0x1, P1 ;  /* 0x0000890004030a11 */ /* 0x000fe400008f0c00 */
[C---:B------:R-:W-:Y:S03]  /*5940*/  @P0 LEA R4, P1, R159.reuse, R2, 0x1 ;  /* 0x000000029f040211 */ /* 0x040fe600078208ff */
[----:B------:R-:W-:Y:S01]  /*5950*/  @!PT LDS RZ, [RZ] ;  /* 0x00000000fffff984 */ /* 0x000fe20000000800 */
[----:B------:R-:W-:Y:S01]  /*5960*/  @!PT LDS RZ, [RZ] ;  /* 0x00000000fffff984 */ /* 0x000fe20000000800 */
[----:B------:R-:W-:Y:S01]  /*5970*/  @!PT LDS RZ, [RZ] ;  /* 0x00000000fffff984 */ /* 0x000fe20000000800 */
[----:B------:R1:W-:Y:S01]  /*5980*/  @P0 LDGSTS.E.BYPASS.LTC128B.128 [R83+0x3100], [R2.64], !P5 ;  /* 0x0310000002530fae */ /* 0x0003e2000e901d46 */
[----:B------:R-:W-:Y:S03]  /*5990*/  @P0 LEA.HI.X R5, R159, R3, R154, 0x1, P1 ;  /* 0x000000039f050211 */ /* 0x000fe600008f0c9a */
[----:B------:R1:W-:Y:S04]  /*59a0*/  @P0 LDGSTS.E.BYPASS.LTC128B.128 [R83+0x4100], [R2.64+0x40], !P4 ;  /* 0x0410004002530fae */ /* 0x0003e8000e101d46 */
[----:B------:R1:W-:Y:S04]  /*59b0*/  @P0 LDGSTS.E.BYPASS.LTC128B.128 [R83+0x5100], [R2.64+0x80], !P3 ;  /* 0x0510008002530fae */ /* 0x0003e8000d901d46 */
[----:B------:R1:W-:Y:S04]  /*59c0*/  @P0 LDGSTS.E.BYPASS.LTC128B.128 [R83+0x3900], [R4.64], !P5 ;  /* 0x0390000004530fae */ /* 0x0003e8000e901d46 */
[----:B------:R1:W-:Y:S04]  /*59d0*/  @P0 LDGSTS.E.BYPASS.LTC128B.128 [R83+0x4900], [R4.64+0x40], !P4 ;  /* 0x0490004004530fae */ /* 0x0003e8000e101d46 */
[----:B------:R1:W-:Y:S04]  /*59e0*/  @P0 LDGSTS.E.BYPASS.LTC128B.128 [R83+0x5900], [R4.64+0x80], !P3 ;  /* 0x0590008004530fae */ /* 0x0003e8000d901d46 */
[----:B------:R-:W0:Y:S01]  /*59f0*/  LDGDEPBAR ;  /* 0x00000000000079af */ /* 0x000e220000000000 */
[----:B------:R-:W-:-:S05]  /*5a00*/  @P0 BRA `(.L_x_84) ;  /* 0xffffc0b000000947 */ /* 0x000fca000383ffff */
[----:B------:R-:W-:Y:S06]  /*5a10*/  BAR.SYNC.DEFER_BLOCKING 0x0 ;  /* 0x0000000000007b1d */ /* 0x000fec0000010000 */
.L_x_59:
[----:B-1----:R-:W-:Y:S01]  /*5a20*/  ISETP.GE.AND P0, PT, R161, 0x1, PT ;  /* 0x00000001a100780c */ /* 0x002fe20003f06270 */
[----:B------:R-:W-:Y:S01]  /*5a30*/  IMAD.IADD R12, R148, 0x1, R144 ;  /* 0x00000001940c7824 */ /* 0x000fe200078e0290 */
[----:B------:R-:W-:Y:S01]  /*5a40*/  PLOP3.LUT P4, PT, PT, PT, PT, 0x80, 0x0 ;  /* 0x000000000000781c */ /* 0x000fe20003f8f070 */
        /* <DEDUP_REMOVED lines=9> */
[----:B------:R-:W-:Y:S01]  /*5ae0*/  MOV R118, RZ ;  /* 0x000000ff00767202 */ /* 0x000fe20000000f00 */
[----:B------:R-:W-:Y:S01]  /*5af0*/  IMAD.MOV.U32 R116, RZ, RZ, RZ ;  /* 0x000000ffff747224 */ /* 0x000fe200078e00ff */
        /* <DEDUP_REMOVED lines=16> */
[----:B------:R-:W-:Y:S01]  /*5c00*/  CS2R R26, SRZ ;  /* 0x00000000001a7805 */ /* 0x000fe2000001ff00 */
[----:B------:R-:W-:Y:S01]  /*5c10*/  MOV R100, RZ ;  /* 0x000000ff00647202 */ /* 0x000fe20000000f00 */
[----:B------:R-:W-:Y:S01]  /*5c20*/  IMAD.MOV.U32 R158, RZ, RZ, RZ ;  /* 0x000000ffff9e7224 */ /* 0x000fe200078e00ff */
[----:B------:R-:W-:Y:S01]  /*5c30*/  MOV R28, RZ ;  /* 0x000000ff001c7202 */ /* 0x000fe20000000f00 */
[----:B------:R-:W-:Y:S01]  /*5c40*/  IMAD.MOV.U32 R156, RZ, RZ, RZ ;  /* 0x000000ffff9c7224 */ /* 0x000fe200078e00ff */
[----:B------:R-:W-:Y:S01]  /*5c50*/  CS2R R94, SRZ ;  /* 0x00000000005e7805 */ /* 0x000fe2000001ff00 */
[----:B------:R-:W-:Y:S01]  /*5c60*/  CS2R R30, SRZ ;  /* 0x00000000001e7805 */ /* 0x000fe2000001ff00 */
[----:B------:R-:W-:Y:S01]  /*5c70*/  MOV R92, RZ ;  /* 0x000000ff005c7202 */ /* 0x000fe20000000f00 */
[----:B------:R-:W-:Y:S01]  /*5c80*/  IMAD.MOV.U32 R98, RZ, RZ, RZ ;  /* 0x000000ffff627224 */ /* 0x000fe200078e00ff */
[----:B------:R-:W-:Y:S01]  /*5c90*/  CS2R R32, SRZ ;  /* 0x0000000000207805 */ /* 0x000fe2000001ff00 */
[----:B------:R-:W-:Y:S01]  /*5ca0*/  MOV R96, RZ ;  /* 0x000000ff00607202 */ /* 0x000fe20000000f00 */
[----:B------:R-:W-:Y:S01]  /*5cb0*/  CS2R R90, SRZ ;  /* 0x00000000005a7805 */ /* 0x000fe2000001ff00 */
        /* <DEDUP_REMOVED lines=18> */
[----:B------:R-:W-:Y:S01]  /*5de0*/  CS2R R42, SRZ ;  /* 0x00000000002a7805 */ /* 0x000fe2000001ff00 */
[----:B------:R-:W-:Y:S01]  /*5df0*/  IMAD.MOV.U32 R154, RZ, RZ, RZ ;  /* 0x000000ffff9a7224 */ /* 0x000fe200078e00ff */
[----:B------:R-:W-:Y:S01]  /*5e00*/  MOV R152, RZ ;  /* 0x000000ff00987202 */ /* 0x000fe20000000f00 */
[----:B------:R-:W-:Y:S01]  /*5e10*/  CS2R R142, SRZ ;  /* 0x00000000008e7805 */ /* 0x000fe2000001ff00 */
[----:B------:R-:W-:Y:S01]  /*5e20*/  IMAD.MOV.U32 R140, RZ, RZ, RZ ;  /* 0x000000ffff8c7224 */ /* 0x000fe200078e00ff */
[----:B------:R-:W-:Y:S01]  /*5e30*/  CS2R R44, SRZ ;  /* 0x00000000002c7805 */ /* 0x000fe2000001ff00 */
[----:B------:R-:W-:Y:S01]  /*5e40*/  MOV R146, RZ ;  /* 0x000000ff00927202 */ /* 0x000fe20000000f00 */
[----:B------:R-:W-:Y:S01]  /*5e50*/  IMAD.MOV.U32 R144, RZ, RZ, RZ ;  /* 0x000000ffff907224 */ /* 0x000fe200078e00ff */
[----:B------:R-:W-:Y:S01]  /*5e60*/  MOV R54, RZ ;  /* 0x000000ff00367202 */ /* 0x000fe20000000f00 */
[----:B------:R-:W-:Y:S01]  /*5e70*/  IMAD.MOV.U32 R53, RZ, RZ, RZ ;  /* 0x000000ffff357224 */ /* 0x000fe200078e00ff */
[----:B------:R-:W-:Y:S01]  /*5e80*/  CS2R R50, SRZ ;  /* 0x0000000000327805 */ /* 0x000fe2000001ff00 */
[----:B------:R-:W-:Y:S05]  /*5e90*/  @!P0 BRA `(.L_x_85) ;  /* 0x0000dad000008947 */ /* 0x000fea0003800000 */
[----:B------:R-:W2:Y:S01]  /*5ea0*/  LDL R48, [R1+0x34] ;  /* 0x0000340001307983 */ /* 0x000ea20000100800 */
[----:B------:R-:W-:-:S04]  /*5eb0*/  ISETP.NE.U32.AND P0, PT, RZ, c[0x0][0x340], PT ;  /* 0x0000d000ff007a0c */ /* 0x000fc80003f05070 */
[----:B------:R-:W-:-:S13]  /*5ec0*/  ISETP.NE.AND.EX P2, PT, RZ, c[0x0][0x344], PT, P0 ;  /* 0x0000d100ff007a0c */ /* 0x000fda0003f45300 */
[----:B------:R-:W-:Y:S01]  /*5ed0*/  @P2 IMAD.MOV.U32 R2, RZ, RZ, 0x4 ;  /* 0x00000004ff022424 */ /* 0x000fe200078e00ff */
[----:B------:R-:W-:Y:S02]  /*5ee0*/  SHF.R.S32.HI R0, RZ, 0x1f, R149 ;  /* 0x0000001fff007819 */ /* 0x000fe40000011495 */
[----:B------:R-:W-:-:S03]  /*5ef0*/  SHF.R.S32.HI R14, RZ, 0x1f, R163 ;  /* 0x0000001fff0e7819 */ /* 0x000fc600000114a3 */
[----:B------:R-:W-:Y:S01]  /*5f00*/  IMAD R0, R0, c[0x0][0x178], RZ ;  /* 0x00005e0000007a24 */ /* 0x000fe200078e02ff */
[CC--:B------:R-:W-:Y:S01]  /*5f10*/  LEA.HI R27, R14.reuse, R163.reuse, RZ, 0x4 ;  /* 0x000000a30e1b7211 */ /* 0x0c0fe200078f20ff */
[----:B------:R-:W-:Y:S02]  /*5f20*/  IMAD.MOV.U32 R4, RZ, RZ, c[0x0][0x2c4] ;  /* 0x0000b100ff047624 */ /* 0x000fe400078e00ff */
[----:B------:R-:W-:Y:S01]  /*5f30*/  IMAD R0, R149, c[0x0][0x17c], R0 ;  /* 0x00005f0095007a24 */ /* 0x000fe200078e0200 */
[CC--:B------:R-:W-:Y:S02]  /*5f40*/  LEA.HI R28, R14.reuse, R163.reuse, RZ, 0x3 ;  /* 0x000000a30e1c7211 */ /* 0x0c0fe400078f18ff */
[----:B------:R-:W-:Y:S01]  /*5f50*/  LEA.HI R13, R14, R163, RZ, 0x2 ;  /* 0x000000a30e0d7211 */ /* 0x000fe200078f10ff */
[----:B------:R-:W1:Y:S01]  /*5f60*/  S2R R29, SR_CTAID.Y ;  /* 0x00000000001d7919 */ /* 0x000e620000002600 */
[----:B------:R-:W-:Y:S02]  /*5f70*/  ISETP.NE.AND P1, PT, R4, 0x1, PT ;  /* 0x000000010400780c */ /* 0x000fe40003f25270 */
[----:B------:R-:W-:-:S02]  /*5f80*/  SHF.R.S32.HI R4, RZ, 0x3, R28 ;  /* 0x00000003ff047819 */ /* 0x000fc4000001141c */
[----:B------:R-:W-:-:S03]  /*5f90*/  LOP3.LUT R7, R13, 0xfffffffc, RZ, 0xc0, !PT ;  /* 0xfffffffc0d077812 */ /* 0x000fc600078ec0ff */
[----:B------:R-:W-:Y:S02]  /*5fa0*/  IMAD.SHL.U32 R4, R4, 0x40, RZ ;  /* 0x0000004004047824 */ /* 0x000fe400078e00ff */
[----:B------:R-:W-:Y:S01]  /*5fb0*/  IMAD.IADD R7, R163, 0x1, -R7 ;  /* 0x00000001a3077824 */ /* 0x000fe200078e0a07 */
[----:B------:R-:W-:Y:S02]  /*5fc0*/  LOP3.LUT R5, R28, 0xfffffff8, RZ, 0xc0, !PT ;  /* 0xfffffff81c057812 */ /* 0x000fe400078ec0ff */
[----:B------:R-:W-:Y:S01]  /*5fd0*/  LOP3.LUT R4, R4, 0xc0, RZ, 0xc0, !PT ;  /* 0x000000c004047812 */ /* 0x000fe200078ec0ff */
[----:B------:R-:W-:Y:S01]  /*5fe0*/  IMAD.SHL.U32 R6, R7, 0x8, RZ ;  /* 0x0000000807067824 */ /* 0x000fe200078e00ff */
[----:B------:R-:W-:Y:S01]  /*5ff0*/  SHF.R.S32.HI R96, RZ, 0x2, R13 ;  /* 0x00000002ff607819 */ /* 0x000fe2000001140d */
[----:B------:R-:W-:-:S04]  /*6000*/  IMAD.IADD R5, R163, 0x1, -R5 ;  /* 0x00000001a3057824 */ /* 0x000fc800078e0a05 */
[----:B------:R-:W-:Y:S01]  /*6010*/  IMAD R7, R7, 0x20, R96 ;  /* 0x0000002007077824 */ /* 0x000fe200078e0260 */
[----:B------:R-:W-:Y:S02]  /*6020*/  LEA.HI R22, R5, R5, RZ, 0x1 ;  /* 0x0000000505167211 */ /* 0x000fe400078f08ff */
[----:B------:R-:W-:Y:S01]  /*6030*/  ISETP.NE.U32.AND P0, PT, RZ, c[0x0][0x348], PT ;  /* 0x0000d200ff007a0c */ /* 0x000fe20003f05070 */
[----:B------:R-:W-:Y:S02]  /*6040*/  IMAD R15, R172, 0x80, R7 ;  /* 0x00000080ac0f7824 */ /* 0x000fe400078e0207 */
[----:B--2---:R-:W-:-:S05]  /*6050*/  @P2 IMAD.WIDE R2, R48, R2, c[0x0][0x340] ;  /* 0x0000d00030022625 */ /* 0x004fca00078e0202 */
[----:B------:R2:W3:Y:S01]  /*6060*/  @P2 LDG.E R25, [R2.64] ;  /* 0x0000000602192981 */ /* 0x0004e2000c1e1900 */
[----:B------:R-:W-:Y:S01]  /*6070*/  SHF.R.S32.HI R24, RZ, 0x1f, R48 ;  /* 0x0000001fff187819 */ /* 0x000fe20000011430 */
[----:B------:R-:W-:Y:S01]  /*6080*/  IMAD.MOV.U32 R10, RZ, RZ, R15 ;  /* 0x000000ffff0a7224 */ /* 0x000fe200078e000f */
[----:B------:R-:W-:Y:S01]  /*6090*/  ISETP.NE.AND.EX P0, PT, RZ, c[0x0][0x34c], PT, P0 ;  /* 0x0000d300ff007a0c */ /* 0x000fe20003f05300 */
[----:B------:R-:W-:Y:S01]  /*60a0*/  IMAD R55, R153, c[0x0][0x2c4], RZ ;  /* 0x0000b10099377a24 */ /* 0x000fe200078e02ff */
[----:B------:R-:W-:Y:S01]  /*60b0*/  LEA.HI R137, R14, R163, RZ, 0x5 ;  /* 0x000000a30e897211 */ /* 0x000fe200078f28ff */
[----:B------:R-:W-:Y:S01]  /*60c0*/  BSSY B0, `(.L_x_86) ;  /* 0x00000a2000007945 */ /* 0x000fe20003800000 */
[----:B------:R-:W-:Y:S02]  /*60d0*/  SHF.R.S32.HI R72, RZ, 0x1, R22 ;  /* 0x00000001ff487819 */ /* 0x000fe40000011416 */
[----:B------:R-:W-:Y:S02]  /*60e0*/  SHF.R.S32.HI R16, RZ, 0x5, R137 ;  /* 0x00000005ff107819 */ /* 0x000fe40000011489 */
[----:B------:R-:W-:-:S02]  /*60f0*/  SHF.R.S32.HI R64, RZ, 0x4, R27 ;  /* 0x00000004ff407819 */ /* 0x000fc4000001141b */
[----:B------:R-:W-:Y:S01]  /*6100*/  ISETP.GE.AND P6, PT, R6, c[0x0][0x1d4], PT ;  /* 0x0000750006007a0c */ /* 0x000fe20003fc6270 */
[----:B--2---:R-:W-:-:S04]  /*6110*/  IMAD.WIDE.U32 R2, R149, c[0x0][0x178], RZ ;  /* 0x00005e0095027a25 */ /* 0x004fc800078e00ff */
[----:B------:R-:W-:Y:S01]  /*6120*/  IMAD.IADD R3, R3, 0x1, R0 ;  /* 0x0000000103037824 */ /* 0x000fe200078e0200 */
[----:B------:R-:W-:-:S03]  /*6130*/  LOP3.LUT R0, R27, 0xfffffff0, RZ, 0xc0, !PT ;  /* 0xfffffff01b007812 */ /* 0x000fc600078ec0ff */
[----:B-1----:R-:W-:-:S04]  /*6140*/  IMAD.WIDE.U32 R2, R29, c[0x0][0x1b8], R2 ;  /* 0x00006e001d027a25 */ /* 0x002fc800078e0002 */
[----:B------:R-:W-:-:S05]  /*6150*/  IMAD.IADD R0, R163, 0x1, -R0 ;  /* 0x00000001a3007824 */ /* 0x000fca00078e0a00 */
[----:B------:R-:W-:Y:S02]  /*6160*/  SHF.R.S32.HI R9, RZ, 0x1f, R0 ;  /* 0x0000001fff097819 */ /* 0x000fe40000011400 */
[-C--:B------:R-:W-:Y:S02]  /*6170*/  LEA.HI R11, R0, R0.reuse, RZ, 0x1 ;  /* 0x00000000000b7211 */ /* 0x080fe400078f08ff */
[----:B------:R-:W-:Y:S02]  /*6180*/  LEA.HI R23, R9, R0, RZ, 0x3 ;  /* 0x0000000009177211 */ /* 0x000fe400078f18ff */
[----:B------:R-:W-:Y:S02]  /*6190*/  LOP3.LUT R9, R4, 0x18, R6, 0xf8, !PT ;  /* 0x0000001804097812 */ /* 0x000fe400078ef806 */
[----:B------:R-:W-:Y:S02]  /*61a0*/  SHF.R.U32.HI R4, RZ, 0x3, R4 ;  /* 0x00000003ff047819 */ /* 0x000fe40000011604 */
[----:B------:R-:W-:-:S02]  /*61b0*/  LOP3.LUT R8, R11, 0x7fffffe, RZ, 0xc0, !PT ;  /* 0x07fffffe0b087812 */ /* 0x000fc400078ec0ff */
[----:B------:R-:W-:Y:S01]  /*61c0*/  LOP3.LUT R20, R9, R4, RZ, 0x3c, !PT ;  /* 0x0000000409147212 */ /* 0x000fe200078e3cff */
[----:B------:R-:W-:Y:S01]  /*61d0*/  IMAD R4, R173, c[0x0][0x1b8], RZ ;  /* 0x00006e00ad047a24 */ /* 0x000fe200078e02ff */
[----:B------:R-:W-:Y:S01]  /*61e0*/  LEA.HI R9, R13, R96, RZ, 0x1 ;  /* 0x000000600d097211 */ /* 0x000fe200078f08ff */
[----:B------:R-:W-:Y:S01]  /*61f0*/  IMAD.IADD R21, R0, 0x1, -R8 ;  /* 0x0000000100157824 */ /* 0x000fe200078e0a08 */
[----:B------:R-:W-:Y:S01]  /*6200*/  LOP3.LUT R0, R22, 0x7fffffe, RZ, 0xc0, !PT ;  /* 0x07fffffe16007812 */ /* 0x000fe200078ec0ff */
[----:B------:R-:W-:Y:S01]  /*6210*/  IMAD R4, R29, c[0x0][0x1bc], R4 ;  /* 0x00006f001d047a24 */ /* 0x000fe200078e0204 */
[----:B------:R-:W-:-:S03]  /*6220*/  SHF.R.S32.HI R8, RZ, 0x1f, R12 ;  /* 0x0000001fff087819 */ /* 0x000fc6000001140c */
[----:B------:R-:W-:Y:S01]  /*6230*/  IMAD.IADD R26, R5, 0x1, -R0 ;  /* 0x00000001051a7824 */ /* 0x000fe200078e0a00 */
[----:B------:R-:W-:Y:S01]  /*6240*/  IADD3 R3, R3, R4, RZ ;  /* 0x0000000403037210 */ /* 0x000fe20007ffe0ff */
[----:B------:R-:W-:Y:S01]  /*6250*/  @P1 IMAD.HI.U32 R4, R15, c[0x0][0x2c8], RZ ;  /* 0x0000b2000f041a27 */ /* 0x000fe200078e00ff */
[----:B------:R-:W-:Y:S02]  /*6260*/  IADD3 R0, R6, 0x40, RZ ;  /* 0x0000004006007810 */ /* 0x000fe40007ffe0ff */
[----:B------:R-:W-:Y:S02]  /*6270*/  SEL R5, R24, RZ, !P0 ;  /* 0x000000ff18057207 */ /* 0x000fe40004000000 */
[----:B------:R-:W-:Y:S02]  /*6280*/  @P1 SHF.R.U32.HI R10, RZ, c[0x0][0x2cc], R4 ;  /* 0x0000b300ff0a1a19 */ /* 0x000fe40000011604 */
[C---:B------:R-:W-:Y:S01]  /*6290*/  ISETP.GE.AND P3, PT, R0.reuse, c[0x0][0x1d4], PT ;  /* 0x0000750000007a0c */ /* 0x040fe20003f66270 */
[----:B------:R-:W-:Y:S01]  /*62a0*/  IMAD R7, R5, c[0x0][0x1c0], RZ ;  /* 0x0000700005077a24 */ /* 0x000fe200078e02ff */
[----:B------:R-:W-:-:S02]  /*62b0*/  ISETP.GE.AND P4, PT, R0, c[0x0][0x198], PT ;  /* 0x0000660000007a0c */ /* 0x000fc40003f86270 */
[----:B------:R-:W-:Y:S02]  /*62c0*/  SEL R4, R48, RZ, !P0 ;  /* 0x000000ff30047207 */ /* 0x000fe40004000000 */
[----:B------:R-:W-:Y:S02]  /*62d0*/  IADD3 R0, P0, R96, R12, RZ ;  /* 0x0000000c60007210 */ /* 0x000fe40007f1e0ff */
[----:B------:R-:W-:Y:S01]  /*62e0*/  SHF.R.S32.HI R12, RZ, 0x1, R11 ;  /* 0x00000001ff0c7819 */ /* 0x000fe2000001140b */
[----:B------:R-:W-:Y:S01]  /*62f0*/  IMAD R18, R4, c[0x0][0x1c4], R7 ;  /* 0x0000710004127a24 */ /* 0x000fe200078e0207 */
[----:B------:R-:W-:Y:S01]  /*6300*/  LEA.HI.X.SX32 R5, R96, R8, 0x1, P0 ;  /* 0x0000000860057211 */ /* 0x000fe200000f0eff */
[----:B------:R-:W-:Y:S01]  /*6310*/  IMAD.WIDE.U32 R2, R4, c[0x0][0x1c0], R2 ;  /* 0x0000700004027a25 */ /* 0x000fe200078e0002 */
[----:B------:R-:W-:Y:S02]  /*6320*/  LOP3.LUT R8, R9, 0x7fffffe, RZ, 0xc0, !PT ;  /* 0x07fffffe09087812 */ /* 0x000fe400078ec0ff */
[----:B------:R-:W-:Y:S01]  /*6330*/  SHF.R.S32.HI R7, RZ, 0x1f, R6 ;  /* 0x0000001fff077819 */ /* 0x000fe20000011406 */
[C---:B------:R-:W-:Y:S01]  /*6340*/  IMAD R9, R5.reuse, c[0x0][0x1e0], RZ ;  /* 0x0000780005097a24 */ /* 0x040fe200078e02ff */
[----:B------:R-:W-:Y:S01]  /*6350*/  LOP3.LUT P0, RZ, R72, 0x2, RZ, 0xc0, !PT ;  /* 0x0000000248ff7812 */ /* 0x000fe2000780c0ff */
[----:B------:R-:W-:Y:S01]  /*6360*/  IMAD R4, R5, c[0x0][0x208], RZ ;  /* 0x0000820005047a24 */ /* 0x000fe200078e02ff */
[----:B------:R-:W-:Y:S01]  /*6370*/  SHF.R.S32.HI R5, RZ, 0x1f, R11 ;  /* 0x0000001fff057819 */ /* 0x000fe2000001140b */
[----:B------:R-:W-:Y:S01]  /*6380*/  IMAD.IADD R13, R96, 0x1, -R8 ;  /* 0x00000001600d7824 */ /* 0x000fe200078e0a08 */
[----:B------:R-:W-:Y:S01]  /*6390*/  P2R R112, PR, RZ, 0x8 ;  /* 0x00000008ff707803 */ /* 0x000fe20000000000 */
[----:B------:R-:W-:Y:S01]  /*63a0*/  IMAD R17, R0, c[0x0][0x1e4], R9 ;  /* 0x0000790000117a24 */ /* 0x000fe200078e0209 */
[----:B------:R-:W-:Y:S01]  /*63b0*/  LEA.HI R11, R5, R12, RZ, 0x2 ;  /* 0x0000000c050b7211 */ /* 0x000fe200078f10ff */
[----:B------:R-:W-:Y:S01]  /*63c0*/  IMAD R14, R16, 0x8, R13 ;  /* 0x00000008100e7824 */ /* 0x000fe200078e020d */
[----:B------:R-:W-:Y:S01]  /*63d0*/  SHF.R.S32.HI R13, RZ, 0x1f, R10 ;  /* 0x0000001fff0d7819 */ /* 0x000fe2000001140a */
[----:B------:R-:W-:Y:S01]  /*63e0*/  IMAD R19, R0, c[0x0][0x20c], R4 ;  /* 0x0000830000137a24 */ /* 0x000fe200078e0204 */
[----:B------:R-:W-:Y:S01]  /*63f0*/  LOP3.LUT R11, R11, 0xfffffffc, RZ, 0xc0, !PT ;  /* 0xfffffffc0b0b7812 */ /* 0x000fe200078ec0ff */
[----:B------:R-:W-:Y:S01]  /*6400*/  IMAD.U32 R224, R14, 0x20, R20 ;  /* 0x000000200ee07824 */ /* 0x000fe200078e0014 */
[----:B------:R1:W-:Y:S01]  /*6410*/  STL [R1+0x30], R112 ;  /* 0x0000307001007387 */ /* 0x0003e20000100800 */
[----:B------:R-:W-:-:S04]  /*6420*/  IMAD.WIDE.U32 R8, R0, c[0x0][0x1e0], R6 ;  /* 0x0000780000087a25 */ /* 0x000fc800078e0006 */
[----:B------:R-:W-:-:S04]  /*6430*/  IMAD.WIDE.U32 R4, R0, c[0x0][0x208], R6 ;  /* 0x0000820000047a25 */ /* 0x000fc800078e0006 */
[----:B------:R-:W-:Y:S02]  /*6440*/  IMAD.IADD R20, R12, 0x1, -R11 ;  /* 0x000000010c147824 */ /* 0x000fe400078e0a0b */
[----:B------:R-:W-:Y:S02]  /*6450*/  IMAD.SHL.U32 R0, R23, 0x20, RZ ;  /* 0x0000002017007824 */ /* 0x000fe400078e00ff */
[----:B------:R-:W-:Y:S01]  /*6460*/  IMAD R12, R13, c[0x0][0x1b0], RZ ;  /* 0x00006c000d0c7a24 */ /* 0x000fe200078e02ff */
[----:B------:R-:W-:Y:S01]  /*6470*/  LOP3.LUT P1, RZ, R20, 0x2, RZ, 0xc0, !PT ;  /* 0x0000000214ff7812 */ /* 0x000fe2000782c0ff */
[----:B------:R-:W-:Y:S01]  /*6480*/  IMAD.MOV R13, RZ, RZ, -R10 ;  /* 0x000000ffff0d7224 */ /* 0x000fe200078e0a0a */
[----:B------:R-:W-:Y:S01]  /*6490*/  LOP3.LUT R0, R0, 0xffffff00, RZ, 0xc0, !PT ;  /* 0xffffff0000007812 */ /* 0x000fe200078ec0ff */
[----:B------:R-:W-:Y:S02]  /*64a0*/  IMAD.IADD R3, R3, 0x1, R18 ;  /* 0x0000000103037824 */ /* 0x000fe400078e0212 */
[----:B------:R-:W-:Y:S01]  /*64b0*/  IMAD.IADD R11, R9, 0x1, R17 ;  /* 0x00000001090b7824 */ /* 0x000fe200078e0211 */
[----:B------:R-:W-:Y:S01]  /*64c0*/  IADD3 R9, R5, R19, RZ ;  /* 0x0000001305097210 */ /* 0x000fe20007ffe0ff */
[----:B------:R-:W-:Y:S01]  /*64d0*/  IMAD R5, R13, c[0x0][0x2c4], R15 ;  /* 0x0000b1000d057a24 */ /* 0x000fe200078e020f */
[----:B------:R-:W-:Y:S01]  /*64e0*/  IADD3 R15, R6, 0x20, RZ ;  /* 0x00000020060f7810 */ /* 0x000fe20007ffe0ff */
[----:B------:R-:W-:-:S02]  /*64f0*/  IMAD R14, R10, c[0x0][0x1b4], R12 ;  /* 0x00006d000a0e7a24 */ /* 0x000fc400078e020c */
[----:B------:R-:W-:Y:S01]  /*6500*/  IMAD.WIDE.U32 R2, R10, c[0x0][0x1b0], R2 ;  /* 0x00006c000a027a25 */ /* 0x000fe200078e0002 */
[----:B------:R-:W-:-:S03]  /*6510*/  ISETP.GE.AND P5, PT, R15, c[0x0][0x1d4], PT ;  /* 0x000075000f007a0c */ /* 0x000fc60003fa6270 */
[----:B------:R-:W-:Y:S02]  /*6520*/  IMAD.MOV.U32 R10, RZ, RZ, R8 ;  /* 0x000000ffff0a7224 */ /* 0x000fe400078e0008 */
[----:B------:R-:W-:Y:S01]  /*6530*/  IMAD.MOV.U32 R8, RZ, RZ, R4 ;  /* 0x000000ffff087224 */ /* 0x000fe200078e0004 */
[----:B------:R-:W-:Y:S01]  /*6540*/  SHF.R.S32.HI R4, RZ, 0x1f, R5 ;  /* 0x0000001fff047819 */ /* 0x000fe20000011405 */
[--C-:B------:R-:W-:Y:S02]  /*6550*/  IMAD R12, R16, 0x200, R0.reuse ;  /* 0x00000200100c7824 */ /* 0x100fe400078e0200 */
[C---:B------:R-:W-:Y:S02]  /*6560*/  IMAD R23, R21.reuse, 0x20, R0 ;  /* 0x0000002015177824 */ /* 0x040fe400078e0200 */
[----:B------:R-:W-:Y:S02]  /*6570*/  IMAD.SHL.U32 R0, R72, 0x40, RZ ;  /* 0x0000004048007824 */ /* 0x000fe400078e00ff */
[----:B------:R-:W-:Y:S01]  /*6580*/  IMAD R21, R21, 0x20, R12 ;  /* 0x0000002015157824 */ /* 0x000fe200078e020c */
[----:B------:R-:W-:Y:S01]  /*6590*/  LEA.HI R12, R27, R64, RZ, 0x1 ;  /* 0x000000401b0c7211 */ /* 0x000fe200078f08ff */
[----:B------:R-:W-:Y:S01]  /*65a0*/  IMAD R4, R4, c[0x0][0x1a8], RZ ;  /* 0x00006a0004047a24 */ /* 0x000fe200078e02ff */
[----:B------:R-:W-:Y:S01]  /*65b0*/  LOP3.LUT R0, R0, 0xc0, RZ, 0xc0, !PT ;  /* 0x000000c000007812 */ /* 0x000fe200078ec0ff */
[----:B------:R-:W-:Y:S01]  /*65c0*/  IMAD.IADD R3, R3, 0x1, R14 ;  /* 0x0000000103037824 */ /* 0x000fe200078e020e */
[----:B------:R-:W-:Y:S01]  /*65d0*/  LOP3.LUT R12, R12, 0xfffffffe, RZ, 0xc0, !PT ;  /* 0xfffffffe0c0c7812 */ /* 0x000fe200078ec0ff */
[----:B------:R-:W-:-:S02]  /*65e0*/  IMAD R16, R5, c[0x0][0x1ac], R4 ;  /* 0x00006b0005107a24 */ /* 0x000fc400078e0204 */
[----:B------:R-:W-:Y:S01]  /*65f0*/  IMAD.WIDE.U32 R4, R5, c[0x0][0x1a8], R2 ;  /* 0x00006a0005047a25 */ /* 0x000fe200078e0002 */
[----:B------:R-:W-:Y:S02]  /*6600*/  LOP3.LUT R3, R0, 0x8, R28, 0xf8, !PT ;  /* 0x0000000800037812 */ /* 0x000fe400078ef81c */
[----:B------:R-:W-:Y:S01]  /*6610*/  SHF.R.U32.HI R2, RZ, 0x3, R0 ;  /* 0x00000003ff027819 */ /* 0x000fe20000011600 */
[----:B------:R-:W-:Y:S01]  /*6620*/  IMAD.IADD R13, R64, 0x1, -R12 ;  /* 0x00000001400d7824 */ /* 0x000fe200078e0a0c */
[----:B------:R-:W-:Y:S01]  /*6630*/  SEL R0, RZ, 0xffffffff, P5 ;  /* 0xffffffffff007807 */ /* 0x000fe20002800000 */
[----:B------:R-:W-:Y:S01]  /*6640*/  IMAD.IADD R12, R5, 0x1, R16 ;  /* 0x00000001050c7824 */ /* 0x000fe200078e0210 */
[----:B------:R-:W-:Y:S01]  /*6650*/  LEA R19, P0, R4, c[0x0][0x160], 0x1 ;  /* 0x0000580004137a11 */ /* 0x000fe200078008ff */
[----:B------:R-:W-:Y:S01]  /*6660*/  IMAD R16, R173, c[0x0][0x210], RZ ;  /* 0x00008400ad107a24 */ /* 0x000fe200078e02ff */
[----:B------:R-:W-:Y:S01]  /*6670*/  LOP3.LUT R14, R3, R2, RZ, 0x3c, !PT ;  /* 0x00000002030e7212 */ /* 0x000fe200078e3cff */
[----:B------:R-:W-:Y:S01]  /*6680*/  IMAD.SHL.U32 R0, R0, 0x2, RZ ;  /* 0x0000000200007824 */ /* 0x000fe200078e00ff */
[----:B------:R-:W-:Y:S01]  /*6690*/  SEL R2, RZ, 0x1, P6 ;  /* 0x00000001ff027807 */ /* 0x000fe20003000000 */
[----:B------:R-:W-:Y:S01]  /*66a0*/  IMAD.WIDE.U32 R10, R29, c[0x0][0x1e8], R10 ;  /* 0x00007a001d0a7a25 */ /* 0x000fe200078e000a */
[----:B------:R-:W-:-:S02]  /*66b0*/  LEA.HI.X R18, R4, c[0x0][0x164], R12, 0x1, P0 ;  /* 0x0000590004127a11 */ /* 0x000fc400000f0c0c */
[----:B------:R-:W-:Y:S01]  /*66c0*/  LEA R3, R13, R26, 0x3 ;  /* 0x0000001a0d037211 */ /* 0x000fe200078e18ff */
[----:B------:R-:W-:Y:S01]  /*66d0*/  IMAD R12, R173, c[0x0][0x1e8], RZ ;  /* 0x00007a00ad0c7a24 */ /* 0x000fe200078e02ff */
[----:B------:R-:W-:Y:S01]  /*66e0*/  ISETP.NE.U32.AND P0, PT, RZ, c[0x0][0x350], PT ;  /* 0x0000d400ff007a0c */ /* 0x000fe20003f05070 */
[----:B------:R-:W-:Y:S01]  /*66f0*/  IMAD R16, R29, c[0x0][0x214], R16 ;  /* 0x000085001d107a24 */ /* 0x000fe200078e0210 */
[----:B------:R-:W-:Y:S01]  /*6700*/  LOP3.LUT R17, R0, 0x2, R2, 0xe2, !PT ;  /* 0x0000000200117812 */ /* 0x000fe200078ee202 */
[----:B------:R-:W-:Y:S01]  /*6710*/  IMAD.SHL.U32 R0, R20, 0x40, RZ ;  /* 0x0000004014007824 */ /* 0x000fe200078e00ff */
[----:B------:R-:W-:Y:S01]  /*6720*/  ISETP.NE.AND.EX P0, PT, RZ, c[0x0][0x354], PT, P0 ;  /* 0x0000d500ff007a0c */ /* 0x000fe20003f05300 */
[----:B------:R-:W-:Y:S01]  /*6730*/  IMAD.U32 R2, R3, 0x20, R14 ;  /* 0x0000002003027824 */ /* 0x000fe200078e000e */
[----:B------:R-:W-:Y:S01]  /*6740*/  SEL R14, RZ, 0x4, P3 ;  /* 0x00000004ff0e7807 */ /* 0x000fe20001800000 */
[C---:B------:R-:W-:Y:S01]  /*6750*/  IMAD R12, R29.reuse, c[0x0][0x1ec], R12 ;  /* 0x00007b001d0c7a24 */ /* 0x040fe200078e020c */
[----:B------:R-:W-:Y:S01]  /*6760*/  LOP3.LUT R0, R0, 0xc0, RZ, 0xc0, !PT ;  /* 0x000000c000007812 */ /* 0x000fe200078ec0ff */
[----:B------:R-:W-:Y:S01]  /*6770*/  IMAD.WIDE.U32 R8, R29, c[0x0][0x210], R8 ;  /* 0x000084001d087a25 */ /* 0x000fe200078e0008 */
[----:B------:R-:W-:-:S02]  /*6780*/  LOP3.LUT R97, R17, R14, RZ, 0xfc, !PT ;  /* 0x0000000e11617212 */ /* 0x000fc400078efcff */
[----:B------:R-:W-:Y:S01]  /*6790*/  ISETP.GE.AND P3, PT, R6, c[0x0][0x198], PT ;  /* 0x0000660006007a0c */ /* 0x000fe20003f66270 */
[----:B------:R-:W-:Y:S02]  /*67a0*/  IMAD.SHL.U32 R3, R13, 0x8, RZ ;  /* 0x000000080d037824 */ /* 0x000fe400078e00ff */
[----:B------:R-:W-:Y:S01]  /*67b0*/  IMAD.IADD R13, R12, 0x1, R11 ;  /* 0x000000010c0d7824 */ /* 0x000fe200078e020b */
[----:B------:R-:W-:Y:S01]  /*67c0*/  MOV R12, R10 ;  /* 0x0000000a000c7202 */ /* 0x000fe20000000f00 */
[----:B------:R-:W-:Y:S01]  /*67d0*/  IMAD.IADD R11, R16, 0x1, R9 ;  /* 0x00000001100b7824 */ /* 0x000fe200078e0209 */
[----:B------:R-:W-:Y:S01]  /*67e0*/  LOP3.LUT R9, R0, 0x8, R3, 0xf8, !PT ;  /* 0x0000000800097812 */ /* 0x000fe200078ef803 */
[----:B------:R-:W-:Y:S01]  /*67f0*/  IMAD.MOV.U32 R10, RZ, RZ, R8 ;  /* 0x000000ffff0a7224 */ /* 0x000fe200078e0008 */
[----:B------:R-:W-:Y:S01]  /*6800*/  SHF.R.U32.HI R3, RZ, 0x3, R0 ;  /* 0x00000003ff037819 */ /* 0x000fe20000011600 */
[----:B------:R-:W-:Y:S01]  /*6810*/  IMAD R16, R172, 0x80, R96 ;  /* 0x00000080ac107824 */ /* 0x000fe200078e0260 */
[----:B------:R1:W2:Y:S01]  /*6820*/  SHFL.IDX PT, R8, R19, RZ, 0x1c1f ;  /* 0x001c1fff13087589 */ /* 0x0002a200000e0000 */
[----:B------:R-:W-:Y:S01]  /*6830*/  IMAD.MOV.U32 R17, RZ, RZ, 0x10 ;  /* 0x00000010ff117424 */ /* 0x000fe200078e00ff */
[----:B------:R-:W-:-:S02]  /*6840*/  LOP3.LUT R3, R9, R3, RZ, 0x3c, !PT ;  /* 0x0000000309037212 */ /* 0x000fc400078e3cff */
[----:B------:R1:W4:Y:S01]  /*6850*/  SHFL.IDX PT, R9, R18, RZ, 0x1c1f ;  /* 0x001c1fff12097589 */ /* 0x00032200000e0000 */
[--C-:B---3--:R-:W-:Y:S01]  /*6860*/  @P2 SHF.R.S32.HI R5, RZ, 0x1f, R25.reuse ;  /* 0x0000001fff052819 */ /* 0x108fe20000011419 */
[----:B------:R-:W-:Y:S02]  /*6870*/  @!P2 IMAD.MOV.U32 R5, RZ, RZ, R24 ;  /* 0x000000ffff05a224 */ /* 0x000fe400078e0018 */
[----:B------:R-:W-:Y:S02]  /*6880*/  @P2 IMAD.MOV.U32 R4, RZ, RZ, R25 ;  /* 0x000000ffff042224 */ /* 0x000fe400078e0019 */
[----:B------:R-:W-:Y:S01]  /*6890*/  @!P2 IMAD.MOV.U32 R4, RZ, RZ, R48 ;  /* 0x000000ffff04a224 */ /* 0x000fe200078e0030 */
[----:B------:R-:W-:Y:S02]  /*68a0*/  SEL R5, R5, RZ, !P0 ;  /* 0x000000ff05057207 */ /* 0x000fe40004000000 */
[----:B------:R-:W-:Y:S02]  /*68b0*/  ISETP.GE.AND P2, PT, R15, c[0x0][0x198], PT ;  /* 0x000066000f007a0c */ /* 0x000fe40003f46270 */
[----:B------:R-:W-:Y:S01]  /*68c0*/  SEL R0, R4, RZ, !P0 ;  /* 0x000000ff04007207 */ /* 0x000fe20004000000 */
[C---:B------:R-:W-:Y:S01]  /*68d0*/  IMAD R14, R5.reuse, c[0x0][0x1f0], RZ ;  /* 0x00007c00050e7a24 */ /* 0x040fe200078e02ff */
[----:B------:R-:W-:Y:S01]  /*68e0*/  ISETP.GE.AND P0, PT, R16, R55, PT ;  /* 0x000000371000720c */ /* 0x000fe20003f06270 */
[----:B------:R-:W-:-:S02]  /*68f0*/  IMAD R5, R5, c[0x0][0x218], RZ ;  /* 0x0000860005057a24 */ /* 0x000fc400078e02ff */
[----:B------:R-:W-:-:S04]  /*6900*/  IMAD.WIDE.U32 R110, R0, c[0x0][0x218], R10 ;  /* 0x00008600006e7a25 */ /* 0x000fc800078e000a */
[C---:B------:R-:W-:Y:S02]  /*6910*/  IMAD R5, R0.reuse, c[0x0][0x21c], R5 ;  /* 0x0000870000057a24 */ /* 0x040fe400078e0205 */
[C---:B------:R-:W-:Y:S02]  /*6920*/  IMAD R14, R0.reuse, c[0x0][0x1f4], R14 ;  /* 0x00007d00000e7a24 */ /* 0x040fe400078e020e */
[----:B------:R-:W-:Y:S01]  /*6930*/  IMAD.WIDE.U32 R24, R0, c[0x0][0x1f0], R12 ;  /* 0x00007c0000187a25 */ /* 0x000fe200078e000c */
[----:B------:R-:W-:-:S03]  /*6940*/  SEL R0, R17, 0xfffffff0, !P1 ;  /* 0xfffffff011007807 */ /* 0x000fc60004800000 */
[----:B------:R-:W-:Y:S01]  /*6950*/  IMAD.IADD R67, R111, 0x1, R5 ;  /* 0x000000016f437824 */ /* 0x000fe200078e0205 */
[----:B------:R1:W-:Y:S01]  /*6960*/  STL.64 [R1+0x28], R24 ;  /* 0x0000281801007387 */ /* 0x0003e20000100a00 */
[----:B------:R-:W-:Y:S02]  /*6970*/  IMAD.IADD R27, R25, 0x1, R14 ;  /* 0x00000001191b7824 */ /* 0x000fe400078e020e */
[C---:B------:R-:W-:Y:S01]  /*6980*/  IMAD.IADD R4, R3.reuse, 0x1, R23 ;  /* 0x0000000103047824 */ /* 0x040fe200078e0217 */
[----:B------:R1:W-:Y:S01]  /*6990*/  STL.64 [R1+0x18], R110 ;  /* 0x0000186e01007387 */ /* 0x0003e20000100a00 */
[----:B------:R-:W-:-:S03]  /*69a0*/  IMAD.IADD R3, R3, 0x1, R21 ;  /* 0x0000000103037824 */ /* 0x000fc600078e0215 */
[----:B------:R1:W-:Y:S04]  /*69b0*/  STL [R1+0x24], R67 ;  /* 0x0000244301007387 */ /* 0x0003e80000100800 */
[----:B------:R1:W-:Y:S01]  /*69c0*/  STL [R1+0x14], R27 ;  /* 0x0000141b01007387 */ /* 0x0003e20000100800 */
[----:B------:R-:W-:Y:S05]  /*69d0*/  @P0 BRA `(.L_x_87) ;  /* 0x0000010000000947 */ /* 0x000fea0003800000 */
[----:B--2-4-:R-:W-:Y:S02]  /*69e0*/  IADD3 R5, R6, 0x40, RZ ;  /* 0x0000004006057810 */ /* 0x014fe40007ffe0ff */
[----:B------:R-:W-:Y:S02]  /*69f0*/  SHF.R.S32.HI R13, RZ, 0x1f, R15 ;  /* 0x0000001fff0d7819 */ /* 0x000fe4000001140f */
[----:B------:R-:W-:Y:S02]  /*6a00*/  SHF.R.S32.HI R12, RZ, 0x1f, R5 ;  /* 0x0000001fff0c7819 */ /* 0x000fe40000011405 */
[----:B------:R-:W-:-:S02]  /*6a10*/  LEA.HI R13, R13, R15, RZ, 0x3 ;  /* 0x0000000f0d0d7211 */ /* 0x000fc400078f18ff */
[----:B------:R-:W-:Y:S02]  /*6a20*/  LEA.HI R5, R12, R5, RZ, 0x3 ;  /* 0x000000050c057211 */ /* 0x000fe400078f18ff */
[----:B------:R-:W-:Y:S02]  /*6a30*/  LEA R10, P0, R6, R8, 0x1 ;  /* 0x00000008060a7211 */ /* 0x000fe400078008ff */
[----:B------:R-:W-:Y:S02]  /*6a40*/  LOP3.LUT R12, R13, 0xfffffff8, RZ, 0xc0, !PT ;  /* 0xfffffff80d0c7812 */ /* 0x000fe400078ec0ff */
[----:B------:R-:W-:Y:S01]  /*6a50*/  LOP3.LUT R14, R5, 0xfffffff8, RZ, 0xc0, !PT ;  /* 0xfffffff8050e7812 */ /* 0x000fe200078ec0ff */
[----:B------:R-:W-:Y:S01]  /*6a60*/  IMAD.SHL.U32 R5, R224, 0x2, RZ ;  /* 0x00000002e0057824 */ /* 0x000fe200078e00ff */
[----:B------:R-:W-:Y:S01]  /*6a70*/  LEA.HI.X R11, R6, R9, R7, 0x1, P0 ;  /* 0x00000009060b7211 */ /* 0x000fe200000f0c07 */
[----:B------:R-:W-:-:S04]  /*6a80*/  IMAD.WIDE R12, R12, 0x2, R8 ;  /* 0x000000020c0c7825 */ /* 0x000fc800078e0208 */
[----:B------:R-:W-:Y:S01]  /*6a90*/  IMAD.WIDE R8, R14, 0x2, R8 ;  /* 0x000000020e087825 */ /* 0x000fe200078e0208 */
[----:B------:R-:W-:Y:S01]  /*6aa0*/  @!PT LDS RZ, [RZ] ;  /* 0x00000000fffff984 */ /* 0x000fe20000000800 */
[----:B------:R2:W-:Y:S04]  /*6ab0*/  LDGSTS.E.BYPASS.LTC128B.128 [R5+0x6100], [R10.64], !P3 ;  /* 0x061000000a057fae */ /* 0x0005e8000d901d46 */
[----:B------:R2:W-:Y:S04]  /*6ac0*/  LDGSTS.E.BYPASS.LTC128B.128 [R5+0x8100], [R12.64], !P2 ;  /* 0x081000000c057fae */ /* 0x0005e8000d101d46 */
[----:B------:R2:W-:Y:S02]  /*6ad0*/  LDGSTS.E.BYPASS.LTC128B.128 [R5+0xa100], [R8.64], !P4 ;  /* 0x0a10000008057fae */ /* 0x0005e4000e101d46 */
.L_x_87:
[----:B--2-4-:R-:W-:Y:S05]  /*6ae0*/  BSYNC B0 ;  /* 0x0000000000007941 */ /* 0x014fea0003800000 */
.L_x_86:
[----:B------:R-:W-:Y:S01]  /*6af0*/  IADD3 R5, R16, 0x20, RZ ;  /* 0x0000002010057810 */ /* 0x000fe20007ffe0ff */
[----:B------:R2:W3:Y:S01]  /*6b00*/  SHFL.IDX PT, R9, R18, 0x1, 0x1c1f ;  /* 0x003c1f0012097f89 */ /* 0x0004e200000e0000 */
        /* <DEDUP_REMOVED lines=20> */
.L_x_89:
[----:B------:R-:W-:Y:S05]  /*6c50*/  BSYNC B0 ;  /* 0x0000000000007941 */ /* 0x000fea0003800000 */
.L_x_88:
        /* <DEDUP_REMOVED lines=22> */
.L_x_91:
[----:B------:R-:W-:Y:S05]  /*6dc0*/  BSYNC B0 ;  /* 0x0000000000007941 */ /* 0x000fea0003800000 */
.L_x_90:
[----:B--2---:R-:W2:Y:S01]  /*6dd0*/  LDL R150, [R1+0x38] ;  /* 0x0000380001967983 */ /* 0x004ea20000100800 */
[----:B-1----:R-:W-:Y:S01]  /*6de0*/  IADD3 R5, R16, 0x60, RZ ;  /* 0x0000006010057810 */ /* 0x002fe20007ffe0ff */
[----:B------:R-:W-:-:S02]  /*6df0*/  IMAD.MOV.U32 R13, RZ, RZ, c[0x0][0x1e0] ;  /* 0x00007800ff0d7624 */ /* 0x000fc400078e00ff */
[----:B----4-:R-:W1:Y:S01]  /*6e00*/  SHFL.IDX PT, R8, R19, 0x3, 0x1c1f ;  /* 0x007c1f0013087f89 */ /* 0x010e6200000e0000 */
[----:B------:R-:W-:Y:S01]  /*6e10*/  ISETP.GE.AND P0, PT, R5, R55, PT ;  /* 0x000000370500720c */ /* 0x000fe20003f06270 */
[----:B------:R-:W-:Y:S02]  /*6e20*/  IMAD.MOV.U32 R14, RZ, RZ, 0x6 ;  /* 0x00000006ff0e7424 */ /* 0x000fe400078e00ff */
[----:B------:R-:W4:Y:S01]  /*6e30*/  SHFL.IDX PT, R9, R18, 0x3, 0x1c1f ;  /* 0x007c1f0012097f89 */ /* 0x000f2200000e0000 */
[----:B------:R-:W-:Y:S02]  /*6e40*/  IMAD.MOV.U32 R154, RZ, RZ, R26 ;  /* 0x000000ffff9a7224 */ /* 0x000fe400078e001a */
[C---:B------:R-:W-:Y:S01]  /*6e50*/  SHF.L.U64.HI R148, R13.reuse, R14, c[0x0][0x1e4] ;  /* 0x000079000d947619 */ /* 0x040fe2000001020e */
[----:B------:R-:W-:Y:S02]  /*6e60*/  IMAD.MOV.U32 R155, RZ, RZ, R27 ;  /* 0x000000ffff9b7224 */ /* 0x000fe400078e001b */
[----:B------:R-:W-:-:S02]  /*6e70*/  IMAD.SHL.U32 R149, R13, 0x40, RZ ;  /* 0x000000400d957824 */ /* 0x000fc400078e00ff */
[----:B------:R-:W-:Y:S02]  /*6e80*/  IMAD.MOV.U32 R154, RZ, RZ, R24 ;  /* 0x000000ffff9a7224 */ /* 0x000fe400078e0018 */
[----:B------:R-:W-:Y:S02]  /*6e90*/  @!P0 IMAD.SHL.U32 R12, R224, 0x2, RZ ;  /* 0x00000002e00c8824 */ /* 0x000fe400078e00ff */
[----:B------:R-:W-:Y:S01]  /*6ea0*/  IMAD.SHL.U32 R151, R13, 0x20, RZ ;  /* 0x000000200d977824 */ /* 0x000fe200078e00ff */
[----:B------:R3:W-:Y:S01]  /*6eb0*/  STL.64 [R1+0x10], R154 ;  /* 0x0000109a01007387 */ /* 0x0007e20000100a00 */
[----:B-1----:R-:W-:-:S04]  /*6ec0*/  @!P0 LEA R10, P1, R6, R8, 0x1 ;  /* 0x00000008060a8211 */ /* 0x002fc800078208ff */
[C---:B----4-:R-:W-:Y:S02]  /*6ed0*/  @!P0 LEA.HI.X R11, R6.reuse, R9, R7, 0x1, P1 ;  /* 0x00000009060b8211 */ /* 0x050fe400008f0c07 */
[----:B------:R-:W-:Y:S02]  /*6ee0*/  @!P0 IADD3 R6, R6, 0x40, RZ ;  /* 0x0000004006068810 */ /* 0x000fe40007ffe0ff */
[----:B------:R-:W-:Y:S01]  /*6ef0*/  @!P0 SHF.R.S32.HI R7, RZ, 0x1f, R15 ;  /* 0x0000001fff078819 */ /* 0x000fe2000001140f */
[----:B------:R-:W-:Y:S01]  /*6f00*/  @!PT LDS RZ, [RZ] ;  /* 0x00000000fffff984 */ /* 0x000fe20000000800 */
[----:B------:R1:W-:Y:S01]  /*6f10*/  @!P0 LDGSTS.E.BYPASS.LTC128B.128 [R12+0x7900], [R10.64], !P3 ;  /* 0x079000000a0c8fae */ /* 0x0003e2000d901d46 */
[----:B------:R-:W-:Y:S02]  /*6f20*/  @!P0 SHF.R.S32.HI R5, RZ, 0x1f, R6 ;  /* 0x0000001fff058819 */ /* 0x000fe40000011406 */
[----:B------:R-:W-:Y:S02]  /*6f30*/  @!P0 LEA.HI R7, R7, R15, RZ, 0x3 ;  /* 0x0000000f07078211 */ /* 0x000fe400078f18ff */
[----:B------:R-:W-:-:S02]  /*6f40*/  @!P0 LEA.HI R6, R5, R6, RZ, 0x3 ;  /* 0x0000000605068211 */ /* 0x000fc400078f18ff */
[----:B------:R-:W-:Y:S02]  /*6f50*/  @!P0 LOP3.LUT R5, R7, 0xfffffff8, RZ, 0xc0, !PT ;  /* 0xfffffff807058812 */ /* 0x000fe400078ec0ff */
[----:B------:R-:W-:Y:S01]  /*6f60*/  ISETP.NE.AND P3, PT, R112, RZ, PT ;  /* 0x000000ff7000720c */ /* 0x000fe20003f65270 */
[----:B-1----:R-:W-:Y:S01]  /*6f70*/  IMAD.IADD R11, R161, 0x1, -R96 ;  /* 0x00000001a10b7824 */ /* 0x002fe200078e0a60 */
[----:B------:R-:W-:Y:S01]  /*6f80*/  @!P0 LOP3.LUT R10, R6, 0xfffffff8, RZ, 0xc0, !PT ;  /* 0xfffffff8060a8812 */ /* 0x000fe200078ec0ff */
[----:B------:R-:W-:-:S04]  /*6f90*/  @!P0 IMAD.WIDE R6, R5, 0x2, R8 ;  /* 0x0000000205068825 */ /* 0x000fc800078e0208 */
[----:B------:R-:W-:Y:S01]  /*6fa0*/  @!P0 IMAD.WIDE R8, R10, 0x2, R8 ;  /* 0x000000020a088825 */ /* 0x000fe200078e0208 */
[----:B------:R1:W-:Y:S04]  /*6fb0*/  @!P0 LDGSTS.E.BYPASS.LTC128B.128 [R12+0x9900], [R6.64], !P2 ;  /* 0x09900000060c8fae */ /* 0x0003e8000d101d46 */
[----:B------:R4:W-:Y:S04]  /*6fc0*/  @!P0 LDGSTS.E.BYPASS.LTC128B.128 [R12+0xb900], [R8.64], !P4 ;  /* 0x0b900000080c8fae */ /* 0x0009e8000e101d46 */
[----:B------:R-:W0:Y:S01]  /*6fd0*/  LDGDEPBAR ;  /* 0x00000000000079af */ /* 0x000e220000000000 */
[----:B----4-:R-:W-:-:S05]  /*6fe0*/  IMAD.MOV.U32 R9, RZ, RZ, 0x5 ;  /* 0x00000005ff097424 */ /* 0x010fca00078e00ff */
[----:B------:R-:W-:Y:S02]  /*6ff0*/  SHF.L.U64.HI R152, R13, R9, c[0x0][0x1e4] ;  /* 0x000079000d987619 */ /* 0x000fe40000010209 */
[----:B--2---:R-:W-:-:S04]  /*7000*/  LEA.HI.SX32 R136, R150, 0xffffffff, 0x1a ;  /* 0xffffffff96887811 */ /* 0x004fc800078fd2ff */
[----:B------:R-:W-:Y:S01]  /*7010*/  SHF.R.S32.HI R98, RZ, 0x1f, R136 ;  /* 0x0000001fff627819 */ /* 0x000fe20000011488 */
[----:B------:R-:W-:Y:S02]  /*7020*/  IMAD R5, R136, -0x40, R11 ;  /* 0xffffffc088057824 */ /* 0x000fe400078e020b */
[----:B------:R-:W-:Y:S02]  /*7030*/  IMAD R8, R148, R136, RZ ;  /* 0x0000008894087224 */ /* 0x000fe400078e02ff */
[-C--:B-1----:R-:W-:Y:S01]  /*7040*/  IMAD.WIDE.U32 R6, R136, R149.reuse, R154 ;  /* 0x0000009588067225 */ /* 0x082fe200078e009a */
[----:B------:R-:W-:Y:S01]  /*7050*/  BAR.SYNC.DEFER_BLOCKING 0x0 ;  /* 0x0000000000007b1d */ /* 0x000fe20000010000 */
[C---:B------:R-:W-:Y:S02]  /*7060*/  ISETP.GE.AND P1, PT, R5.reuse, 0x1, PT ;  /* 0x000000010500780c */ /* 0x040fe40003f26270 */
[----:B------:R-:W-:Y:S01]  /*7070*/  ISETP.GE.AND P0, PT, R5, 0x21, PT ;  /* 0x000000210500780c */ /* 0x000fe20003f06270 */
[----:B------:R-:W-:-:S04]  /*7080*/  IMAD R5, R98, R149, R8 ;  /* 0x0000009562057224 */ /* 0x000fc800078e0208 */
[----:B------:R-:W-:-:S06]  /*7090*/  IMAD.IADD R5, R7, 0x1, R5 ;  /* 0x0000000107057824 */ /* 0x000fcc00078e0205 */
[----:B------:R-:W-:Y:S01]  /*70a0*/  @P1 LEA R8, P2, R6, c[0x0][0x1c8], 0x1 ;  /* 0x0000720006081a11 */ /* 0x000fe200078408ff */
[----:B------:R-:W-:-:S03]  /*70b0*/  @P1 IMAD.SHL.U32 R10, R224, 0x2, RZ ;  /* 0x00000002e00a1824 */ /* 0x000fc600078e00ff */
        /* <DEDUP_REMOVED lines=10> */
[----:B------:R-:W-:Y:S01]  /*7160*/  @P0 IMAD.SHL.U32 R5, R224, 0x2, RZ ;  /* 0x00000002e0050824 */ /* 0x000fe200078e00ff */
[----:B------:R3:W-:Y:S04]  /*7170*/  @P1 LDGSTS.E.BYPASS.LTC128B.128 [R10+0x5100], [R8.64+0x80], !P3 ;  /* 0x05100080080a1fae */ /* 0x0007e8000d901d46 */
[----:B------:R1:W-:Y:S04]  /*7180*/  @P0 LDGSTS.E.BYPASS.LTC128B.128 [R5+0x3900], [R6.64], !P6 ;  /* 0x0390000006050fae */ /* 0x0003e8000f101d46 */
[----:B------:R1:W-:Y:S04]  /*7190*/  @P0 LDGSTS.E.BYPASS.LTC128B.128 [R5+0x4900], [R6.64+0x40], !P5 ;  /* 0x0490004006050fae */ /* 0x0003e8000e901d46 */
[----:B------:R1:W-:Y:S01]  /*71a0*/  @P0 LDGSTS.E.BYPASS.LTC128B.128 [R5+0x5900], [R6.64+0x80], !P3 ;  /* 0x0590008006050fae */ /* 0x0003e2000d901d46 */
[----:B------:R-:W-:-:S03]  /*71b0*/  ISETP.LT.AND P0, PT, RZ, c[0x0][0x27c], PT ;  /* 0x00009f00ff007a0c */ /* 0x000fc60003f01270 */
[----:B------:R-:W0:Y:S01]  /*71c0*/  LDGDEPBAR ;  /* 0x00000000000079af */ /* 0x000e220000000000 */
[----:B-1----:R-:W-:-:S04]  /*71d0*/  IMAD.MOV.U32 R5, RZ, RZ, c[0x0][0x208] ;  /* 0x00008200ff057624 */ /* 0x002fc800078e00ff */
[C---:B------:R-:W-:Y:S01]  /*71e0*/  IMAD.SHL.U32 R108, R5.reuse, 0x40, RZ ;  /* 0x00000040056c7824 */ /* 0x040fe200078e00ff */
[----:B------:R-:W-:-:S04]  /*71f0*/  SHF.L.U64.HI R99, R5, R14, c[0x0][0x20c] ;  /* 0x0000830005637619 */ /* 0x000fc8000001020e */
[----:B------:R-:W-:Y:S05]  /*7200*/  @P0 BRA `(.L_x_92) ;  /* 0x0000002000000947 */ /* 0x000fea0003800000 */
[----:B---3--:R-:W-:-:S04]  /*7210*/  DEPBAR.LE SB0, 0x1 ;  /* 0x000080400000791a */ /* 0x008fc80000000000 */
[----:B------:R-:W-:Y:S05]  /*7220*/  BRA `(.L_x_93) ;  /* 0x00005dd000007947 */ /* 0x000fea0003800000 */
.L_x_92:
[----:B---3-5:R-:W-:Y:S01]  /*7230*/  SHF.R.S32.HI R5, RZ, 0x1f, R145 ;  /* 0x0000001fff057819 */ /* 0x028fe20000011491 */
[----:B------:R-:W-:Y:S01]  /*7240*/  ULDC.U8 UR4, c[0x0][0x298] ;  /* 0x0000a60000047ab9 */ /* 0x000fe20000000000 */
[----:B------:R-:W-:Y:S01]  /*7250*/  LEA.HI R12, R163, R163, RZ, 0x1 ;  /* 0x000000a3a30c7211 */ /* 0x000fe200078f08ff */
[----:B------:R-:W-:Y:S01]  /*7260*/  IMAD.WIDE.U32 R8, R145, c[0x0][0x280], RZ ;  /* 0x0000a00091087a25 */ /* 0x000fe200078e00ff */
[----:B------:R-:W-:Y:S01]  /*7270*/  ISETP.NE.AND P2, PT, RZ, UR4, PT ;  /* 0x00000004ff007c0c */ /* 0x000fe2000bf45270 */
[----:B------:R-:W-:Y:S01]  /*7280*/  BSSY B2, `(.L_x_93) ;  /* 0x00005d7000027945 */ /* 0x000fe20003800000 */
[----:B------:R-:W-:Y:S01]  /*7290*/  SHF.R.S32.HI R62, RZ, 0x1, R12 ;  /* 0x00000001ff3e7819 */ /* 0x000fe2000001140c */
[C---:B------:R-:W-:Y:S01]  /*72a0*/  IMAD R6, R5.reuse, c[0x0][0x280], RZ ;  /* 0x0000a00005067a24 */ /* 0x040fe200078e02ff */
[----:B------:R-:W-:Y:S01]  /*72b0*/  LEA R34, P1, R8, c[0x0][0x270], 0x1 ;  /* 0x00009c0008227a11 */ /* 0x000fe200078208ff */
[----:B------:R-:W-:Y:S02]  /*72c0*/  IMAD R5, R5, c[0x0][0x290], RZ ;  /* 0x0000a40005057a24 */ /* 0x000fe400078e02ff */
[----:B------:R-:W-:-:S02]  /*72d0*/  IMAD R11, R145, c[0x0][0x284], R6 ;  /* 0x0000a100910b7a24 */ /* 0x000fc400078e0206 */
[C---:B------:R-:W-:Y:S01]  /*72e0*/  IMAD R10, R145.reuse, c[0x0][0x294], R5 ;  /* 0x0000a500910a7a24 */ /* 0x040fe200078e0205 */
[----:B------:R-:W-:Y:S01]  /*72f0*/  LOP3.LUT R5, R12, 0xfffffffe, RZ, 0xc0, !PT ;  /* 0xfffffffe0c057812 */ /* 0x000fe200078ec0ff */
[----:B------:R-:W-:-:S03]  /*7300*/  IMAD.WIDE.U32 R6, R145, c[0x0][0x290], RZ ;  /* 0x0000a40091067a25 */ /* 0x000fc600078e00ff */
[----:B------:R-:W-:Y:S01]  /*7310*/  IADD3 R60, -R5, R163, RZ ;  /* 0x000000a3053c7210 */ /* 0x000fe20007ffe1ff */
[----:B------:R-:W-:Y:S01]  /*7320*/  IMAD.IADD R11, R11, 0x1, R9 ;  /* 0x000000010b0b7824 */ /* 0x000fe200078e0209 */
[----:B------:R-:W-:Y:S01]  /*7330*/  LEA R32, P0, R6, c[0x0][0x288], 0x1 ;  /* 0x0000a20006207a11 */ /* 0x000fe200078008ff */
[----:B------:R-:W-:Y:S01]  /*7340*/  IMAD.IADD R10, R10, 0x1, R7 ;  /* 0x000000010a0a7824 */ /* 0x000fe200078e0207 */
[----:B------:R-:W-:Y:S01]  /*7350*/  SHF.L.U32 R63, R60, 0x3, RZ ;  /* 0x000000033c3f7819 */ /* 0x000fe200000006ff */
[----:B------:R-:W-:Y:S01]  /*7360*/  IMAD R5, R172, 0x80, R62 ;  /* 0x00000080ac057824 */ /* 0x000fe200078e023e */
[----:B------:R-:W-:Y:S02]  /*7370*/  LEA.HI.X R35, R8, c[0x0][0x274], R11, 0x1, P1 ;  /* 0x00009d0008237a11 */ /* 0x000fe400008f0c0b */
[----:B------:R-:W-:Y:S01]  /*7380*/  LEA.HI.X R33, R6, c[0x0][0x28c], R10, 0x1, P0 ;  /* 0x0000a30006217a11 */ /* 0x000fe200000f0c0a */
[----:B------:R-:W-:Y:S05]  /*7390*/  @!P2 BRA `(.L_x_94) ;  /* 0x00002b400000a947 */ /* 0x000fea0003800000 */
[----:B------:R-:W-:Y:S01]  /*73a0*/  ISETP.GE.AND P0, PT, R5, R55, PT ;  /* 0x000000370500720c */ /* 0x000fe20003f06270 */
[----:B------:R-:W-:Y:S01]  /*73b0*/  BSSY B0, `(.L_x_95) ;  /* 0x000004d000007945 */ /* 0x000fe20003800000 */
[----:B------:R-:W-:Y:S01]  /*73c0*/  SHF.L.U32 R40, R60, 0x2, RZ ;  /* 0x000000023c287819 */ /* 0x000fe200000006ff */
        /* <DEDUP_REMOVED lines=12> */
[----:B------:R-:W-:Y:S05]  /*7490*/  @P0 BRA `(.L_x_96) ;  /* 0x000003e000000947 */ /* 0x000fea0003800000 */
[C---:B------:R-:W-:Y:S01]  /*74a0*/  IADD3 R24, R40.reuse, 0x10, RZ ;  /* 0x0000001028187810 */ /* 0x040fe20007ffe0ff */
[----:B------:R-:W-:Y:S01]  /*74b0*/  CS2R R18, SRZ ;  /* 0x0000000000127805 */ /* 0x000fe2000001ff00 */
[----:B------:R-:W-:-:S02]  /*74c0*/  IADD3 R9, R40, 0x8, RZ ;  /* 0x0000000828097810 */ /* 0x000fc40007ffe0ff */
[----:B------:R-:W-:Y:S02]  /*74d0*/  ISETP.GE.AND P0, PT, R24, c[0x0][0x27c], PT ;  /* 0x00009f0018007a0c */ /* 0x000fe40003f06270 */
[----:B------:R-:W-:Y:S02]  /*74e0*/  ISETP.GE.AND P1, PT, R9, c[0x0][0x27c], PT ;  /* 0x00009f0009007a0c */ /* 0x000fe40003f26270 */
[----:B------:R-:W-:-:S09]  /*74f0*/  ISETP.GE.AND P2, PT, R40, c[0x0][0x27c], PT ;  /* 0x00009f0028007a0c */ /* 0x000fd20003f46270 */
[----:B------:R-:W-:Y:S02]  /*7500*/  @!P0 SHF.R.S32.HI R5, RZ, 0x1f, R24 ;  /* 0x0000001fff058819 */ /* 0x000fe40000011418 */
[----:B------:R-:W-:Y:S02]  /*7510*/  @!P1 SHF.R.S32.HI R8, RZ, 0x1f, R9 ;  /* 0x0000001fff089819 */ /* 0x000fe40000011409 */
[----:B------:R-:W-:Y:S01]  /*7520*/  @!P0 LEA.HI R24, R5, R24, RZ, 0x2 ;  /* 0x0000001805188211 */ /* 0x000fe200078f10ff */
[--C-:B------:R-:W-:Y:S01]  /*7530*/  @!P2 IMAD.WIDE R6, R40, 0x2, R34.reuse ;  /* 0x000000022806a825 */ /* 0x100fe200078e0222 */
[----:B------:R-:W-:Y:S02]  /*7540*/  @!P1 LEA.HI R8, R8, R9, RZ, 0x2 ;  /* 0x0000000908089211 */ /* 0x000fe400078f10ff */
[----:B------:R-:W-:Y:S02]  /*7550*/  @!P0 LOP3.LUT R24, R24, 0xfffffffc, RZ, 0xc0, !PT ;  /* 0xfffffffc18188812 */ /* 0x000fe400078ec0ff */
[----:B------:R-:W-:Y:S01]  /*7560*/  @!P1 LOP3.LUT R5, R8, 0xfffffffc, RZ, 0xc0, !PT ;  /* 0xfffffffc08059812 */ /* 0x000fe200078ec0ff */
[----:B------:R-:W-:Y:S01]  /*7570*/  CS2R R22, SRZ ;  /* 0x0000000000167805 */ /* 0x000fe2000001ff00 */
[----:B------:R1:W5:Y:S01]  /*7580*/  @!P2 LD.E.64 R18, [R6.64] ;  /* 0x000000060612a980 */ /* 0x000362000c101b00 */
[----:B------:R-:W-:Y:S01]  /*7590*/  CS2R R8, SRZ ;  /* 0x0000000000087805 */ /* 0x000fe2000001ff00 */
[----:B------:R-:W-:Y:S01]  /*75a0*/  @!P0 IMAD.WIDE R14, R24, 0x2, R34 ;  /* 0x00000002180e8825 */ /* 0x000fe200078e0222 */
[----:B------:R-:W-:-:S03]  /*75b0*/  CS2R R20, SRZ ;  /* 0x0000000000147805 */ /* 0x000fc6000001ff00 */
[C-C-:B------:R-:W-:Y:S01]  /*75c0*/  @!P1 IMAD.WIDE R10, R5.reuse, 0x2, R32.reuse ;  /* 0x00000002050a9825 */ /* 0x140fe200078e0220 */
[----:B------:R2:W5:Y:S03]  /*75d0*/  @!P0 LD.E.64 R22, [R14.64] ;  /* 0x000000060e168980 */ /* 0x000566000c101b00 */
[----:B------:R-:W-:Y:S01]  /*75e0*/  @!P2 IMAD.WIDE R12, R40, 0x2, R32 ;  /* 0x00000002280ca825 */ /* 0x000fe200078e0220 */
[----:B------:R3:W5:Y:S03]  /*75f0*/  @!P1 LD.E.64 R8, [R10.64] ;  /* 0x000000060a089980 */ /* 0x000766000c101b00 */
[----:B------:R-:W-:-:S05]  /*7600*/  @!P1 IMAD.WIDE R16, R5, 0x2, R34 ;  /* 0x0000000205109825 */ /* 0x000fca00078e0222 */
[----:B------:R4:W5:Y:S01]  /*7610*/  @!P1 LD.E.64 R20, [R16.64] ;  /* 0x0000000610149980 */ /* 0x000962000c101b00 */
[----:B-1----:R-:W-:-:S06]  /*7620*/  CS2R R6, SRZ ;  /* 0x0000000000067805 */ /* 0x002fcc000001ff00 */
[----:B------:R1:W5:Y:S01]  /*7630*/  @!P2 LD.E.64 R6, [R12.64] ;  /* 0x000000060c06a980 */ /* 0x000362000c101b00 */
[C---:B--2---:R-:W-:Y:S02]  /*7640*/  IADD3 R14, R40.reuse, 0x18, RZ ;  /* 0x00000018280e7810 */ /* 0x044fe40007ffe0ff */
[----:B------:R-:W-:Y:S01]  /*7650*/  IADD3 R15, R40, 0x20, RZ ;  /* 0x00000020280f7810 */ /* 0x000fe20007ffe0ff */
[----:B---3--:R-:W-:Y:S01]  /*7660*/  CS2R R10, SRZ ;  /* 0x00000000000a7805 */ /* 0x008fe2000001ff00 */
[----:B------:R-:W-:Y:S02]  /*7670*/  ISETP.GE.AND P2, PT, R14, c[0x0][0x27c], PT ;  /* 0x00009f000e007a0c */ /* 0x000fe40003f46270 */
[----:B------:R-:W-:Y:S02]  /*7680*/  ISETP.GE.AND P1, PT, R15, c[0x0][0x27c], PT ;  /* 0x00009f000f007a0c */ /* 0x000fe40003f26270 */
[----:B----4-:R-:W-:Y:S01]  /*7690*/  IADD3 R16, R40, 0x28, RZ ;  /* 0x0000002828107810 */ /* 0x010fe20007ffe0ff */
[----:B-1----:R-:W-:-:S05]  /*76a0*/  @!P0 IMAD.WIDE R12, R24, 0x2, R32 ;  /* 0x00000002180c8825 */ /* 0x002fca00078e0220 */
[----:B------:R1:W5:Y:S01]  /*76b0*/  @!P0 LD.E.64 R10, [R12.64] ;  /* 0x000000060c0a8980 */ /* 0x000362000c101b00 */
[----:B------:R-:W-:Y:S01]  /*76c0*/  ISETP.GE.AND P0, PT, R16, c[0x0][0x27c], PT ;  /* 0x00009f0010007a0c */ /* 0x000fe20003f06270 */
[----:B------:R-:W-:-:S12]  /*76d0*/  CS2R R24, SRZ ;  /* 0x0000000000187805 */ /* 0x000fd8000001ff00 */
[----:B------:R-:W-:Y:S02]  /*76e0*/  @!P0 SHF.R.S32.HI R5, RZ, 0x1f, R16 ;  /* 0x0000001fff058819 */ /* 0x000fe40000011410 */
[----:B-1----:R-:W-:Y:S02]  /*76f0*/  @!P2 SHF.R.S32.HI R13, RZ, 0x1f, R14 ;  /* 0x0000001fff0da819 */ /* 0x002fe4000001140e */
[----:B------:R-:W-:Y:S02]  /*7700*/  @!P1 SHF.R.S32.HI R12, RZ, 0x1f, R15 ;  /* 0x0000001fff0c9819 */ /* 0x000fe4000001140f */
[----:B------:R-:W-:Y:S02]  /*7710*/  @!P2 LEA.HI R13, R13, R14, RZ, 0x2 ;  /* 0x0000000e0d0da211 */ /* 0x000fe400078f10ff */
[----:B------:R-:W-:Y:S02]  /*7720*/  @!P1 LEA.HI R12, R12, R15, RZ, 0x2 ;  /* 0x0000000f0c0c9211 */ /* 0x000fe400078f10ff */
[----:B------:R-:W-:-:S02]  /*7730*/  @!P0 LEA.HI R5, R5, R16, RZ, 0x2 ;  /* 0x0000001005058211 */ /* 0x000fc400078f10ff */
[----:B------:R-:W-:Y:S02]  /*7740*/  @!P2 LOP3.LUT R15, R13, 0xfffffffc, RZ, 0xc0, !PT ;  /* 0xfffffffc0d0fa812 */ /* 0x000fe400078ec0ff */
[----:B------:R-:W-:Y:S02]  /*7750*/  @!P1 LOP3.LUT R14, R12, 0xfffffffc, RZ, 0xc0, !PT ;  /* 0xfffffffc0c0e9812 */ /* 0x000fe400078ec0ff */
[----:B------:R-:W-:Y:S01]  /*7760*/  @!P0 LOP3.LUT R5, R5, 0xfffffffc, RZ, 0xc0, !PT ;  /* 0xfffffffc05058812 */ /* 0x000fe200078ec0ff */
[--C-:B------:R-:W-:Y:S01]  /*7770*/  @!P2 IMAD.WIDE R12, R15, 0x2, R34.reuse ;  /* 0x000000020f0ca825 */ /* 0x100fe200078e0222 */
[----:B------:R-:W-:Y:S01]  /*7780*/  CS2R R26, SRZ ;  /* 0x00000000001a7805 */ /* 0x000fe2000001ff00 */
[----:B------:R-:W-:Y:S02]  /*7790*/  CS2R R28, SRZ ;  /* 0x00000000001c7805 */ /* 0x000fe4000001ff00 */
[----:B------:R-:W-:Y:S01]  /*77a0*/  @!P1 IMAD.WIDE R38, R14, 0x2, R34 ;  /* 0x000000020e269825 */ /* 0x000fe200078e0222 */
[----:B------:R1:W5:Y:S01]  /*77b0*/  @!P2 LD.E.64 R24, [R12.64] ;  /* 0x000000060c18a980 */ /* 0x000362000c101b00 */
[----:B------:R-:W-:-:S02]  /*77c0*/  CS2R R16, SRZ ;  /* 0x0000000000107805 */ /* 0x000fc4000001ff00 */
[----:B------:R-:W-:Y:S01]  /*77d0*/  @!P0 IMAD.WIDE R36, R5, 0x2, R34 ;  /* 0x0000000205248825 */ /* 0x000fe200078e0222 */
[----:B------:R2:W5:Y:S03]  /*77e0*/  @!P1 LD.E.64 R26, [R38.64] ;  /* 0x00000006261a9980 */ /* 0x000566000c101b00 */
[--C-:B------:R-:W-:Y:S01]  /*77f0*/  @!P2 IMAD.WIDE R34, R15, 0x2, R32.reuse ;  /* 0x000000020f22a825 */ /* 0x100fe200078e0220 */
[----:B------:R2:W5:Y:S03]  /*7800*/  @!P0 LD.E.64 R28, [R36.64] ;  /* 0x00000006241c8980 */ /* 0x000566000c101b00 */
[----:B------:R-:W-:Y:S02]  /*7810*/  @!P1 IMAD.WIDE R30, R14, 0x2, R32 ;  /* 0x000000020e1e9825 */ /* 0x000fe400078e0220 */
[----:B------:R-:W-:-:S02]  /*7820*/  CS2R R14, SRZ ;  /* 0x00000000000e7805 */ /* 0x000fc4000001ff00 */
[----:B------:R-:W-:-:S04]  /*7830*/  @!P0 IMAD.WIDE R32, R5, 0x2, R32 ;  /* 0x0000000205208825 */ /* 0x000fc800078e0220 */
[----:B------:R2:W5:Y:S04]  /*7840*/  @!P1 LD.E.64 R14, [R30.64] ;  /* 0x000000061e0e9980 */ /* 0x000568000c101b00 */
[----:B------:R2:W5:Y:S01]  /*7850*/  @!P0 LD.E.64 R16, [R32.64] ;  /* 0x0000000620108980 */ /* 0x000562000c101b00 */
[----:B-1----:R-:W-:-:S06]  /*7860*/  CS2R R12, SRZ ;  /* 0x00000000000c7805 */ /* 0x002fcc000001ff00 */
[----:B------:R2:W5:Y:S02]  /*7870*/  @!P2 LD.E.64 R12, [R34.64] ;  /* 0x00000006220ca980 */ /* 0x000564000c101b00 */
.L_x_96:
[----:B------:R-:W-:Y:S05]  /*7880*/  BSYNC B0 ;  /* 0x0000000000007941 */ /* 0x000fea0003800000 */
.L_x_95:
[----:B-----5:R-:W-:Y:S01]  /*7890*/  IMAD.MOV.U32 R52, RZ, RZ, R22 ;  /* 0x000000ffff347224 */ /* 0x020fe200078e0016 */
[----:B------:R-:W-:Y:S01]  /*78a0*/  SHF.R.U64 R46, R22, 0x10, R23 ;  /* 0x00000010162e7819 */ /* 0x000fe20000001217 */
[--C-:B------:R-:W-:Y:S01]  /*78b0*/  IMAD.MOV.U32 R41, RZ, RZ, R25.reuse ;  /* 0x000000ffff297224 */ /* 0x100fe200078e0019 */
[----:B--2---:R-:W-:Y:S01]  /*78c0*/  SHF.R.U64 R36, R24, 0x10, R25 ;  /* 0x0000001018247819 */ /* 0x004fe20000001219 */
[----:B------:R-:W-:Y:S01]  /*78d0*/  IMAD.MOV.U32 R43, RZ, RZ, R27 ;  /* 0x000000ffff2b7224 */ /* 0x000fe200078e001b */
[----:B------:R-:W-:Y:S01]  /*78e0*/  SHF.R.U32.HI R5, RZ, 0x10, R25 ;  /* 0x00000010ff057819 */ /* 0x000fe20000011619 */
[----:B------:R-:W-:Y:S01]  /*78f0*/  IMAD.MOV.U32 R31, RZ, RZ, R6 ;  /* 0x000000ffff1f7224 */ /* 0x000fe200078e0006 */
[----:B------:R-:W-:Y:S01]  /*7900*/  SHF.R.U64 R25, R26, 0x10, R27 ;  /* 0x000000101a197819 */ /* 0x000fe2000000121b */
[----:B------:R-:W-:Y:S01]  /*7910*/  IMAD.MOV.U32 R57, RZ, RZ, R7 ;  /* 0x000000ffff397224 */ /* 0x000fe200078e0007 */
[----:B------:R-:W-:Y:S01]  /*7920*/  SHF.R.U32.HI R22, RZ, 0x10, R27 ;  /* 0x00000010ff167819 */ /* 0x000fe2000001161b */
[----:B------:R-:W-:Y:S01]  /*7930*/  IMAD.MOV.U32 R50, RZ, RZ, R8 ;  /* 0x000000ffff327224 */ /* 0x000fe200078e0008 */
[--C-:B------:R-:W-:Y:S01]  /*7940*/  SHF.R.U64 R27, R6, 0x10, R7.reuse ;  /* 0x00000010061b7819 */ /* 0x100fe20000001207 */
[----:B------:R-:W-:Y:S01]  /*7950*/  IMAD.MOV.U32 R34, RZ, RZ, R26 ;  /* 0x000000ffff227224 */ /* 0x000fe200078e001a */
[----:B------:R-:W-:Y:S01]  /*7960*/  SHF.R.S32.HI R6, RZ, 0x1f, R96 ;  /* 0x0000001fff067819 */ /* 0x000fe20000011460 */
[----:B------:R-:W-:Y:S01]  /*7970*/  IMAD.MOV.U32 R42, RZ, RZ, R24 ;  /* 0x000000ffff2a7224 */ /* 0x000fe200078e0018 */
[----:B------:R-:W-:Y:S01]  /*7980*/  SHF.R.U32.HI R47, RZ, 0x10, R7 ;  /* 0x00000010ff2f7819 */ /* 0x000fe20000011607 */
[----:B------:R-:W-:Y:S01]  /*7990*/  IMAD.MOV.U32 R35, RZ, RZ, R28 ;  /* 0x000000ffff237224 */ /* 0x000fe200078e001c */
[----:B------:R-:W-:Y:S01]  /*79a0*/  LEA.HI R6, R6, R96, RZ, 0x2 ;  /* 0x0000006006067211 */ /* 0x000fe200078f10ff */
[----:B------:R-:W-:Y:S01]  /*79b0*/  IMAD.MOV.U32 R49, RZ, RZ, R9 ;  /* 0x000000ffff317224 */ /* 0x000fe200078e0009 */
[----:B------:R-:W-:Y:S01]  /*79c0*/  LEA.HI R7, R62, R62, RZ, 0x1 ;  /* 0x0000003e3e077211 */ /* 0x000fe200078f08ff */
[----:B------:R-:W-:Y:S01]  /*79d0*/  IMAD.MOV.U32 R51, RZ, RZ, R23 ;  /* 0x000000ffff337224 */ /* 0x000fe200078e0017 */
[----:B------:R-:W-:Y:S01]  /*79e0*/  LOP3.LUT R6, R6, 0xfffffffc, RZ, 0xc0, !PT ;  /* 0xfffffffc06067812 */ /* 0x000fe200078ec0ff */
[----:B------:R-:W-:Y:S01]  /*79f0*/  IMAD.MOV.U32 R61, RZ, RZ, R18 ;  /* 0x000000ffff3d7224 */ /* 0x000fe200078e0012 */
[----:B------:R-:W-:Y:S01]  /*7a00*/  PRMT R41, R41, 0x5410, R5 ;  /* 0x0000541029297816 */ /* 0x000fe20000000005 */
[----:B------:R-:W-:Y:S01]  /*7a10*/  IMAD.MOV.U32 R60, RZ, RZ, R19 ;  /* 0x000000ffff3c7224 */ /* 0x000fe200078e0013 */
[----:B------:R-:W-:Y:S01]  /*7a20*/  SHF.R.U64 R48, R8, 0x10, R9 ;  /* 0x0000001008307819 */ /* 0x000fe20000001209 */
[----:B------:R-:W-:Y:S01]  /*7a30*/  IMAD.IADD R6, R96, 0x1, -R6 ;  /* 0x0000000160067824 */ /* 0x000fe200078e0a06 */
[----:B------:R-:W-:Y:S01]  /*7a40*/  LOP3.LUT R5, R7, 0x7fffffe, RZ, 0xc0, !PT ;  /* 0x07fffffe07057812 */ /* 0x000fe200078ec0ff */
[----:B------:R-:W-:Y:S01]  /*7a50*/  IMAD.MOV.U32 R58, RZ, RZ, R21 ;  /* 0x000000ffff3a7224 */ /* 0x000fe200078e0015 */
[----:B------:R-:W-:Y:S01]  /*7a60*/  SHF.R.U64 R26, R28, 0x10, R29 ;  /* 0x000000101c1a7819 */ /* 0x000fe2000000121d */
[----:B------:R-:W-:Y:S01]  /*7a70*/  IMAD.SHL.U32 R8, R6, 0x40, RZ ;  /* 0x0000004006087824 */ /* 0x000fe200078e00ff */
[----:B------:R-:W-:Y:S01]  /*7a80*/  SHF.R.U32.HI R28, RZ, 0x10, R9 ;  /* 0x00000010ff1c7819 */ /* 0x000fe20000011609 */
[----:B------:R-:W-:Y:S01]  /*7a90*/  IMAD.IADD R7, R62, 0x1, -R5 ;  /* 0x000000013e077824 */ /* 0x000fe200078e0a05 */
[----:B------:R-:W-:Y:S01]  /*7aa0*/  PRMT R36, R42, 0x5410, R36 ;  /* 0x000054102a247816 */ /* 0x000fe20000000024 */
[----:B------:R-:W-:Y:S01]  /*7ab0*/  IMAD R9, R172, -0x80, R55 ;  /* 0xffffff80ac097824 */ /* 0x000fe200078e0237 */
[----:B------:R-:W-:Y:S01]  /*7ac0*/  LOP3.LUT R5, R8, 0xc0, RZ, 0xc0, !PT ;  /* 0x000000c008057812 */ /* 0x000fe200078ec0ff */
[----:B------:R-:W-:Y:S01]  /*7ad0*/  IMAD R7, R64, 0x8, R7 ;  /* 0x0000000840077824 */ /* 0x000fe200078e0207 */
[----:B------:R-:W-:Y:S01]  /*7ae0*/  LOP3.LUT P1, RZ, R6, 0x2, RZ, 0xc0, !PT ;  /* 0x0000000206ff7812 */ /* 0x000fe2000782c0ff */
[----:B------:R-:W-:Y:S01]  /*7af0*/  IMAD.MOV.U32 R44, RZ, RZ, R29 ;  /* 0x000000ffff2c7224 */ /* 0x000fe200078e001d */
[----:B------:R-:W-:Y:S01]  /*7b00*/  PRMT R42, R35, 0x5410, R26 ;  /* 0x00005410232a7816 */ /* 0x000fe2000000001a */
[----:B------:R-:W-:Y:S01]  /*7b10*/  IMAD.MOV.U32 R56, RZ, RZ, R20 ;  /* 0x000000ffff387224 */ /* 0x000fe200078e0014 */
[----:B------:R-:W-:Y:S01]  /*7b20*/  LOP3.LUT R6, R5, 0x8, R63, 0xf8, !PT ;  /* 0x0000000805067812 */ /* 0x000fe200078ef83f */
[----:B------:R-:W-:Y:S01]  /*7b30*/  IMAD.MOV.U32 R33, RZ, RZ, R12 ;  /* 0x000000ffff217224 */ /* 0x000fe200078e000c */
[----:B------:R-:W-:Y:S01]  /*7b40*/  SHF.R.U32.HI R5, RZ, 0x3, R5 ;  /* 0x00000003ff057819 */ /* 0x000fe20000011605 */
[----:B------:R-:W-:Y:S01]  /*7b50*/  IMAD.MOV.U32 R32, RZ, RZ, R13 ;  /* 0x000000ffff207224 */ /* 0x000fe200078e000d */
[----:B------:R-:W-:Y:S01]  /*7b60*/  IMNMX R35, R9, 0x80, PT ;  /* 0x0000008009237817 */ /* 0x000fe20003800200 */
[----:B------:R-:W-:Y:S01]  /*7b70*/  IMAD.MOV.U32 R39, RZ, RZ, R10 ;  /* 0x000000ffff277224 */ /* 0x000fe200078e000a */
[----:B------:R-:W-:Y:S01]  /*7b80*/  LOP3.LUT R5, R6, R5, RZ, 0x3c, !PT ;  /* 0x0000000506057212 */ /* 0x000fe200078e3cff */
[----:B------:R-:W-:Y:S01]  /*7b90*/  IMAD.MOV.U32 R38, RZ, RZ, R11 ;  /* 0x000000ffff267224 */ /* 0x000fe200078e000b */
[----:B------:R-:W-:Y:S01]  /*7ba0*/  ISETP.GE.AND P0, PT, R62, R35, PT ;  /* 0x000000233e00720c */ /* 0x000fe20003f06270 */
[----:B------:R-:W-:-:S04]  /*7bb0*/  DEPBAR.LE SB0, 0x1 ;  /* 0x000080400000791a */ /* 0x000fc80000000000 */
[----:B------:R-:W-:Y:S01]  /*7bc0*/  IMAD.U32 R5, R7, 0x20, R5 ;  /* 0x0000002007057824 */ /* 0x000fe200078e0005 */
[----:B------:R-:W-:Y:S01]  /*7bd0*/  SHF.R.U32.HI R30, RZ, 0x10, R23 ;  /* 0x00000010ff1e7819 */ /* 0x000fe20000011617 */
[----:B------:R-:W-:Y:S01]  /*7be0*/  BSSY B1, `(.L_x_97) ;  /* 0x000012c000017945 */ /* 0x000fe20003800000 */
[--C-:B------:R-:W-:Y:S02]  /*7bf0*/  SHF.R.U64 R59, R18, 0x10, R19.reuse ;  /* 0x00000010123b7819 */ /* 0x100fe40000001213 */
[----:B------:R-:W-:Y:S02]  /*7c00*/  SHF.R.U32.HI R53, RZ, 0x10, R19 ;  /* 0x00000010ff357819 */ /* 0x000fe40000011613 */
[----:B------:R-:W-:Y:S01]  /*7c10*/  SHF.R.U64 R54, R20, 0x10, R21 ;  /* 0x0000001014367819 */ /* 0x000fe20000001215 */
[----:B------:R-:W-:Y:S01]  /*7c20*/  IMAD.MOV.U32 R20, RZ, RZ, R15 ;  /* 0x000000ffff147224 */ /* 0x000fe200078e000f */
[----:B------:R-:W-:Y:S01]  /*7c30*/  SHF.R.U32.HI R45, RZ, 0x10, R21 ;  /* 0x00000010ff2d7819 */ /* 0x000fe20000011615 */
[----:B------:R-:W-:Y:S01]  /*7c40*/  IMAD.MOV.U32 R21, RZ, RZ, R14 ;  /* 0x000000ffff157224 */ /* 0x000fe200078e000e */
[----:B------:R-:W-:-:S02]  /*7c50*/  SHF.R.U32.HI R23, RZ, 0x10, R29 ;  /* 0x00000010ff177819 */ /* 0x000fc4000001161d */
[--C-:B------:R-:W-:Y:S02]  /*7c60*/  SHF.R.U64 R29, R12, 0x10, R13.reuse ;  /* 0x000000100c1d7819 */ /* 0x100fe4000000120d */
[----:B------:R-:W-:Y:S01]  /*7c70*/  SHF.R.U32.HI R18, RZ, 0x10, R13 ;  /* 0x00000010ff127819 */ /* 0x000fe2000001160d */
[----:B------:R-:W-:Y:S01]  /*7c80*/  IMAD.MOV.U32 R13, RZ, RZ, R17 ;  /* 0x000000ffff0d7224 */ /* 0x000fe200078e0011 */
[----:B------:R-:W-:Y:S01]  /*7c90*/  SHF.R.U64 R19, R14, 0x10, R15 ;  /* 0x000000100e137819 */ /* 0x000fe2000000120f */
[----:B------:R-:W-:Y:S01]  /*7ca0*/  IMAD.MOV.U32 R14, RZ, RZ, R16 ;  /* 0x000000ffff0e7224 */ /* 0x000fe200078e0010 */
[--C-:B------:R-:W-:Y:S02]  /*7cb0*/  SHF.R.U64 R37, R10, 0x10, R11.reuse ;  /* 0x000000100a257819 */ /* 0x100fe4000000120b */
[----:B------:R-:W-:Y:S02]  /*7cc0*/  SHF.R.U32.HI R24, RZ, 0x10, R11 ;  /* 0x00000010ff187819 */ /* 0x000fe4000001160b */
[----:B------:R-:W-:-:S02]  /*7cd0*/  IADD3 R6, R5, 0x10, RZ ;  /* 0x0000001005067810 */ /* 0x000fc40007ffe0ff */
[----:B------:R-:W-:Y:S02]  /*7ce0*/  SHF.R.U32.HI R11, RZ, 0x10, R15 ;  /* 0x00000010ff0b7819 */ /* 0x000fe4000001160f */
[--C-:B------:R-:W-:Y:S02]  /*7cf0*/  SHF.R.U64 R12, R16, 0x10, R17.reuse ;  /* 0x00000010100c7819 */ /* 0x100fe40000001211 */
[----:B------:R-:W-:Y:S02]  /*7d00*/  SHF.R.U32.HI R10, RZ, 0x10, R17 ;  /* 0x00000010ff0a7819 */ /* 0x000fe40000011611 */
[----:B------:R-:W-:Y:S02]  /*7d10*/  @P1 IADD3 R6, R5, -0x10, RZ ;  /* 0xfffffff005061810 */ /* 0x000fe40007ffe0ff */
[----:B------:R-:W-:Y:S02]  /*7d20*/  PRMT R34, R34, 0x5410, R25 ;  /* 0x0000541022227816 */ /* 0x000fe40000000019 */
[----:B------:R-:W-:-:S02]  /*7d30*/  PRMT R43, R43, 0x5410, R22 ;  /* 0x000054102b2b7816 */ /* 0x000fc40000000016 */
[----:B------:R-:W-:Y:S02]  /*7d40*/  PRMT R44, R44, 0x5410, R23 ;  /* 0x000054102c2c7816 */ /* 0x000fe40000000017 */
[----:B------:R-:W-:Y:S02]  /*7d50*/  PRMT R27, R31, 0x5410, R27 ;  /* 0x000054101f1b7816 */ /* 0x000fe4000000001b */
[----:B------:R-:W-:Y:S02]  /*7d60*/  PRMT R29, R33, 0x5410, R29 ;  /* 0x00005410211d7816 */ /* 0x000fe4000000001d */
[----:B------:R-:W-:Y:S02]  /*7d70*/  PRMT R59, R61, 0x5410, R59 ;  /* 0x000054103d3b7816 */ /* 0x000fe4000000003b */
        /* <DEDUP_REMOVED lines=13> */
[----:B------:R-:W-:-:S02]  /*7e50*/  LEA R22, R5, 0x6100, 0x1 ;  /* 0x0000610005167811 */ /* 0x000fc400078e08ff */
[----:B------:R-:W-:Y:S02]  /*7e60*/  LEA R23, R6, 0x6100, 0x1 ;  /* 0x0000610006177811 */ /* 0x000fe400078e08ff */
[----:B------:R-:W-:Y:S02]  /*7e70*/  PRMT R31, R14, 0x5410, R12 ;  /* 0x000054100e1f7816 */ /* 0x000fe4000000000c */
[----:B------:R-:W-:Y:S01]  /*7e80*/  PRMT R33, R13, 0x5410, R10 ;  /* 0x000054100d217816 */ /* 0x000fe2000000000a */
[----:B------:R-:W-:Y:S06]  /*7e90*/  BAR.SYNC.DEFER_BLOCKING 0x0 ;  /* 0x0000000000007b1d */ /* 0x000fec0000010000 */
[----:B------:R-:W-:Y:S05]  /*7ea0*/  @P0 BRA `(.L_x_98) ;  /* 0x00000ff000000947 */ /* 0x000fea0003800000 */
[----:B------:R-:W-:Y:S01]  /*7eb0*/  ISETP.GE.AND P0, PT, R40, c[0x0][0x27c], PT ;  /* 0x00009f0028007a0c */ /* 0x000fe20003f06270 */
[----:B------:R-:W-:-:S12]  /*7ec0*/  BSSY B0, `(.L_x_99) ;  /* 0x0000028000007945 */ /* 0x000fd80003800000 */
[----:B------:R-:W-:Y:S05]  /*7ed0*/  @P0 BRA `(.L_x_100) ;  /* 0x0000026000000947 */ /* 0x000fea0003800000 */
[----:B------:R-:W1:Y:S01]  /*7ee0*/  LDS.128 R8, [R22] ;  /* 0x0000000016087984 */ /* 0x000e620000000c00 */
[----:B------:R-:W-:Y:S01]  /*7ef0*/  SHF.L.U32 R7, R59, 0x10, RZ ;  /* 0x000000103b077819 */ /* 0x000fe200000006ff */
[C---:B------:R-:W-:Y:S01]  /*7f00*/  IMAD.U32 R5, R27.reuse, 0x10000, RZ ;  /* 0x000100001b057824 */ /* 0x040fe200078e00ff */
[----:B------:R-:W-:Y:S02]  /*7f10*/  LOP3.LUT R14, R27, 0xffff0000, RZ, 0xc0, !PT ;  /* 0xffff00001b0e7812 */ /* 0x000fe400078ec0ff */
[----:B------:R-:W-:Y:S02]  /*7f20*/  LOP3.LUT R6, R59, 0xffff0000, RZ, 0xc0, !PT ;  /* 0xffff00003b067812 */ /* 0x000fe400078ec0ff */
[C---:B-1----:R-:W-:Y:S01]  /*7f30*/  SHF.L.U32 R13, R8.reuse, 0x10, RZ ;  /* 0x00000010080d7819 */ /* 0x042fe200000006ff */
[----:B------:R-:W-:Y:S01]  /*7f40*/  IMAD.U32 R18, R11, 0x10000, RZ ;  /* 0x000100000b127824 */ /* 0x000fe200078e00ff */
[----:B------:R-:W-:Y:S02]  /*7f50*/  LOP3.LUT R12, R8, 0xffff0000, RZ, 0xc0, !PT ;  /* 0xffff0000080c7812 */ /* 0x000fe400078ec0ff */
[----:B------:R-:W-:-:S02]  /*7f60*/  LOP3.LUT R8, R9, 0xffff0000, RZ, 0xc0, !PT ;  /* 0xffff000009087812 */ /* 0x000fc400078ec0ff */
[----:B------:R-:W-:Y:S01]  /*7f70*/  SHF.L.U32 R16, R9, 0x10, RZ ;  /* 0x0000001009107819 */ /* 0x000fe200000006ff */
[----:B------:R-:W-:Y:S01]  /*7f80*/  FMUL.FTZ R9, R12, R5 ;  /* 0x000000050c097220 */ /* 0x000fe20000410000 */
[----:B------:R-:W-:Y:S01]  /*7f90*/  SHF.L.U32 R17, R10, 0x10, RZ ;  /* 0x000000100a117819 */ /* 0x000fe200000006ff */
[-C--:B------:R-:W-:Y:S01]  /*7fa0*/  FMUL.FTZ R12, R12, R7.reuse ;  /* 0x000000070c0c7220 */ /* 0x080fe20000410000 */
[----:B------:R-:W-:Y:S01]  /*7fb0*/  LOP3.LUT R15, R10, 0xffff0000, RZ, 0xc0, !PT ;  /* 0xffff00000a0f7812 */ /* 0x000fe200078ec0ff */
[C---:B------:R-:W-:Y:S01]  /*7fc0*/  FMUL.FTZ R10, R8.reuse, R14 ;  /* 0x0000000e080a7220 */ /* 0x040fe20000410000 */
[----:B------:R-:W-:Y:S01]  /*7fd0*/  LOP3.LUT R11, R11, 0xffff0000, RZ, 0xc0, !PT ;  /* 0xffff00000b0b7812 */ /* 0x000fe200078ec0ff */
[----:B------:R-:W-:Y:S01]  /*7fe0*/  FFMA.FTZ R21, R13, R7, -R9 ;  /* 0x000000070d157223 */ /* 0x000fe20000010809 */
[----:B------:R-:W-:Y:S01]  /*7ff0*/  LOP3.LUT R7, R53, 0xffff0000, RZ, 0xc0, !PT ;  /* 0xffff000035077812 */ /* 0x000fe200078ec0ff */
[----:B------:R-:W-:Y:S01]  /*8000*/  FFMA.FTZ R20, R13, R5, R12 ;  /* 0x000000050d147223 */ /* 0x000fe2000001000c */
[----:B------:R-:W-:Y:S01]  /*8010*/  LOP3.LUT R5, R47, 0xffff0000, RZ, 0xc0, !PT ;  /* 0xffff00002f057812 */ /* 0x000fe200078ec0ff */
[-C--:B------:R-:W-:Y:S01]  /*8020*/  FMUL.FTZ R9, R8, R6.reuse ;  /* 0x0000000608097220 */ /* 0x080fe20000410000 */
[----:B------:R-:W-:Y:S01]  /*8030*/  SHF.L.U32 R8, R53, 0x10, RZ ;  /* 0x0000001035087819 */ /* 0x000fe200000006ff */
[C---:B------:R-:W-:Y:S01]  /*8040*/  FFMA.FTZ R19, R16.reuse, R6, -R10 ;  /* 0x0000000610137223 */ /* 0x040fe2000001080a */
[----:B------:R-:W-:Y:S01]  /*8050*/  SHF.L.U32 R6, R47, 0x10, RZ ;  /* 0x000000102f067819 */ /* 0x000fe200000006ff */
[----:B------:R-:W-:-:S02]  /*8060*/  FFMA.FTZ R14, R16, R14, R9 ;  /* 0x0000000e100e7223 */ /* 0x000fc40000010009 */
[----:B------:R-:W-:Y:S02]  /*8070*/  FMUL.FTZ R12, R11, R5 ;  /* 0x000000050b0c7220 */ /* 0x000fe40000410000 */
[C---:B------:R-:W-:Y:S02]  /*8080*/  FMUL.FTZ R10, R15.reuse, R6 ;  /* 0x000000060f0a7220 */ /* 0x040fe40000410000 */
[-C--:B------:R-:W-:Y:S02]  /*8090*/  FMUL.FTZ R9, R15, R8.reuse ;  /* 0x000000080f097220 */ /* 0x080fe40000410000 */
[----:B------:R-:W-:Y:S02]  /*80a0*/  FMUL.FTZ R11, R11, R7 ;  /* 0x000000070b0b7220 */ /* 0x000fe40000410000 */
[C---:B------:R-:W-:Y:S01]  /*80b0*/  FFMA.FTZ R13, R17.reuse, R8, -R10 ;  /* 0x00000008110d7223 */ /* 0x040fe2000001080a */
[----:B------:R-:W-:Y:S01]  /*80c0*/  F2FP.BF16.PACK_AB R8, R20, R21 ;  /* 0x000000151408723e */ /* 0x000fe200000010ff */
[----:B------:R-:W-:Y:S01]  /*80d0*/  FFMA.FTZ R10, R17, R6, R9 ;  /* 0x00000006110a7223 */ /* 0x000fe20000010009 */
[----:B------:R-:W-:Y:S01]  /*80e0*/  F2FP.BF16.PACK_AB R9, R14, R19 ;  /* 0x000000130e09723e */ /* 0x000fe200000010ff */
[----:B------:R-:W-:-:S02]  /*80f0*/  FFMA.FTZ R7, R18, R7, -R12 ;  /* 0x0000000712077223 */ /* 0x000fc4000001080c */
[----:B------:R-:W-:Y:S01]  /*8100*/  FFMA.FTZ R11, R18, R5, R11 ;  /* 0x00000005120b7223 */ /* 0x000fe2000001000b */
[----:B------:R-:W-:-:S04]  /*8110*/  F2FP.BF16.PACK_AB R10, R10, R13 ;  /* 0x0000000d0a0a723e */ /* 0x000fc800000010ff */
[----:B------:R-:W-:-:S05]  /*8120*/  F2FP.BF16.PACK_AB R11, R11, R7 ;  /* 0x000000070b0b723e */ /* 0x000fca00000010ff */
[----:B------:R1:W-:Y:S02]  /*8130*/  STS.128 [R22], R8 ;  /* 0x0000000816007388 */ /* 0x0003e40000000c00 */
.L_x_100:
[----:B------:R-:W-:Y:S05]  /*8140*/  BSYNC B0 ;  /* 0x0000000000007941 */ /* 0x000fea0003800000 */
.L_x_99:
[----:B------:R-:W-:Y:S01]  /*8150*/  IADD3 R5, R40, 0x8, RZ ;  /* 0x0000000828057810 */ /* 0x000fe20007ffe0ff */
[----:B------:R-:W-:Y:S03]  /*8160*/  BSSY B0, `(.L_x_101) ;  /* 0x0000029000007945 */ /* 0x000fe60003800000 */
[----:B------:R-:W-:-:S13]  /*8170*/  ISETP.GE.AND P0, PT, R5, c[0x0][0x27c], PT ;  /* 0x00009f0005007a0c */ /* 0x000fda0003f06270 */
[----:B------:R-:W-:Y:S05]  /*8180*/  @P0 BRA `(.L_x_102) ;  /* 0x0000026000000947 */ /* 0x000fea0003800000 */
[----:B-1----:R-:W1:Y:S01]  /*8190*/  LDS.128 R8, [R23] ;  /* 0x0000000017087984 */ /* 0x002e620000000c00 */
        /* <DEDUP_REMOVED lines=13> */
[----:B------:R-:W-:Y:S01]  /*8270*/  FMUL.FTZ R10, R8, R14 ;  /* 0x0000000e080a7220 */ /* 0x000fe20000410000 */
[----:B------:R-:W-:Y:S01]  /*8280*/  LOP3.LUT R11, R11, 0xffff0000, RZ, 0xc0, !PT ;  /* 0xffff00000b0b7812 */ /* 0x000fe200078ec0ff */
[----:B------:R-:W-:Y:S01]  /*8290*/  FFMA.FTZ R21, R13, R7, -R9 ;  /* 0x000000070d157223 */ /* 0x000fe20000010809 */
[----:B------:R-:W-:Y:S01]  /*82a0*/  LOP3.LUT R7, R45, 0xffff0000, RZ, 0xc0, !PT ;  /* 0xffff00002d077812 */ /* 0x000fe200078ec0ff */
[----:B------:R-:W-:Y:S01]  /*82b0*/  FFMA.FTZ R20, R13, R5, R12 ;  /* 0x000000050d147223 */ /* 0x000fe2000001000c */
[----:B------:R-:W-:Y:S01]  /*82c0*/  LOP3.LUT R5, R28, 0xffff0000, RZ, 0xc0, !PT ;  /* 0xffff00001c057812 */ /* 0x000fe200078ec0ff */
[-C--:B------:R-:W-:Y:S01]  /*82d0*/  FMUL.FTZ R9, R8, R6.reuse ;  /* 0x0000000608097220 */ /* 0x080fe20000410000 */
[----:B------:R-:W-:Y:S01]  /*82e0*/  SHF.L.U32 R8, R45, 0x10, RZ ;  /* 0x000000102d087819 */ /* 0x000fe200000006ff */
[----:B------:R-:W-:Y:S01]  /*82f0*/  FFMA.FTZ R19, R16, R6, -R10 ;  /* 0x0000000610137223 */ /* 0x000fe2000001080a */
        /* <DEDUP_REMOVED lines=15> */
.L_x_102:
[----:B------:R-:W-:Y:S05]  /*83f0*/  BSYNC B0 ;  /* 0x0000000000007941 */ /* 0x000fea0003800000 */
.L_x_101:
[----:B------:R-:W-:Y:S01]  /*8400*/  IADD3 R5, R40, 0x10, RZ ;  /* 0x0000001028057810 */ /* 0x000fe20007ffe0ff */
[----:B------:R-:W-:Y:S03]  /*8410*/  BSSY B0, `(.L_x_103) ;  /* 0x0000029000007945 */ /* 0x000fe60003800000 */
[----:B------:R-:W-:-:S13]  /*8420*/  ISETP.GE.AND P0, PT, R5, c[0x0][0x27c], PT ;  /* 0x00009f0005007a0c */ /* 0x000fda0003f06270 */
[----:B------:R-:W-:Y:S05]  /*8430*/  @P0 BRA `(.L_x_104) ;  /* 0x0000026000000947 */ /* 0x000fea0003800000 */
[----:B-1----:R-:W1:Y:S01]  /*8440*/  LDS.128 R8, [R22+0x2000] ;  /* 0x0020000016087984 */ /* 0x002e620000000c00 */
[C---:B------:R-:W-:Y:S01]  /*8450*/  SHF.L.U32 R7, R46.reuse, 0x10, RZ ;  /* 0x000000102e077819 */ /* 0x040fe200000006ff */
        /* <DEDUP_REMOVED lines=14> */
[C---:B------:R-:W-:Y:S01]  /*8540*/  FFMA.FTZ R21, R13.reuse, R7, -R9 ;  /* 0x000000070d157223 */ /* 0x040fe20000010809 */
        /* <DEDUP_REMOVED lines=20> */
[----:B------:R1:W-:Y:S02]  /*8690*/  STS.128 [R22+0x2000], R8 ;  /* 0x0020000816007388 */ /* 0x0003e40000000c00 */
.L_x_104:
[----:B------:R-:W-:Y:S05]  /*86a0*/  BSYNC B0 ;  /* 0x0000000000007941 */ /* 0x000fea0003800000 */
.L_x_103:
        /* <DEDUP_REMOVED lines=42> */
.L_x_106:
[----:B------:R-:W-:Y:S05]  /*8950*/  BSYNC B0 ;  /* 0x0000000000007941 */ /* 0x000fea0003800000 */
.L_x_105:
        /* <DEDUP_REMOVED lines=42> */
.L_x_108:
[----:B------:R-:W-:Y:S05]  /*8c00*/  BSYNC B0 ;  /* 0x0000000000007941 */ /* 0x000fea0003800000 */
.L_x_107:
[----:B------:R-:W-:-:S04]  /*8c10*/  IADD3 R5, R40, 0x28, RZ ;  /* 0x0000002828057810 */ /* 0x000fc80007ffe0ff */
        /* <DEDUP_REMOVED lines=21> */
[C---:B------:R-:W-:Y:S01]  /*8d70*/  LOP3.LUT R5, R33.reuse, 0xffff0000, RZ, 0xc0, !PT ;  /* 0xffff000021057812 */ /* 0x040fe200078ec0ff */
        /* <DEDUP_REMOVED lines=18> */
.L_x_98:
[----:B------:R-:W-:Y:S05]  /*8ea0*/  BSYNC B1 ;  /* 0x0000000000017941 */ /* 0x000fea0003800000 */
.L_x_97:
[----:B------:R-:W-:-:S04]  /*8eb0*/  IADD3 R5, R62, 0x40, RZ ;  /* 0x000000403e057810 */ /* 0x000fc80007ffe0ff */
[----:B------:R-:W-:-:S13]  /*8ec0*/  ISETP.GE.AND P0, PT, R5, R35, PT ;  /* 0x000000230500720c */ /* 0x000fda0003f06270 */
[----:B------:R-:W-:Y:S05]  /*8ed0*/  @P0 BRA `(.L_x_109) ;  /* 0x0000411000000947 */ /* 0x000fea0003800000 */
[----:B------:R-:W-:Y:S01]  /*8ee0*/  ISETP.GE.AND P0, PT, R40, c[0x0][0x27c], PT ;  /* 0x00009f0028007a0c */ /* 0x000fe20003f06270 */
[----:B------:R-:W-:-:S12]  /*8ef0*/  BSSY B0, `(.L_x_110) ;  /* 0x0000028000007945 */ /* 0x000fd80003800000 */
[----:B------:R-:W-:Y:S05]  /*8f00*/  @P0 BRA `(.L_x_111) ;  /* 0x0000026000000947 */ /* 0x000fea0003800000 */
[----:B-1----:R-:W1:Y:S01]  /*8f10*/  LDS.128 R8, [R22+0x1000] ;  /* 0x0010000016087984 */ /* 0x002e620000000c00 */
        /* <DEDUP_REMOVED lines=9> */
[-C--:B------:R-:W-:Y:S01]  /*8fb0*/  FMUL.FTZ R9, R5, R12.reuse ;  /* 0x0000000c05097220 */ /* 0x080fe20000410000 */
[C---:B------:R-:W-:Y:S01]  /*8fc0*/  SHF.L.U32 R17, R10.reuse, 0x10, RZ ;  /* 0x000000100a117819 */ /* 0x040fe200000006ff */
[----:B------:R-:W-:Y:S01]  /*8fd0*/  FMUL.FTZ R12, R7, R12 ;  /* 0x0000000c070c7220 */ /* 0x000fe20000410000 */
[----:B------:R-:W-:Y:S01]  /*8fe0*/  LOP3.LUT R15, R10, 0xffff0000, RZ, 0xc0, !PT ;  /* 0xffff00000a0f7812 */ /* 0x000fe200078ec0ff */
[-C--:B------:R-:W-:Y:S01]  /*8ff0*/  FMUL.FTZ R10, R14, R8.reuse ;  /* 0x000000080e0a7220 */ /* 0x080fe20000410000 */
[----:B------:R-:W-:Y:S01]  /*9000*/  LOP3.LUT R11, R11, 0xffff0000, RZ, 0xc0, !PT ;  /* 0xffff00000b0b7812 */ /* 0x000fe200078ec0ff */
[-C--:B------:R-:W-:Y:S01]  /*9010*/  FFMA.FTZ R21, R7, R13.reuse, -R9 ;  /* 0x0000000d07157223 */ /* 0x080fe20000010809 */
[----:B------:R-:W-:Y:S01]  /*9020*/  LOP3.LUT R7, R53, 0xffff0000, RZ, 0xc0, !PT ;  /* 0xffff000035077812 */ /* 0x000fe200078ec0ff */
[----:B------:R-:W-:Y:S01]  /*9030*/  FFMA.FTZ R20, R5, R13, R12 ;  /* 0x0000000d05147223 */ /* 0x000fe2000001000c */
[----:B------:R-:W-:Y:S01]  /*9040*/  LOP3.LUT R5, R47, 0xffff0000, RZ, 0xc0, !PT ;  /* 0xffff00002f057812 */ /* 0x000fe200078ec0ff */
[C---:B------:R-:W-:Y:S01]  /*9050*/  FMUL.FTZ R9, R6.reuse, R8 ;  /* 0x0000000806097220 */ /* 0x040fe20000410000 */
[----:B------:R-:W-:Y:S01]  /*9060*/  SHF.L.U32 R8, R53, 0x10, RZ ;  /* 0x0000001035087819 */ /* 0x000fe200000006ff */
[-C--:B------:R-:W-:Y:S01]  /*9070*/  FFMA.FTZ R19, R6, R16.reuse, -R10 ;  /* 0x0000001006137223 */ /* 0x080fe2000001080a */
[----:B------:R-:W-:Y:S01]  /*9080*/  SHF.L.U32 R6, R47, 0x10, RZ ;  /* 0x000000102f067819 */ /* 0x000fe200000006ff */
[----:B------:R-:W-:-:S02]  /*9090*/  FFMA.FTZ R14, R14, R16, R9 ;  /* 0x000000100e0e7223 */ /* 0x000fc40000010009 */
[----:B------:R-:W-:Y:S02]  /*90a0*/  FMUL.FTZ R12, R5, R11 ;  /* 0x0000000b050c7220 */ /* 0x000fe40000410000 */
[-C--:B------:R-:W-:Y:S02]  /*90b0*/  FMUL.FTZ R10, R6, R15.reuse ;  /* 0x0000000f060a7220 */ /* 0x080fe40000410000 */
[C---:B------:R-:W-:Y:S02]  /*90c0*/  FMUL.FTZ R9, R8.reuse, R15 ;  /* 0x0000000f08097220 */ /* 0x040fe40000410000 */
[C---:B------:R-:W-:Y:S02]  /*90d0*/  FMUL.FTZ R11, R7.reuse, R11 ;  /* 0x0000000b070b7220 */ /* 0x040fe40000410000 */
[----:B------:R-:W-:Y:S01]  /*90e0*/  FFMA.FTZ R13, R8, R17, -R10 ;  /* 0x00000011080d7223 */ /* 0x000fe2000001080a */
        /* <DEDUP_REMOVED lines=8> */
.L_x_111:
[----:B------:R-:W-:Y:S05]  /*9170*/  BSYNC B0 ;  /* 0x0000000000007941 */ /* 0x000fea0003800000 */
.L_x_110:
[----:B------:R-:W-:Y:S01]  /*9180*/  IADD3 R5, R40, 0x8, RZ ;  /* 0x0000000828057810 */ /* 0x000fe20007ffe0ff */
[----:B------:R-:W-:Y:S03]  /*9190*/  BSSY B0, `(.L_x_112) ;  /* 0x0000029000007945 */ /* 0x000fe60003800000 */
[----:B------:R-:W-:-:S13]  /*91a0*/  ISETP.GE.AND P0, PT, R5, c[0x0][0x27c], PT ;  /* 0x00009f0005007a0c */ /* 0x000fda0003f06270 */
        /* <DEDUP_REMOVED lines=39> */
.L_x_113:
[----:B------:R-:W-:Y:S05]  /*9420*/  BSYNC B0 ;  /* 0x0000000000007941 */ /* 0x000fea0003800000 */
.L_x_112:
        /* <DEDUP_REMOVED lines=24> */
[----:B------:R-:W-:Y:S01]  /*95b0*/  FMUL.FTZ R9, R6, R8 ;  /* 0x0000000806097220 */ /* 0x000fe20000410000 */
        /* <DEDUP_REMOVED lines=17> */
.L_x_115:
[----:B------:R-:W-:Y:S05]  /*96d0*/  BSYNC B0 ;  /* 0x0000000000007941 */ /* 0x000fea0003800000 */
.L_x_114:
        /* <DEDUP_REMOVED lines=42> */
.L_x_117:
[----:B------:R-:W-:Y:S05]  /*9980*/  BSYNC B0 ;  /* 0x0000000000007941 */ /* 0x000fea0003800000 */
.L_x_116:
        /* <DEDUP_REMOVED lines=42> */
.L_x_119:
[----:B------:R-:W-:Y:S05]  /*9c30*/  BSYNC B0 ;  /* 0x0000000000007941 */ /* 0x000fea0003800000 */
.L_x_118:
        /* <DEDUP_REMOVED lines=22> */
[C---:B------:R-:W-:Y:S01]  /*9da0*/  LOP3.LUT R5, R33.reuse, 0xffff0000, RZ, 0xc0, !PT ;  /* 0xffff000021057812 */ /* 0x040fe200078ec0ff */
        /* <DEDUP_REMOVED lines=17> */
[----:B------:R1:W-:Y:S01]  /*9ec0*/  STS.128 [R23+0x5000], R8 ;  /* 0x0050000817007388 */ /* 0x0003e20000000c00 */
[----:B------:R-:W-:Y:S05]  /*9ed0*/  BRA `(.L_x_109) ;  /* 0x0000311000007947 */ /* 0x000fea0003800000 */
.L_x_94:
        /* <DEDUP_REMOVED lines=17> */
[C---:B------:R-:W-:Y:S01]  /*9ff0*/  IADD3 R10, R63.reuse, 0x20, RZ ;  /* 0x000000203f0a7810 */ /* 0x040fe20007ffe0ff */
[----:B------:R-:W-:Y:S01]  /*a000*/  CS2R R20, SRZ ;  /* 0x0000000000147805 */ /* 0x000fe2000001ff00 */
[----:B------:R-:W-:-:S02]  /*a010*/  ISETP.GE.AND P2, PT, R63, c[0x0][0x27c], PT ;  /* 0x00009f003f007a0c */ /* 0x000fc40003f46270 */
[----:B------:R-:W-:Y:S02]  /*a020*/  ISETP.GE.AND P1, PT, R9, c[0x0][0x27c], PT ;  /* 0x00009f0009007a0c */ /* 0x000fe40003f26270 */
[----:B------:R-:W-:-:S09]  /*a030*/  ISETP.GE.AND P0, PT, R10, c[0x0][0x27c], PT ;  /* 0x00009f000a007a0c */ /* 0x000fd20003f06270 */
[----:B------:R-:W-:Y:S02]  /*a040*/  @!P2 IMAD.WIDE R6, R63, 0x2, R34 ;  /* 0x000000023f06a825 */ /* 0x000fe400078e0222 */
[----:B------:R-:W-:Y:S02]  /*a050*/  @!P1 SHF.R.S32.HI R8, RZ, 0x1f, R9 ;  /* 0x0000001fff089819 */ /* 0x000fe40000011409 */
[----:B------:R-:W-:Y:S01]  /*a060*/  @!P0 SHF.R.S32.HI R5, RZ, 0x1f, R10 ;  /* 0x0000001fff058819 */ /* 0x000fe2000001140a */
[----:B------:R1:W5:Y:S01]  /*a070*/  @!P2 LD.E.128 R20, [R6.64] ;  /* 0x000000060614a980 */ /* 0x000362000c101d00 */
[----:B------:R-:W-:Y:S01]  /*a080*/  CS2R R26, SRZ ;  /* 0x00000000001a7805 */ /* 0x000fe2000001ff00 */
[----:B------:R-:W-:Y:S01]  /*a090*/  CS2R R24, SRZ ;  /* 0x0000000000187805 */ /* 0x000fe2000001ff00 */
[----:B------:R-:W-:Y:S01]  /*a0a0*/  @!P0 LEA.HI R5, R5, R10, RZ, 0x3 ;  /* 0x0000000a05058211 */ /* 0x000fe200078f18ff */
[----:B------:R-:W-:Y:S01]  /*a0b0*/  CS2R R14, SRZ ;  /* 0x00000000000e7805 */ /* 0x000fe2000001ff00 */
[----:B------:R-:W-:Y:S01]  /*a0c0*/  CS2R R10, SRZ ;  /* 0x00000000000a7805 */ /* 0x000fe2000001ff00 */
[----:B------:R-:W-:Y:S01]  /*a0d0*/  CS2R R12, SRZ ;  /* 0x00000000000c7805 */ /* 0x000fe2000001ff00 */
[----:B------:R-:W-:Y:S01]  /*a0e0*/  @!P0 LOP3.LUT R5, R5, 0xfffffff8, RZ, 0xc0, !PT ;  /* 0xfffffff805058812 */ /* 0x000fe200078ec0ff */
[----:B------:R-:W-:Y:S01]  /*a0f0*/  CS2R R30, SRZ ;  /* 0x00000000001e7805 */ /* 0x000fe2000001ff00 */
[----:B------:R-:W-:Y:S01]  /*a100*/  CS2R R28, SRZ ;  /* 0x00000000001c7805 */ /* 0x000fe2000001ff00 */
[----:B------:R-:W-:Y:S01]  /*a110*/  CS2R R18, SRZ ;  /* 0x0000000000127805 */ /* 0x000fe2000001ff00 */
[----:B------:R-:W-:Y:S01]  /*a120*/  CS2R R16, SRZ ;  /* 0x0000000000107805 */ /* 0x000fe2000001ff00 */
[----:B------:R-:W-:-:S05]  /*a130*/  @!P0 IMAD.WIDE R36, R5, 0x2, R34 ;  /* 0x0000000205248825 */ /* 0x000fca00078e0222 */
[----:B------:R2:W5:Y:S01]  /*a140*/  @!P0 LD.E.128 R28, [R36.64] ;  /* 0x00000006241c8980 */ /* 0x000562000c101d00 */
[----:B-1----:R-:W-:Y:S02]  /*a150*/  @!P1 LEA.HI R6, R8, R9, RZ, 0x3 ;  /* 0x0000000908069211 */ /* 0x002fe400078f18ff */
[----:B------:R-:W-:Y:S02]  /*a160*/  CS2R R8, SRZ ;  /* 0x0000000000087805 */ /* 0x000fe4000001ff00 */
[----:B------:R-:W-:-:S05]  /*a170*/  @!P1 LOP3.LUT R6, R6, 0xfffffff8, RZ, 0xc0, !PT ;  /* 0xfffffff806069812 */ /* 0x000fca00078ec0ff */
[----:B------:R-:W-:-:S04]  /*a180*/  @!P1 IMAD.WIDE R38, R6, 0x2, R34 ;  /* 0x0000000206269825 */ /* 0x000fc800078e0222 */
[--C-:B------:R-:W-:Y:S01]  /*a190*/  @!P1 IMAD.WIDE R34, R6, 0x2, R32.reuse ;  /* 0x0000000206229825 */ /* 0x100fe200078e0220 */
[----:B------:R2:W5:Y:S03]  /*a1a0*/  @!P1 LD.E.128 R24, [R38.64] ;  /* 0x0000000626189980 */ /* 0x000566000c101d00 */
[--C-:B------:R-:W-:Y:S01]  /*a1b0*/  @!P0 IMAD.WIDE R6, R5, 0x2, R32.reuse ;  /* 0x0000000205068825 */ /* 0x100fe200078e0220 */
[----:B------:R2:W5:Y:S03]  /*a1c0*/  @!P1 LD.E.128 R12, [R34.64] ;  /* 0x00000006220c9980 */ /* 0x000566000c101d00 */
[----:B------:R-:W-:Y:S01]  /*a1d0*/  @!P2 IMAD.WIDE R32, R63, 0x2, R32 ;  /* 0x000000023f20a825 */ /* 0x000fe200078e0220 */
[----:B------:R2:W5:Y:S04]  /*a1e0*/  @!P0 LD.E.128 R16, [R6.64] ;  /* 0x0000000606108980 */ /* 0x000568000c101d00 */
[----:B------:R2:W5:Y:S02]  /*a1f0*/  @!P2 LD.E.128 R8, [R32.64] ;  /* 0x000000062008a980 */ /* 0x000564000c101d00 */
.L_x_121:
[----:B------:R-:W-:Y:S05]  /*a200*/  BSYNC B0 ;  /* 0x0000000000007941 */ /* 0x000fea0003800000 */
.L_x_120:
[----:B-----5:R-:W-:Y:S01]  /*a210*/  IMAD.MOV.U32 R51, RZ, RZ, R24 ;  /* 0x000000ffff337224 */ /* 0x020fe200078e0018 */
[----:B------:R-:W-:Y:S01]  /*a220*/  SHF.R.U64 R49, R24, 0x10, R25 ;  /* 0x0000001018317819 */ /* 0x000fe20000001219 */
[----:B------:R-:W-:Y:S01]  /*a230*/  IMAD R5, R172, -0x80, R55 ;  /* 0xffffff80ac057824 */ /* 0x000fe200078e0237 */
[----:B------:R-:W-:Y:S01]  /*a240*/  SHF.R.U64 R57, R20, 0x10, R21 ;  /* 0x0000001014397819 */ /* 0x000fe20000001215 */
[----:B------:R-:W-:Y:S01]  /*a250*/  IMAD.MOV.U32 R59, RZ, RZ, R20 ;  /* 0x000000ffff3b7224 */ /* 0x000fe200078e0014 */
[----:B------:R-:W-:Y:S01]  /*a260*/  PRMT R49, R51, 0x5410, R49 ;  /* 0x0000541033317816 */ /* 0x000fe20000000031 */
[----:B------:R-:W-:Y:S01]  /*a270*/  IMAD.MOV.U32 R58, RZ, RZ, R21 ;  /* 0x000000ffff3a7224 */ /* 0x000fe200078e0015 */
[----:B------:R-:W-:Y:S01]  /*a280*/  IMNMX R51, R5, 0x80, PT ;  /* 0x0000008005337817 */ /* 0x000fe20003800200 */
[----:B------:R-:W-:Y:S01]  /*a290*/  IMAD.MOV.U32 R54, RZ, RZ, R23 ;  /* 0x000000ffff367224 */ /* 0x000fe200078e0017 */
[----:B------:R-:W-:Y:S01]  /*a2a0*/  SHF.R.U32.HI R52, RZ, 0x10, R21 ;  /* 0x00000010ff347819 */ /* 0x000fe20000011615 */
[----:B------:R-:W-:Y:S01]  /*a2b0*/  IMAD.MOV.U32 R50, RZ, RZ, R25 ;  /* 0x000000ffff327224 */ /* 0x000fe200078e0019 */
[----:B------:R-:W-:Y:S01]  /*a2c0*/  ISETP.GE.AND P0, PT, R62, R51, PT ;  /* 0x000000333e00720c */ /* 0x000fe20003f06270 */
[----:B------:R-:W-:Y:S01]  /*a2d0*/  IMAD.MOV.U32 R47, RZ, RZ, R26 ;  /* 0x000000ffff2f7224 */ /* 0x000fe200078e001a */
[--C-:B------:R-:W-:Y:S01]  /*a2e0*/  SHF.R.U64 R53, R22, 0x10, R23.reuse ;  /* 0x0000001016357819 */ /* 0x100fe20000001217 */
[----:B------:R-:W-:Y:S01]  /*a2f0*/  IMAD.MOV.U32 R43, RZ, RZ, R28 ;  /* 0x000000ffff2b7224 */ /* 0x000fe200078e001c */
[----:B------:R-:W-:Y:S01]  /*a300*/  SHF.R.U32.HI R48, RZ, 0x10, R23 ;  /* 0x00000010ff307819 */ /* 0x000fe20000011617 */
[----:B------:R-:W-:Y:S01]  /*a310*/  IMAD.MOV.U32 R42, RZ, RZ, R29 ;  /* 0x000000ffff2a7224 */ /* 0x000fe200078e001d */
[----:B------:R-:W-:Y:S01]  /*a320*/  SHF.R.U32.HI R44, RZ, 0x10, R25 ;  /* 0x00000010ff2c7819 */ /* 0x000fe20000011619 */
[----:B--2---:R-:W-:Y:S01]  /*a330*/  IMAD.MOV.U32 R38, RZ, RZ, R31 ;  /* 0x000000ffff267224 */ /* 0x004fe200078e001f */
[----:B------:R-:W-:Y:S01]  /*a340*/  SHF.R.U64 R45, R26, 0x10, R27 ;  /* 0x000000101a2d7819 */ /* 0x000fe2000000121b */
[----:B------:R-:W-:Y:S01]  /*a350*/  IMAD.MOV.U32 R56, RZ, RZ, R22 ;  /* 0x000000ffff387224 */ /* 0x000fe200078e0016 */
[----:B------:R-:W-:Y:S01]  /*a360*/  SHF.R.U64 R41, R28, 0x10, R29 ;  /* 0x000000101c297819 */ /* 0x000fe2000000121d */
[----:B------:R-:W-:Y:S01]  /*a370*/  IMAD.MOV.U32 R46, RZ, RZ, R27 ;  /* 0x000000ffff2e7224 */ /* 0x000fe200078e001b */
[----:B------:R-:W-:Y:S01]  /*a380*/  SHF.R.U32.HI R36, RZ, 0x10, R29 ;  /* 0x00000010ff247819 */ /* 0x000fe2000001161d */
[----:B------:R-:W-:Y:S01]  /*a390*/  IMAD.MOV.U32 R39, RZ, RZ, R30 ;  /* 0x000000ffff277224 */ /* 0x000fe200078e001e */
[----:B------:R-:W-:Y:S01]  /*a3a0*/  SHF.R.U64 R37, R30, 0x10, R31 ;  /* 0x000000101e257819 */ /* 0x000fe2000000121f */
[----:B------:R-:W-:Y:S01]  /*a3b0*/  IMAD.MOV.U32 R34, RZ, RZ, R9 ;  /* 0x000000ffff227224 */ /* 0x000fe200078e0009 */
[----:B------:R-:W-:Y:S01]  /*a3c0*/  SHF.R.U32.HI R32, RZ, 0x10, R31 ;  /* 0x00000010ff207819 */ /* 0x000fe2000001161f */
[----:B------:R-:W-:Y:S01]  /*a3d0*/  IMAD.MOV.U32 R31, RZ, RZ, R10 ;  /* 0x000000ffff1f7224 */ /* 0x000fe200078e000a */
[----:B------:R-:W-:Y:S01]  /*a3e0*/  SHF.R.U32.HI R40, RZ, 0x10, R27 ;  /* 0x00000010ff287819 */ /* 0x000fe2000001161b */
[----:B------:R-:W-:Y:S01]  /*a3f0*/  IMAD.MOV.U32 R26, RZ, RZ, R13 ;  /* 0x000000ffff1a7224 */ /* 0x000fe200078e000d */
[--C-:B------:R-:W-:Y:S01]  /*a400*/  SHF.R.U64 R33, R8, 0x10, R9.reuse ;  /* 0x0000001008217819 */ /* 0x100fe20000001209 */
[----:B------:R-:W-:Y:S01]  /*a410*/  IMAD.MOV.U32 R23, RZ, RZ, R14 ;  /* 0x000000ffff177224 */ /* 0x000fe200078e000e */
[----:B------:R-:W-:Y:S01]  /*a420*/  SHF.R.U32.HI R28, RZ, 0x10, R9 ;  /* 0x00000010ff1c7819 */ /* 0x000fe20000011609 */
[----:B------:R-:W-:Y:S01]  /*a430*/  IMAD.MOV.U32 R35, RZ, RZ, R8 ;  /* 0x000000ffff237224 */ /* 0x000fe200078e0008 */
[--C-:B------:R-:W-:Y:S01]  /*a440*/  SHF.R.U64 R29, R10, 0x10, R11.reuse ;  /* 0x000000100a1d7819 */ /* 0x100fe2000000120b */
[----:B------:R-:W-:Y:S01]  /*a450*/  IMAD.MOV.U32 R30, RZ, RZ, R11 ;  /* 0x000000ffff1e7224 */ /* 0x000fe200078e000b */
[--C-:B------:R-:W-:Y:S01]  /*a460*/  SHF.R.U64 R25, R12, 0x10, R13.reuse ;  /* 0x000000100c197819 */ /* 0x100fe2000000120d */
[----:B------:R-:W-:Y:S01]  /*a470*/  IMAD.MOV.U32 R27, RZ, RZ, R12 ;  /* 0x000000ffff1b7224 */ /* 0x000fe200078e000c */
[----:B------:R-:W-:Y:S01]  /*a480*/  SHF.R.U32.HI R20, RZ, 0x10, R13 ;  /* 0x00000010ff147819 */ /* 0x000fe2000001160d */
[--C-:B------:R-:W-:Y:S01]  /*a490*/  IMAD.MOV.U32 R22, RZ, RZ, R15.reuse ;  /* 0x000000ffff167224 */ /* 0x100fe200078e000f */
[----:B------:R-:W-:Y:S01]  /*a4a0*/  SHF.R.U64 R21, R14, 0x10, R15 ;  /* 0x000000100e157819 */ /* 0x000fe2000000120f */
[----:B------:R-:W-:Y:S01]  /*a4b0*/  IMAD.MOV.U32 R14, RZ, RZ, R16 ;  /* 0x000000ffff0e7224 */ /* 0x000fe200078e0010 */
[----:B------:R-:W-:Y:S01]  /*a4c0*/  SHF.R.U32.HI R24, RZ, 0x10, R11 ;  /* 0x00000010ff187819 */ /* 0x000fe2000001160b */
[----:B------:R-:W-:Y:S01]  /*a4d0*/  IMAD.MOV.U32 R13, RZ, RZ, R17 ;  /* 0x000000ffff0d7224 */ /* 0x000fe200078e0011 */
[----:B------:R-:W-:Y:S01]  /*a4e0*/  SHF.R.U32.HI R11, RZ, 0x10, R15 ;  /* 0x00000010ff0b7819 */ /* 0x000fe2000001160f */
[----:B------:R-:W-:Y:S01]  /*a4f0*/  IMAD.MOV.U32 R10, RZ, RZ, R18 ;  /* 0x000000ffff0a7224 */ /* 0x000fe200078e0012 */
[----:B------:R-:W-:Y:S01]  /*a500*/  SHF.R.U64 R12, R16, 0x10, R17 ;  /* 0x00000010100c7819 */ /* 0x000fe20000001211 */
[----:B------:R-:W-:Y:S01]  /*a510*/  IMAD.MOV.U32 R9, RZ, RZ, R19 ;  /* 0x000000ffff097224 */ /* 0x000fe200078e0013 */
[----:B------:R-:W-:Y:S01]  /*a520*/  SHF.R.U32.HI R7, RZ, 0x10, R17 ;  /* 0x00000010ff077819 */ /* 0x000fe20000011611 */
[----:B------:R-:W-:-:S04]  /*a530*/  DEPBAR.LE SB0, 0x1 ;  /* 0x000080400000791a */ /* 0x000fc80000000000 */
[--C-:B------:R-:W-:Y:S01]  /*a540*/  SHF.R.U64 R8, R18, 0x10, R19.reuse ;  /* 0x0000001012087819 */ /* 0x100fe20000001213 */
[----:B------:R-:W-:Y:S01]  /*a550*/  BSSY B1, `(.L_x_122) ;  /* 0x000015c000017945 */ /* 0x000fe20003800000 */
[----:B------:R-:W-:Y:S02]  /*a560*/  SHF.R.U32.HI R6, RZ, 0x10, R19 ;  /* 0x00000010ff067819 */ /* 0x000fe40000011613 */
        /* <DEDUP_REMOVED lines=22> */
[----:B------:R-:W-:Y:S01]  /*a6d0*/  PRMT R59, R9, 0x5410, R6 ;  /* 0x00005410093b7816 */ /* 0x000fe20000000006 */
[----:B------:R-:W-:Y:S06]  /*a6e0*/  BAR.SYNC.DEFER_BLOCKING 0x0 ;  /* 0x0000000000007b1d */ /* 0x000fec0000010000 */
[----:B------:R-:W-:Y:S05]  /*a6f0*/  @P0 BRA `(.L_x_123) ;  /* 0x0000141000000947 */ /* 0x000fea0003800000 */
[----:B------:R-:W-:Y:S01]  /*a700*/  ISETP.GE.AND P0, PT, R63, c[0x0][0x27c], PT ;  /* 0x00009f003f007a0c */ /* 0x000fe20003f06270 */
[----:B------:R-:W-:-:S12]  /*a710*/  BSSY B0, `(.L_x_124) ;  /* 0x0000065000007945 */ /* 0x000fd80003800000 */
[----:B------:R-:W-:Y:S05]  /*a720*/  @P0 BRA `(.L_x_125) ;  /* 0x0000063000000947 */ /* 0x000fea0003800000 */
[----:B------:R-:W-:Y:S01]  /*a730*/  IMAD.MOV.U32 R7, RZ, RZ, c[0x0][0x27c] ;  /* 0x00009f00ff077624 */ /* 0x000fe200078e00ff */
[----:B------:R-:W-:Y:S01]  /*a740*/  LEA.HI R6, R62, R62, RZ, 0x1 ;  /* 0x0000003e3e067211 */ /* 0x000fe200078f08ff */
[----:B------:R-:W-:-:S03]  /*a750*/  IMAD.SHL.U32 R5, R96, 0x40, RZ ;  /* 0x0000004060057824 */ /* 0x000fc600078e00ff */
[----:B------:R-:W-:Y:S02]  /*a760*/  LEA.HI R7, R7, R60, RZ, 0x1d ;  /* 0x0000003c07077211 */ /* 0x000fe400078fe8ff */
[----:B------:R-:W-:Y:S02]  /*a770*/  LOP3.LUT R6, R6, 0x7fffffe, RZ, 0xc0, !PT ;  /* 0x07fffffe06067812 */ /* 0x000fe400078ec0ff */
[----:B------:R-:W-:Y:S02]  /*a780*/  SHF.R.S32.HI R9, RZ, 0x1f, R7 ;  /* 0x0000001fff097819 */ /* 0x000fe40000011407 */
[----:B------:R-:W-:Y:S02]  /*a790*/  LOP3.LUT R5, R5, 0xc0, RZ, 0xc0, !PT ;  /* 0x000000c005057812 */ /* 0x000fe400078ec0ff */
[----:B------:R-:W-:Y:S01]  /*a7a0*/  LEA.HI R9, R9, R7, RZ, 0x2 ;  /* 0x0000000709097211 */ /* 0x000fe200078f10ff */
[----:B------:R-:W-:Y:S01]  /*a7b0*/  IMAD.SHL.U32 R7, R7, 0x8, RZ ;  /* 0x0000000807077824 */ /* 0x000fe200078e00ff */
[----:B------:R-:W-:-:S02]  /*a7c0*/  IADD3 R6, R62, -R6, RZ ;  /* 0x800000063e067210 */ /* 0x000fc40007ffe0ff */
[C---:B------:R-:W-:Y:S02]  /*a7d0*/  LOP3.LUT R8, R5.reuse, 0x18, R63, 0xf8, !PT ;  /* 0x0000001805087812 */ /* 0x040fe400078ef83f */
[----:B------:R-:W-:Y:S01]  /*a7e0*/  SHF.R.U32.HI R10, RZ, 0x3, R5 ;  /* 0x00000003ff0a7819 */ /* 0x000fe20000011605 */
[----:B------:R-:W-:Y:S01]  /*a7f0*/  IMAD R6, R64, 0x8, R6 ;  /* 0x0000000840067824 */ /* 0x000fe200078e0206 */
[----:B------:R-:W-:Y:S01]  /*a800*/  LOP3.LUT R5, R5, 0x18, R7, 0xf8, !PT ;  /* 0x0000001805057812 */ /* 0x000fe200078ef807 */
[----:B------:R-:W-:Y:S01]  /*a810*/  IMAD.SHL.U32 R7, R9, 0x400, RZ ;  /* 0x0000040009077824 */ /* 0x000fe200078e00ff */
[-C--:B------:R-:W-:Y:S02]  /*a820*/  LOP3.LUT R8, R8, R10.reuse, RZ, 0x3c, !PT ;  /* 0x0000000a08087212 */ /* 0x080fe400078e3cff */
[----:B------:R-:W-:Y:S02]  /*a830*/  SHF.L.U32 R6, R6, 0x5, RZ ;  /* 0x0000000506067819 */ /* 0x000fe400000006ff */
[----:B------:R-:W-:-:S02]  /*a840*/  LOP3.LUT R5, R5, R10, RZ, 0x3c, !PT ;  /* 0x0000000a05057212 */ /* 0x000fc400078e3cff */
[----:B------:R-:W-:Y:S02]  /*a850*/  LOP3.LUT R7, R7, 0x7ffff000, RZ, 0xc0, !PT ;  /* 0x7ffff00007077812 */ /* 0x000fe400078ec0ff */
[----:B------:R-:W-:Y:S02]  /*a860*/  IADD3 R8, R6, R8, RZ ;  /* 0x0000000806087210 */ /* 0x000fe40007ffe0ff */
[----:B------:R-:W-:Y:S01]  /*a870*/  IADD3 R5, R5, R7, R6 ;  /* 0x0000000705057210 */ /* 0x000fe20007ffe006 */
[----:B------:R-:W-:Y:S02]  /*a880*/  IMAD.U32 R6, R53, 0x10000, RZ ;  /* 0x0001000035067824 */ /* 0x000fe400078e00ff */
[----:B------:R-:W-:Y:S01]  /*a890*/  IMAD.SHL.U32 R33, R8, 0x2, RZ ;  /* 0x0000000208217824 */ /* 0x000fe200078e00ff */
[----:B------:R-:W-:Y:S02]  /*a8a0*/  SHF.L.U32 R32, R5, 0x1, RZ ;  /* 0x0000000105207819 */ /* 0x000fe400000006ff */
[----:B------:R-:W-:-:S02]  /*a8b0*/  LOP3.LUT R5, R37, 0xffff0000, RZ, 0xc0, !PT ;  /* 0xffff000025057812 */ /* 0x000fc400078ec0ff */
[----:B------:R-:W1:Y:S04]  /*a8c0*/  LDS.128 R12, [R33+0x6100] ;  /* 0x00610000210c7984 */ /* 0x000e680000000c00 */
[----:B------:R-:W2:Y:S01]  /*a8d0*/  LDS.128 R8, [R32+0x6100] ;  /* 0x0061000020087984 */ /* 0x000ea20000000c00 */
[C---:B-1----:R-:W-:Y:S01]  /*a8e0*/  IMAD.U32 R17, R12.reuse, 0x10000, RZ ;  /* 0x000100000c117824 */ /* 0x042fe200078e00ff */
[----:B------:R-:W-:Y:S01]  /*a8f0*/  LOP3.LUT R20, R12, 0xffff0000, RZ, 0xc0, !PT ;  /* 0xffff00000c147812 */ /* 0x000fe200078ec0ff */
[----:B------:R-:W-:Y:S01]  /*a900*/  IMAD.U32 R12, R37, 0x10000, RZ ;  /* 0x00010000250c7824 */ /* 0x000fe200078e00ff */
[----:B------:R-:W-:Y:S02]  /*a910*/  SHF.L.U32 R21, R13, 0x10, RZ ;  /* 0x000000100d157819 */ /* 0x000fe400000006ff */
[----:B--2---:R-:W-:-:S02]  /*a920*/  SHF.L.U32 R7, R10, 0x10, RZ ;  /* 0x000000100a077819 */ /* 0x004fc400000006ff */
[----:B------:R-:W-:Y:S01]  /*a930*/  LOP3.LUT R28, R13, 0xffff0000, RZ, 0xc0, !PT ;  /* 0xffff00000d1c7812 */ /* 0x000fe200078ec0ff */
[C---:B------:R-:W-:Y:S01]  /*a940*/  IMAD.U32 R13, R14.reuse, 0x10000, RZ ;  /* 0x000100000e0d7824 */ /* 0x040fe200078e00ff */
[----:B------:R-:W-:Y:S01]  /*a950*/  LOP3.LUT R16, R14, 0xffff0000, RZ, 0xc0, !PT ;  /* 0xffff00000e107812 */ /* 0x000fe200078ec0ff */
[C---:B------:R-:W-:Y:S01]  /*a960*/  IMAD.U32 R14, R8.reuse, 0x10000, RZ ;  /* 0x00010000080e7824 */ /* 0x040fe200078e00ff */
[C---:B------:R-:W-:Y:S02]  /*a970*/  SHF.L.U32 R25, R15.reuse, 0x10, RZ ;  /* 0x000000100f197819 */ /* 0x040fe400000006ff */
[----:B------:R-:W-:Y:S02]  /*a980*/  LOP3.LUT R27, R15, 0xffff0000, RZ, 0xc0, !PT ;  /* 0xffff00000f1b7812 */ /* 0x000fe400078ec0ff */
[----:B------:R-:W-:Y:S01]  /*a990*/  LOP3.LUT R15, R8, 0xffff0000, RZ, 0xc0, !PT ;  /* 0xffff0000080f7812 */ /* 0x000fe200078ec0ff */
[----:B------:R-:W-:Y:S01]  /*a9a0*/  FMUL.FTZ R8, R7, R12 ;  /* 0x0000000c07087220 */ /* 0x000fe20000410000 */
[----:B------:R-:W-:Y:S01]  /*a9b0*/  SHF.L.U32 R19, R9, 0x10, RZ ;  /* 0x0000001009137819 */ /* 0x000fe200000006ff */
[-C--:B------:R-:W-:Y:S01]  /*a9c0*/  FMUL.FTZ R7, R7, R6.reuse ;  /* 0x0000000607077220 */ /* 0x080fe20000410000 */
[----:B------:R-:W-:Y:S01]  /*a9d0*/  LOP3.LUT R23, R9, 0xffff0000, RZ, 0xc0, !PT ;  /* 0xffff000009177812 */ /* 0x000fe200078ec0ff */
[C---:B------:R-:W-:Y:S01]  /*a9e0*/  FFMA.FTZ R36, R13.reuse, R6, -R8 ;  /* 0x000000060d247223 */ /* 0x040fe20000010808 */
[----:B------:R-:W-:Y:S01]  /*a9f0*/  LOP3.LUT R9, R10, 0xffff0000, RZ, 0xc0, !PT ;  /* 0xffff00000a097812 */ /* 0x000fe200078ec0ff */
[----:B------:R-:W-:Y:S01]  /*aa00*/  FFMA.FTZ R35, R13, R12, R7 ;  /* 0x0000000c0d237223 */ /* 0x000fe20000010007 */
[----:B------:R-:W-:Y:S01]  /*aa10*/  LOP3.LUT R6, R53, 0xffff0000, RZ, 0xc0, !PT ;  /* 0xffff000035067812 */ /* 0x000fe200078ec0ff */
[----:B------:R-:W-:Y:S01]  /*aa20*/  IMAD.U32 R8, R38, 0x10000, RZ ;  /* 0x0001000026087824 */ /* 0x000fe200078e00ff */
[----:B------:R-:W-:Y:S01]  /*aa30*/  SHF.L.U32 R7, R57, 0x10, RZ ;  /* 0x0000001039077819 */ /* 0x000fe200000006ff */
[----:B------:R-:W-:Y:S01]  /*aa40*/  FMUL.FTZ R10, R9, R5 ;  /* 0x00000005090a7220 */ /* 0x000fe20000410000 */
[----:B------:R-:W-:Y:S01]  /*aa50*/  SHF.L.U32 R18, R11, 0x10, RZ ;  /* 0x000000100b127819 */ /* 0x000fe200000006ff */
[-C--:B------:R-:W-:Y:S01]  /*aa60*/  FMUL.FTZ R9, R9, R6.reuse ;  /* 0x0000000609097220 */ /* 0x080fe20000410000 */
[----:B------:R-:W-:Y:S01]  /*aa70*/  LOP3.LUT R22, R11, 0xffff0000, RZ, 0xc0, !PT ;  /* 0xffff00000b167812 */ /* 0x000fe200078ec0ff */
[----:B------:R-:W-:Y:S01]  /*aa80*/  FFMA.FTZ R34, R16, R6, -R10 ;  /* 0x0000000610227223 */ /* 0x000fe2000001080a */
[----:B------:R-:W-:Y:S01]  /*aa90*/  LOP3.LUT R11, R38, 0xffff0000, RZ, 0xc0, !PT ;  /* 0xffff0000260b7812 */ /* 0x000fe200078ec0ff */
[----:B------:R-:W-:-:S02]  /*aaa0*/  FMUL.FTZ R6, R14, R8 ;  /* 0x000000080e067220 */ /* 0x000fc40000410000 */
[----:B------:R-:W-:Y:S01]  /*aab0*/  FMUL.FTZ R10, R14, R7 ;  /* 0x000000070e0a7220 */ /* 0x000fe20000410000 */
[----:B------:R-:W-:Y:S01]  /*aac0*/  F2FP.BF16.PACK_AB R14, R34, R36 ;  /* 0x00000024220e723e */ /* 0x000fe200000010ff */
[----:B------:R-:W-:Y:S01]  /*aad0*/  FFMA.FTZ R31, R16, R5, R9 ;  /* 0x00000005101f7223 */ /* 0x000fe20000010009 */
[----:B------:R-:W-:Y:S01]  /*aae0*/  LOP3.LUT R5, R57, 0xffff0000, RZ, 0xc0, !PT ;  /* 0xffff000039057812 */ /* 0x000fe200078ec0ff */
[----:B------:R-:W-:Y:S01]  /*aaf0*/  FFMA.FTZ R30, R17, R7, -R6 ;  /* 0x00000007111e7223 */ /* 0x000fe20000010806 */
[----:B------:R-:W-:Y:S01]  /*ab00*/  SHF.L.U32 R6, R39, 0x10, RZ ;  /* 0x0000001027067819 */ /* 0x000fe200000006ff */
[----:B------:R-:W-:Y:S02]  /*ab10*/  FFMA.FTZ R29, R17, R8, R10 ;  /* 0x00000008111d7223 */ /* 0x000fe4000001000a */
[C---:B------:R-:W-:Y:S02]  /*ab20*/  FMUL.FTZ R8, R15.reuse, R11 ;  /* 0x0000000b0f087220 */ /* 0x040fe40000410000 */
[----:B------:R-:W-:-:S02]  /*ab30*/  FMUL.FTZ R12, R15, R5 ;  /* 0x000000050f0c7220 */ /* 0x000fc40000410000 */
[----:B------:R-:W-:Y:S02]  /*ab40*/  IMAD.U32 R7, R52, 0x10000, RZ ;  /* 0x0001000034077824 */ /* 0x000fe400078e00ff */
[----:B------:R-:W-:Y:S02]  /*ab50*/  IMAD.U32 R9, R40, 0x10000, RZ ;  /* 0x0001000028097824 */ /* 0x000fe400078e00ff */
[----:B------:R-:W-:Y:S01]  /*ab60*/  FFMA.FTZ R26, R20, R5, -R8 ;  /* 0x00000005141a7223 */ /* 0x000fe20000010808 */
[----:B------:R-:W-:Y:S01]  /*ab70*/  SHF.L.U32 R5, R48, 0x10, RZ ;  /* 0x0000001030057819 */ /* 0x000fe200000006ff */
[C---:B------:R-:W-:Y:S02]  /*ab80*/  FMUL.FTZ R10, R19.reuse, R6 ;  /* 0x00000006130a7220 */ /* 0x040fe40000410000 */
[----:B------:R-:W-:Y:S02]  /*ab90*/  FFMA.FTZ R24, R20, R11, R12 ;  /* 0x0000000b14187223 */ /* 0x000fe4000001000c */
[----:B------:R-:W-:-:S02]  /*aba0*/  FMUL.FTZ R8, R19, R7 ;  /* 0x0000000713087220 */ /* 0x000fc40000410000 */
[----:B------:R-:W-:Y:S02]  /*abb0*/  FMUL.FTZ R11, R18, R9 ;  /* 0x00000009120b7220 */ /* 0x000fe40000410000 */
[C---:B------:R-:W-:Y:S01]  /*abc0*/  FFMA.FTZ R20, R21.reuse, R7, -R10 ;  /* 0x0000000715147223 */ /* 0x040fe2000001080a */
[----:B------:R-:W-:Y:S01]  /*abd0*/  LOP3.LUT R7, R48, 0xffff0000, RZ, 0xc0, !PT ;  /* 0xffff000030077812 */ /* 0x000fe200078ec0ff */
[----:B------:R-:W-:Y:S01]  /*abe0*/  FFMA.FTZ R19, R21, R6, R8 ;  /* 0x0000000615137223 */ /* 0x000fe20000010008 */
[----:B------:R-:W-:Y:S01]  /*abf0*/  LOP3.LUT R6, R39, 0xffff0000, RZ, 0xc0, !PT ;  /* 0xffff000027067812 */ /* 0x000fe200078ec0ff */
[-C--:B------:R-:W-:Y:S01]  /*ac00*/  FMUL.FTZ R10, R18, R5.reuse ;  /* 0x00000005120a7220 */ /* 0x080fe20000410000 */
[----:B------:R-:W-:Y:S01]  /*ac10*/  LOP3.LUT R8, R52, 0xffff0000, RZ, 0xc0, !PT ;  /* 0xffff000034087812 */ /* 0x000fe200078ec0ff */
[C---:B------:R-:W-:Y:S01]  /*ac20*/  FFMA.FTZ R17, R25.reuse, R5, -R11 ;  /* 0x0000000519117223 */ /* 0x040fe2000001080b */
[----:B------:R-:W-:Y:S01]  /*ac30*/  LOP3.LUT R5, R40, 0xffff0000, RZ, 0xc0, !PT ;  /* 0xffff000028057812 */ /* 0x000fe200078ec0ff */
[----:B------:R-:W-:-:S02]  /*ac40*/  FFMA.FTZ R16, R25, R9, R10 ;  /* 0x0000000919107223 */ /* 0x000fc4000001000a */
[C---:B------:R-:W-:Y:S02]  /*ac50*/  FMUL.FTZ R12, R23.reuse, R6 ;  /* 0x00000006170c7220 */ /* 0x040fe40000410000 */
[-C--:B------:R-:W-:Y:S02]  /*ac60*/  FMUL.FTZ R11, R23, R8.reuse ;  /* 0x00000008170b7220 */ /* 0x080fe40000410000 */
[C---:B------:R-:W-:Y:S02]  /*ac70*/  FMUL.FTZ R10, R22.reuse, R5 ;  /* 0x00000005160a7220 */ /* 0x040fe40000410000 */
[----:B------:R-:W-:Y:S02]  /*ac80*/  FMUL.FTZ R9, R22, R7 ;  /* 0x0000000716097220 */ /* 0x000fe40000410000 */
[----:B------:R-:W-:Y:S01]  /*ac90*/  FFMA.FTZ R13, R28, R8, -R12 ;  /* 0x000000081c0d7223 */ /* 0x000fe2000001080c */
[----:B------:R-:W-:Y:S01]  /*aca0*/  F2FP.BF16.PACK_AB R12, R26, R30 ;  /* 0x0000001e1a0c723e */ /* 0x000fe200000010ff */
[----:B------:R-:W-:Y:S01]  /*acb0*/  FFMA.FTZ R6, R28, R6, R11 ;  /* 0x000000061c067223 */ /* 0x000fe2000001000b */
[----:B------:R-:W-:Y:S01]  /*acc0*/  F2FP.BF16.PACK_AB R8, R24, R29 ;  /* 0x0000001d1808723e */ /* 0x000fe200000010ff */
[----:B------:R-:W-:Y:S01]  /*acd0*/  FFMA.FTZ R15, R27, R7, -R10 ;  /* 0x000000071b0f7223 */ /* 0x000fe2000001080a */
[----:B------:R-:W-:Y:S01]  /*ace0*/  F2FP.BF16.PACK_AB R13, R13, R20 ;  /* 0x000000140d0d723e */ /* 0x000fe200000010ff */
[----:B------:R-:W-:Y:S01]  /*acf0*/  FFMA.FTZ R11, R27, R5, R9 ;  /* 0x000000051b0b7223 */ /* 0x000fe20000010009 */
[----:B------:R-:W-:-:S02]  /*ad00*/  F2FP.BF16.PACK_AB R10, R31, R35 ;  /* 0x000000231f0a723e */ /* 0x000fc400000010ff */
[----:B------:R-:W-:Y:S02]  /*ad10*/  F2FP.BF16.PACK_AB R15, R15, R17 ;  /* 0x000000110f0f723e */ /* 0x000fe400000010ff */
[----:B------:R-:W-:Y:S02]  /*ad20*/  F2FP.BF16.PACK_AB R9, R6, R19 ;  /* 0x000000130609723e */ /* 0x000fe400000010ff */
[----:B------:R-:W-:Y:S01]  /*ad30*/  F2FP.BF16.PACK_AB R11, R11, R16 ;  /* 0x000000100b0b723e */ /* 0x000fe200000010ff */
[----:B------:R1:W-:Y:S04]  /*ad40*/  STS.128 [R33+0x6100], R12 ;  /* 0x0061000c21007388 */ /* 0x0003e80000000c00 */
[----:B------:R1:W-:Y:S02]  /*ad50*/  STS.128 [R32+0x6100], R8 ;  /* 0x0061000820007388 */ /* 0x0003e40000000c00 */
.L_x_125:
[----:B------:R-:W-:Y:S05]  /*ad60*/  BSYNC B0 ;  /* 0x0000000000007941 */ /* 0x000fea0003800000 */
.L_x_124:
[----:B------:R-:W-:Y:S01]  /*ad70*/  IADD3 R5, R63, 0x10, RZ ;  /* 0x000000103f057810 */ /* 0x000fe20007ffe0ff */
[----:B------:R-:W-:Y:S03]  /*ad80*/  BSSY B0, `(.L_x_126) ;  /* 0x000006c000007945 */ /* 0x000fe60003800000 */
[----:B------:R-:W-:-:S13]  /*ad90*/  ISETP.GE.AND P0, PT, R5, c[0x0][0x27c], PT ;  /* 0x00009f0005007a0c */ /* 0x000fda0003f06270 */
[----:B------:R-:W-:Y:S05]  /*ada0*/  @P0 BRA `(.L_x_127) ;  /* 0x0000069000000947 */ /* 0x000fea0003800000 */
[----:B-1----:R-:W-:Y:S01]  /*adb0*/  SHF.R.S32.HI R8, RZ, 0x1f, R5 ;  /* 0x0000001fff087819 */ /* 0x002fe20000011405 */
[----:B------:R-:W-:Y:S01]  /*adc0*/  IMAD.SHL.U32 R9, R96, 0x40, RZ ;  /* 0x0000004060097824 */ /* 0x000fe200078e00ff */
[----:B------:R-:W-:Y:S01]  /*add0*/  LEA.HI R10, R62, R62, RZ, 0x1 ;  /* 0x0000003e3e0a7211 */ /* 0x000fe200078f08ff */
[----:B------:R-:W-:Y:S01]  /*ade0*/  IMAD.MOV.U32 R11, RZ, RZ, c[0x0][0x27c] ;  /* 0x00009f00ff0b7624 */ /* 0x000fe200078e00ff */
[CC--:B------:R-:W-:Y:S02]  /*adf0*/  LEA.HI R7, R8.reuse, R5.reuse, RZ, 0x3 ;  /* 0x0000000508077211 */ /* 0x0c0fe400078f18ff */
[----:B------:R-:W-:Y:S02]  /*ae00*/  LEA.HI R8, R8, R5, RZ, 0x5 ;  /* 0x0000000508087211 */ /* 0x000fe400078f28ff */
[----:B------:R-:W-:Y:S02]  /*ae10*/  LOP3.LUT R10, R10, 0x7fffffe, RZ, 0xc0, !PT ;  /* 0x07fffffe0a0a7812 */ /* 0x000fe400078ec0ff */
[----:B------:R-:W-:-:S02]  /*ae20*/  SHF.R.S32.HI R6, RZ, 0x3, R7 ;  /* 0x00000003ff067819 */ /* 0x000fc40000011407 */
[----:B------:R-:W-:Y:S02]  /*ae30*/  LOP3.LUT R5, R9, 0xc0, RZ, 0xc0, !PT ;  /* 0x000000c009057812 */ /* 0x000fe400078ec0ff */
[----:B------:R-:W-:Y:S01]  /*ae40*/  SHF.L.U32 R9, R8, 0x7, RZ ;  /* 0x0000000708097819 */ /* 0x000fe200000006ff */
[----:B------:R-:W-:Y:S01]  /*ae50*/  IMAD.IADD R8, R62, 0x1, -R10 ;  /* 0x000000013e087824 */ /* 0x000fe200078e0a0a */
[----:B------:R-:W-:Y:S02]  /*ae60*/  LEA.HI R6, R11, R6, RZ, 0x1d ;  /* 0x000000060b067211 */ /* 0x000fe400078fe8ff */
[----:B------:R-:W-:Y:S01]  /*ae70*/  LOP3.LUT R10, R5, 0x18, R7, 0xf8, !PT ;  /* 0x00000018050a7812 */ /* 0x000fe200078ef807 */
[----:B------:R-:W-:Y:S01]  /*ae80*/  IMAD R7, R64, 0x8, R8 ;  /* 0x0000000840077824 */ /* 0x000fe200078e0208 */
[----:B------:R-:W-:Y:S02]  /*ae90*/  SHF.R.S32.HI R8, RZ, 0x1f, R6 ;  /* 0x0000001fff087819 */ /* 0x000fe40000011406 */
[----:B------:R-:W-:Y:S01]  /*aea0*/  LOP3.LUT R11, R9, 0x7ffff000, RZ, 0xc0, !PT ;  /* 0x7ffff000090b7812 */ /* 0x000fe200078ec0ff */
[----:B------:R-:W-:Y:S01]  /*aeb0*/  IMAD.SHL.U32 R7, R7, 0x20, RZ ;  /* 0x0000002007077824 */ /* 0x000fe200078e00ff */
[----:B------:R-:W-:-:S02]  /*aec0*/  SHF.L.U32 R9, R6, 0x3, RZ ;  /* 0x0000000306097819 */ /* 0x000fc400000006ff */
[----:B------:R-:W-:Y:S02]  /*aed0*/  LEA.HI R6, R8, R6, RZ, 0x2 ;  /* 0x0000000608067211 */ /* 0x000fe400078f10ff */
[----:B------:R-:W-:Y:S02]  /*aee0*/  SHF.R.U32.HI R12, RZ, 0x3, R5 ;  /* 0x00000003ff0c7819 */ /* 0x000fe40000011605 */
[----:B------:R-:W-:Y:S01]  /*aef0*/  LOP3.LUT R8, R5, 0x18, R9, 0xf8, !PT ;  /* 0x0000001805087812 */ /* 0x000fe200078ef809 */
[----:B------:R-:W-:Y:S01]  /*af00*/  IMAD.SHL.U32 R5, R6, 0x400, RZ ;  /* 0x0000040006057824 */ /* 0x000fe200078e00ff */
[-C--:B------:R-:W-:Y:S02]  /*af10*/  LOP3.LUT R10, R10, R12.reuse, RZ, 0x3c, !PT ;  /* 0x0000000c0a0a7212 */ /* 0x080fe400078e3cff */
[----:B------:R-:W-:Y:S02]  /*af20*/  LOP3.LUT R6, R8, R12, RZ, 0x3c, !PT ;  /* 0x0000000c08067212 */ /* 0x000fe400078e3cff */
[----:B------:R-:W-:-:S02]  /*af30*/  LOP3.LUT R5, R5, 0x7ffff000, RZ, 0xc0, !PT ;  /* 0x7ffff00005057812 */ /* 0x000fc400078ec0ff */
[--C-:B------:R-:W-:Y:S02]  /*af40*/  IADD3 R9, R10, R11, R7.reuse ;  /* 0x0000000b0a097210 */ /* 0x100fe40007ffe007 */
[----:B------:R-:W-:Y:S02]  /*af50*/  IADD3 R5, R6, R5, R7 ;  /* 0x0000000506057210 */ /* 0x000fe40007ffe007 */
[----:B------:R-:W-:-:S03]  /*af60*/  SHF.L.U32 R32, R9, 0x1, RZ ;  /* 0x0000000109207819 */ /* 0x000fc600000006ff */
[----:B------:R-:W-:Y:S01]  /*af70*/  IMAD.SHL.U32 R29, R5, 0x2, RZ ;  /* 0x00000002051d7824 */ /* 0x000fe200078e00ff */
[----:B------:R-:W-:Y:S01]  /*af80*/  SHF.L.U32 R5, R49, 0x10, RZ ;  /* 0x0000001031057819 */ /* 0x000fe200000006ff */
[----:B------:R-:W1:Y:S04]  /*af90*/  LDS.128 R12, [R32+0x6100] ;  /* 0x00610000200c7984 */ /* 0x000e680000000c00 */
[----:B------:R-:W2:Y:S01]  /*afa0*/  LDS.128 R8, [R29+0x6100] ;  /* 0x006100001d087984 */ /* 0x000ea20000000c00 */
[C---:B-1----:R-:W-:Y:S01]  /*afb0*/  IMAD.U32 R16, R12.reuse, 0x10000, RZ ;  /* 0x000100000c107824 */ /* 0x042fe200078e00ff */
[----:B------:R-:W-:Y:S01]  /*afc0*/  LOP3.LUT R18, R12, 0xffff0000, RZ, 0xc0, !PT ;  /* 0xffff00000c127812 */ /* 0x000fe200078ec0ff */
[----:B------:R-:W-:Y:S01]  /*afd0*/  IMAD.U32 R17, R14, 0x10000, RZ ;  /* 0x000100000e117824 */ /* 0x000fe200078e00ff */
[----:B------:R-:W-:Y:S01]  /*afe0*/  SHF.L.U32 R21, R13, 0x10, RZ ;  /* 0x000000100d157819 */ /* 0x000fe200000006ff */
[----:B--2---:R-:W-:Y:S01]  /*aff0*/  IMAD.U32 R19, R9, 0x10000, RZ ;  /* 0x0001000009137824 */ /* 0x004fe200078e00ff */
[----:B------:R-:W-:Y:S01]  /*b000*/  SHF.L.U32 R6, R8, 0x10, RZ ;  /* 0x0000001008067819 */ /* 0x000fe200000006ff */
[----:B------:R-:W-:Y:S01]  /*b010*/  IMAD.U32 R24, R15, 0x10000, RZ ;  /* 0x000100000f187824 */ /* 0x000fe200078e00ff */
[----:B------:R-:W-:Y:S01]  /*b020*/  LOP3.LUT R23, R9, 0xffff0000, RZ, 0xc0, !PT ;  /* 0xffff000009177812 */ /* 0x000fe200078ec0ff */
[----:B------:R-:W-:Y:S01]  /*b030*/  IMAD.U32 R9, R42, 0x10000, RZ ;  /* 0x000100002a097824 */ /* 0x000fe200078e00ff */
[----:B------:R-:W-:-:S02]  /*b040*/  LOP3.LUT R12, R8, 0xffff0000, RZ, 0xc0, !PT ;  /* 0xffff0000080c7812 */ /* 0x000fc400078ec0ff */
[----:B------:R-:W-:Y:S01]  /*b050*/  LOP3.LUT R8, R42, 0xffff0000, RZ, 0xc0, !PT ;  /* 0xffff00002a087812 */ /* 0x000fe200078ec0ff */
[----:B------:R-:W-:Y:S01]  /*b060*/  FMUL.FTZ R7, R6, R9 ;  /* 0x0000000906077220 */ /* 0x000fe20000410000 */
[----:B------:R-:W-:Y:S01]  /*b070*/  LOP3.LUT R26, R13, 0xffff0000, RZ, 0xc0, !PT ;  /* 0xffff00000d1a7812 */ /* 0x000fe200078ec0ff */
[----:B------:R-:W-:Y:S01]  /*b080*/  IMAD.U32 R13, R10, 0x10000, RZ ;  /* 0x000100000a0d7824 */ /* 0x000fe200078e00ff */
[----:B------:R-:W-:Y:S01]  /*b090*/  LOP3.LUT R20, R14, 0xffff0000, RZ, 0xc0, !PT ;  /* 0xffff00000e147812 */ /* 0x000fe200078ec0ff */
[-C--:B------:R-:W-:Y:S01]  /*b0a0*/  FFMA.FTZ R34, R16, R5.reuse, -R7 ;  /* 0x0000000510227223 */ /* 0x080fe20000010807 */
[----:B------:R-:W-:Y:S01]  /*b0b0*/  LOP3.LUT R14, R10, 0xffff0000, RZ, 0xc0, !PT ;  /* 0xffff00000a0e7812 */ /* 0x000fe200078ec0ff */
[----:B------:R-:W-:Y:S01]  /*b0c0*/  FMUL.FTZ R10, R6, R5 ;  /* 0x00000005060a7220 */ /* 0x000fe20000410000 */
[----:B------:R-:W-:Y:S01]  /*b0d0*/  LOP3.LUT R25, R15, 0xffff0000, RZ, 0xc0, !PT ;  /* 0xffff00000f197812 */ /* 0x000fe200078ec0ff */
[C---:B------:R-:W-:Y:S01]  /*b0e0*/  IMAD.U32 R15, R11.reuse, 0x10000, RZ ;  /* 0x000100000b0f7824 */ /* 0x040fe200078e00ff */
[----:B------:R-:W-:Y:S01]  /*b0f0*/  LOP3.LUT R22, R11, 0xffff0000, RZ, 0xc0, !PT ;  /* 0xffff00000b167812 */ /* 0x000fe200078ec0ff */
[----:B------:R-:W-:Y:S01]  /*b100*/  FMUL.FTZ R11, R12, R8 ;  /* 0x000000080c0b7220 */ /* 0x000fe20000410000 */
[----:B------:R-:W-:Y:S01]  /*b110*/  LOP3.LUT R6, R49, 0xffff0000, RZ, 0xc0, !PT ;  /* 0xffff000031067812 */ /* 0x000fe200078ec0ff */
[----:B------:R-:W-:Y:S01]  /*b120*/  FFMA.FTZ R33, R16, R9, R10 ;  /* 0x0000000910217223 */ /* 0x000fe2000001000a */
[----:B------:R-:W-:Y:S01]  /*b130*/  SHF.L.U32 R7, R41, 0x10, RZ ;  /* 0x0000001029077819 */ /* 0x000fe200000006ff */
[----:B------:R-:W-:-:S02]  /*b140*/  IMAD.U32 R5, R45, 0x10000, RZ ;  /* 0x000100002d057824 */ /* 0x000fc400078e00ff */
[-C--:B------:R-:W-:Y:S02]  /*b150*/  FMUL.FTZ R10, R12, R6.reuse ;  /* 0x000000060c0a7220 */ /* 0x080fe40000410000 */
[C---:B------:R-:W-:Y:S01]  /*b160*/  FFMA.FTZ R31, R18.reuse, R6, -R11 ;  /* 0x00000006121f7223 */ /* 0x040fe2000001080b */
[----:B------:R-:W-:Y:S01]  /*b170*/  LOP3.LUT R11, R41, 0xffff0000, RZ, 0xc0, !PT ;  /* 0xffff0000290b7812 */ /* 0x000fe200078ec0ff */
[C---:B------:R-:W-:Y:S02]  /*b180*/  FMUL.FTZ R6, R13.reuse, R7 ;  /* 0x000000070d067220 */ /* 0x040fe40000410000 */
[-C--:B------:R-:W-:Y:S02]  /*b190*/  FMUL.FTZ R9, R13, R5.reuse ;  /* 0x000000050d097220 */ /* 0x080fe40000410000 */
[----:B------:R-:W-:Y:S01]  /*b1a0*/  FFMA.FTZ R28, R17, R5, -R6 ;  /* 0x00000005111c7223 */ /* 0x000fe20000010806 */
[----:B------:R-:W-:Y:S01]  /*b1b0*/  LOP3.LUT R5, R45, 0xffff0000, RZ, 0xc0, !PT ;  /* 0xffff00002d057812 */ /* 0x000fe200078ec0ff */
[----:B------:R-:W-:Y:S01]  /*b1c0*/  FFMA.FTZ R30, R18, R8, R10 ;  /* 0x00000008121e7223 */ /* 0x000fe2000001000a */
[----:B------:R-:W-:Y:S01]  /*b1d0*/  SHF.L.U32 R6, R43, 0x10, RZ ;  /* 0x000000102b067819 */ /* 0x000fe200000006ff */
[----:B------:R-:W-:-:S02]  /*b1e0*/  FMUL.FTZ R8, R14, R11 ;  /* 0x0000000b0e087220 */ /* 0x000fc40000410000 */
[----:B------:R-:W-:Y:S02]  /*b1f0*/  FFMA.FTZ R27, R17, R7, R9 ;  /* 0x00000007111b7223 */ /* 0x000fe40000010009 */
[-C--:B------:R-:W-:Y:S02]  /*b200*/  FMUL.FTZ R12, R14, R5.reuse ;  /* 0x000000050e0c7220 */ /* 0x080fe40000410000 */
[----:B------:R-:W-:Y:S02]  /*b210*/  IMAD.U32 R7, R50, 0x10000, RZ ;  /* 0x0001000032077824 */ /* 0x000fe400078e00ff */
[----:B------:R-:W-:Y:S02]  /*b220*/  IMAD.U32 R9, R44, 0x10000, RZ ;  /* 0x000100002c097824 */ /* 0x000fe400078e00ff */
[----:B------:R-:W-:Y:S01]  /*b230*/  FFMA.FTZ R14, R20, R5, -R8 ;  /* 0x00000005140e7223 */ /* 0x000fe20000010808 */
[----:B------:R-:W-:Y:S01]  /*b240*/  SHF.L.U32 R5, R46, 0x10, RZ ;  /* 0x000000102e057819 */ /* 0x000fe200000006ff */
[----:B------:R-:W-:-:S02]  /*b250*/  FMUL.FTZ R10, R19, R6 ;  /* 0x00000006130a7220 */ /* 0x000fc40000410000 */
[----:B------:R-:W-:Y:S01]  /*b260*/  FFMA.FTZ R20, R20, R11, R12 ;  /* 0x0000000b14147223 */ /* 0x000fe2000001000c */
[----:B------:R-:W-:Y:S01]  /*b270*/  F2FP.BF16.PACK_AB R14, R14, R28 ;  /* 0x0000001c0e0e723e */ /* 0x000fe200000010ff */
[----:B------:R-:W-:Y:S02]  /*b280*/  FMUL.FTZ R8, R19, R7 ;  /* 0x0000000713087220 */ /* 0x000fe40000410000 */
[----:B------:R-:W-:Y:S02]  /*b290*/  FMUL.FTZ R11, R15, R9 ;  /* 0x000000090f0b7220 */ /* 0x000fe40000410000 */
[C---:B------:R-:W-:Y:S01]  /*b2a0*/  FFMA.FTZ R19, R21.reuse, R7, -R10 ;  /* 0x0000000715137223 */ /* 0x040fe2000001080a */
[----:B------:R-:W-:Y:S01]  /*b2b0*/  LOP3.LUT R7, R46, 0xffff0000, RZ, 0xc0, !PT ;  /* 0xffff00002e077812 */ /* 0x000fe200078ec0ff */
[----:B------:R-:W-:Y:S01]  /*b2c0*/  FFMA.FTZ R18, R21, R6, R8 ;  /* 0x0000000615127223 */ /* 0x000fe20000010008 */
[----:B------:R-:W-:Y:S01]  /*b2d0*/  LOP3.LUT R6, R43, 0xffff0000, RZ, 0xc0, !PT ;  /* 0xffff00002b067812 */ /* 0x000fe200078ec0ff */
[-C--:B------:R-:W-:Y:S01]  /*b2e0*/  FMUL.FTZ R10, R15, R5.reuse ;  /* 0x000000050f0a7220 */ /* 0x080fe20000410000 */
[----:B------:R-:W-:Y:S01]  /*b2f0*/  LOP3.LUT R8, R50, 0xffff0000, RZ, 0xc0, !PT ;  /* 0xffff000032087812 */ /* 0x000fe200078ec0ff */
[----:B------:R-:W-:Y:S01]  /*b300*/  FFMA.FTZ R17, R24, R5, -R11 ;  /* 0x0000000518117223 */ /* 0x000fe2000001080b */
[----:B------:R-:W-:Y:S01]  /*b310*/  LOP3.LUT R5, R44, 0xffff0000, RZ, 0xc0, !PT ;  /* 0xffff00002c057812 */ /* 0x000fe200078ec0ff */
[----:B------:R-:W-:-:S02]  /*b320*/  FFMA.FTZ R16, R24, R9, R10 ;  /* 0x0000000918107223 */ /* 0x000fc4000001000a */
[C---:B------:R-:W-:Y:S02]  /*b330*/  FMUL.FTZ R12, R23.reuse, R6 ;  /* 0x00000006170c7220 */ /* 0x040fe40000410000 */
[-C--:B------:R-:W-:Y:S02]  /*b340*/  FMUL.FTZ R11, R23, R8.reuse ;  /* 0x00000008170b7220 */ /* 0x080fe40000410000 */
[C---:B------:R-:W-:Y:S02]  /*b350*/  FMUL.FTZ R10, R22.reuse, R5 ;  /* 0x00000005160a7220 */ /* 0x040fe40000410000 */
[----:B------:R-:W-:Y:S02]  /*b360*/  FMUL.FTZ R9, R22, R7 ;  /* 0x0000000716097220 */ /* 0x000fe40000410000 */
[C---:B------:R-:W-:Y:S01]  /*b370*/  FFMA.FTZ R13, R26.reuse, R8, -R12 ;  /* 0x000000081a0d7223 */ /* 0x040fe2000001080c */
        /* <DEDUP_REMOVED lines=12> */
.L_x_127:
[----:B------:R-:W-:Y:S05]  /*b440*/  BSYNC B0 ;  /* 0x0000000000007941 */ /* 0x000fea0003800000 */
.L_x_126:
[----:B------:R-:W-:-:S04]  /*b450*/  IADD3 R5, R63, 0x20, RZ ;  /* 0x000000203f057810 */ /* 0x000fc80007ffe0ff */
[----:B------:R-:W-:-:S13]  /*b460*/  ISETP.GE.AND P0, PT, R5, c[0x0][0x27c], PT ;  /* 0x00009f0005007a0c */ /* 0x000fda0003f06270 */
[----:B------:R-:W-:Y:S05]  /*b470*/  @P0 BRA `(.L_x_123) ;  /* 0x0000069000000947 */ /* 0x000fea0003800000 */
[----:B-1----:R-:W-:Y:S01]  /*b480*/  SHF.R.S32.HI R9, RZ, 0x1f, R5 ;  /* 0x0000001fff097819 */ /* 0x002fe20000011405 */
[----:B------:R-:W-:Y:S01]  /*b490*/  IMAD.SHL.U32 R10, R96, 0x40, RZ ;  /* 0x00000040600a7824 */ /* 0x000fe200078e00ff */
[----:B------:R-:W-:Y:S01]  /*b4a0*/  LEA.HI R8, R62, R62, RZ, 0x1 ;  /* 0x0000003e3e087211 */ /* 0x000fe200078f08ff */
[----:B------:R-:W-:Y:S01]  /*b4b0*/  IMAD.MOV.U32 R11, RZ, RZ, c[0x0][0x27c] ;  /* 0x00009f00ff0b7624 */ /* 0x000fe200078e00ff */
[CC--:B------:R-:W-:Y:S02]  /*b4c0*/  LEA.HI R7, R9.reuse, R5.reuse, RZ, 0x3 ;  /* 0x0000000509077211 */ /* 0x0c0fe400078f18ff */
[----:B------:R-:W-:Y:S02]  /*b4d0*/  LOP3.LUT R8, R8, 0x7fffffe, RZ, 0xc0, !PT ;  /* 0x07fffffe08087812 */ /* 0x000fe400078ec0ff */
[----:B------:R-:W-:Y:S02]  /*b4e0*/  LEA.HI R9, R9, R5, RZ, 0x5 ;  /* 0x0000000509097211 */ /* 0x000fe400078f28ff */
[----:B------:R-:W-:-:S02]  /*b4f0*/  SHF.R.S32.HI R6, RZ, 0x3, R7 ;  /* 0x00000003ff067819 */ /* 0x000fc40000011407 */
[----:B------:R-:W-:Y:S01]  /*b500*/  LOP3.LUT R5, R10, 0xc0, RZ, 0xc0, !PT ;  /* 0x000000c00a057812 */ /* 0x000fe200078ec0ff */
[----:B------:R-:W-:Y:S01]  /*b510*/  IMAD.SHL.U32 R9, R9, 0x80, RZ ;  /* 0x0000008009097824 */ /* 0x000fe200078e00ff */
[----:B------:R-:W-:Y:S02]  /*b520*/  IADD3 R8, R62, -R8, RZ ;  /* 0x800000083e087210 */ /* 0x000fe40007ffe0ff */
[----:B------:R-:W-:Y:S02]  /*b530*/  LEA.HI R6, R11, R6, RZ, 0x1d ;  /* 0x000000060b067211 */ /* 0x000fe400078fe8ff */
[----:B------:R-:W-:Y:S01]  /*b540*/  LOP3.LUT R10, R5, 0x18, R7, 0xf8, !PT ;  /* 0x00000018050a7812 */ /* 0x000fe200078ef807 */
[----:B------:R-:W-:Y:S01]  /*b550*/  IMAD R7, R64, 0x8, R8 ;  /* 0x0000000840077824 */ /* 0x000fe200078e0208 */
[----:B------:R-:W-:Y:S02]  /*b560*/  SHF.R.U32.HI R12, RZ, 0x3, R5 ;  /* 0x00000003ff0c7819 */ /* 0x000fe40000011605 */
[----:B------:R-:W-:-:S02]  /*b570*/  LOP3.LUT R11, R9, 0x7ffff000, RZ, 0xc0, !PT ;  /* 0x7ffff000090b7812 */ /* 0x000fc400078ec0ff */
[----:B------:R-:W-:Y:S02]  /*b580*/  SHF.R.S32.HI R8, RZ, 0x1f, R6 ;  /* 0x0000001fff087819 */ /* 0x000fe40000011406 */
[----:B------:R-:W-:Y:S02]  /*b590*/  LOP3.LUT R9, R10, R12, RZ, 0x3c, !PT ;  /* 0x0000000c0a097212 */ /* 0x000fe400078e3cff */
[----:B------:R-:W-:Y:S01]  /*b5a0*/  SHF.L.U32 R10, R7, 0x5, RZ ;  /* 0x00000005070a7819 */ /* 0x000fe200000006ff */
[----:B------:R-:W-:Y:S01]  /*b5b0*/  IMAD.SHL.U32 R7, R6, 0x8, RZ ;  /* 0x0000000806077824 */ /* 0x000fe200078e00ff */
[----:B------:R-:W-:Y:S02]  /*b5c0*/  LEA.HI R6, R8, R6, RZ, 0x2 ;  /* 0x0000000608067211 */ /* 0x000fe400078f10ff */
[----:B------:R-:W-:Y:S02]  /*b5d0*/  IADD3 R8, R9, R11, R10 ;  /* 0x0000000b09087210 */ /* 0x000fe40007ffe00a */
[----:B------:R-:W-:Y:S01]  /*b5e0*/  LOP3.LUT R7, R5, 0x18, R7, 0xf8, !PT ;  /* 0x0000001805077812 */ /* 0x000fe200078ef807 */
[----:B------:R-:W-:Y:S01]  /*b5f0*/  IMAD.SHL.U32 R5, R6, 0x400, RZ ;  /* 0x0000040006057824 */ /* 0x000fe200078e00ff */
[----:B------:R-:W-:Y:S01]  /*b600*/  SHF.L.U32 R34, R8, 0x1, RZ ;  /* 0x0000000108227819 */ /* 0x000fe200000006ff */
[----:B------:R-:W-:Y:S01]  /*b610*/  IMAD.U32 R6, R55, 0x10000, RZ ;  /* 0x0001000037067824 */ /* 0x000fe200078e00ff */
[----:B------:R-:W-:-:S02]  /*b620*/  LOP3.LUT R7, R7, R12, RZ, 0x3c, !PT ;  /* 0x0000000c07077212 */ /* 0x000fc400078e3cff */
[----:B------:R-:W-:Y:S01]  /*b630*/  LOP3.LUT R5, R5, 0x7ffff000, RZ, 0xc0, !PT ;  /* 0x7ffff00005057812 */ /* 0x000fe200078ec0ff */
[----:B------:R-:W1:Y:S03]  /*b640*/  LDS.128 R12, [R34+0x6100] ;  /* 0x00610000220c7984 */ /* 0x000e660000000c00 */
[----:B------:R-:W-:-:S05]  /*b650*/  IADD3 R5, R7, R5, R10 ;  /* 0x0000000507057210 */ /* 0x000fca0007ffe00a */
[----:B------:R-:W-:Y:S01]  /*b660*/  IMAD.SHL.U32 R31, R5, 0x2, RZ ;  /* 0x00000002051f7824 */ /* 0x000fe200078e00ff */
[----:B------:R-:W-:-:S04]  /*b670*/  LOP3.LUT R5, R47, 0xffff0000, RZ, 0xc0, !PT ;  /* 0xffff00002f057812 */ /* 0x000fc800078ec0ff */
[----:B------:R-:W2:Y:S01]  /*b680*/  LDS.128 R8, [R31+0x6100] ;  /* 0x006100001f087984 */ /* 0x000ea20000000c00 */
[C---:B-1----:R-:W-:Y:S01]  /*b690*/  IMAD.U32 R17, R12.reuse, 0x10000, RZ ;  /* 0x000100000c117824 */ /* 0x042fe200078e00ff */
[----:B------:R-:W-:Y:S01]  /*b6a0*/  LOP3.LUT R20, R12, 0xffff0000, RZ, 0xc0, !PT ;  /* 0xffff00000c147812 */ /* 0x000fe200078ec0ff */
[----:B------:R-:W-:Y:S01]  /*b6b0*/  IMAD.U32 R25, R15, 0x10000, RZ ;  /* 0x000100000f197824 */ /* 0x000fe200078e00ff */
[----:B------:R-:W-:Y:S02]  /*b6c0*/  SHF.L.U32 R12, R47, 0x10, RZ ;  /* 0x000000102f0c7819 */ /* 0x000fe400000006ff */
[C---:B------:R-:W-:Y:S02]  /*b6d0*/  SHF.L.U32 R21, R13.reuse, 0x10, RZ ;  /* 0x000000100d157819 */ /* 0x040fe400000006ff */
[----:B------:R-:W-:Y:S01]  /*b6e0*/  LOP3.LUT R28, R13, 0xffff0000, RZ, 0xc0, !PT ;  /* 0xffff00000d1c7812 */ /* 0x000fe200078ec0ff */
[C---:B------:R-:W-:Y:S01]  /*b6f0*/  IMAD.U32 R13, R14.reuse, 0x10000, RZ ;  /* 0x000100000e0d7824 */ /* 0x040fe200078e00ff */
[----:B------:R-:W-:-:S02]  /*b700*/  LOP3.LUT R16, R14, 0xffff0000, RZ, 0xc0, !PT ;  /* 0xffff00000e107812 */ /* 0x000fc400078ec0ff */
[----:B------:R-:W-:Y:S01]  /*b710*/  LOP3.LUT R27, R15, 0xffff0000, RZ, 0xc0, !PT ;  /* 0xffff00000f1b7812 */ /* 0x000fe200078ec0ff */
[----:B--2---:R-:W-:Y:S01]  /*b720*/  IMAD.U32 R7, R10, 0x10000, RZ ;  /* 0x000100000a077824 */ /* 0x004fe200078e00ff */
[C---:B------:R-:W-:Y:S01]  /*b730*/  LOP3.LUT R15, R8.reuse, 0xffff0000, RZ, 0xc0, !PT ;  /* 0xffff0000080f7812 */ /* 0x040fe200078ec0ff */
[----:B------:R-:W-:Y:S01]  /*b740*/  IMAD.U32 R14, R8, 0x10000, RZ ;  /* 0x00010000080e7824 */ /* 0x000fe200078e00ff */
[----:B------:R-:W-:Y:S01]  /*b750*/  SHF.L.U32 R19, R9, 0x10, RZ ;  /* 0x0000001009137819 */ /* 0x000fe200000006ff */
[----:B------:R-:W-:Y:S01]  /*b760*/  FMUL.FTZ R8, R7, R12 ;  /* 0x0000000c07087220 */ /* 0x000fe20000410000 */
[----:B------:R-:W-:Y:S01]  /*b770*/  LOP3.LUT R23, R9, 0xffff0000, RZ, 0xc0, !PT ;  /* 0xffff000009177812 */ /* 0x000fe200078ec0ff */
[-C--:B------:R-:W-:Y:S01]  /*b780*/  FMUL.FTZ R7, R7, R6.reuse ;  /* 0x0000000607077220 */ /* 0x080fe20000410000 */
[----:B------:R-:W-:Y:S01]  /*b790*/  LOP3.LUT R9, R10, 0xffff0000, RZ, 0xc0, !PT ;  /* 0xffff00000a097812 */ /* 0x000fe200078ec0ff */
[----:B------:R-:W-:Y:S01]  /*b7a0*/  FFMA.FTZ R36, R13, R6, -R8 ;  /* 0x000000060d247223 */ /* 0x000fe20000010808 */
[----:B------:R-:W-:Y:S01]  /*b7b0*/  LOP3.LUT R6, R55, 0xffff0000, RZ, 0xc0, !PT ;  /* 0xffff000037067812 */ /* 0x000fe200078ec0ff */
[----:B------:R-:W-:Y:S01]  /*b7c0*/  FFMA.FTZ R35, R13, R12, R7 ;  /* 0x0000000c0d237223 */ /* 0x000fe20000010007 */
[----:B------:R-:W-:Y:S01]  /*b7d0*/  SHF.L.U32 R8, R54, 0x10, RZ ;  /* 0x0000001036087819 */ /* 0x000fe200000006ff */
[----:B------:R-:W-:Y:S01]  /*b7e0*/  FMUL.FTZ R10, R9, R5 ;  /* 0x00000005090a7220 */ /* 0x000fe20000410000 */
[----:B------:R-:W-:Y:S01]  /*b7f0*/  LOP3.LUT R22, R11, 0xffff0000, RZ, 0xc0, !PT ;  /* 0xffff00000b167812 */ /* 0x000fe200078ec0ff */
[----:B------:R-:W-:-:S02]  /*b800*/  IMAD.U32 R7, R58, 0x10000, RZ ;  /* 0x000100003a077824 */ /* 0x000fc400078e00ff */
[-C--:B------:R-:W-:Y:S02]  /*b810*/  FMUL.FTZ R9, R9, R6.reuse ;  /* 0x0000000609097220 */ /* 0x080fe40000410000 */
[----:B------:R-:W-:Y:S01]  /*b820*/  IMAD.U32 R18, R11, 0x10000, RZ ;  /* 0x000100000b127824 */ /* 0x000fe200078e00ff */
[----:B------:R-:W-:Y:S01]  /*b830*/  LOP3.LUT R11, R54, 0xffff0000, RZ, 0xc0, !PT ;  /* 0xffff0000360b7812 */ /* 0x000fe200078ec0ff */
[----:B------:R-:W-:Y:S02]  /*b840*/  FFMA.FTZ R33, R16, R6, -R10 ;  /* 0x0000000610217223 */ /* 0x000fe4000001080a */
[C---:B------:R-:W-:Y:S02]  /*b850*/  FMUL.FTZ R6, R14.reuse, R8 ;  /* 0x000000080e067220 */ /* 0x040fe40000410000 */
[----:B------:R-:W-:Y:S01]  /*b860*/  FMUL.FTZ R10, R14, R7 ;  /* 0x000000070e0a7220 */ /* 0x000fe20000410000 */
[----:B------:R-:W-:Y:S01]  /*b870*/  F2FP.BF16.PACK_AB R14, R33, R36 ;  /* 0x00000024210e723e */ /* 0x000fe200000010ff */
[----:B------:R-:W-:Y:S01]  /*b880*/  FFMA.FTZ R32, R16, R5, R9 ;  /* 0x0000000510207223 */ /* 0x000fe20000010009 */
[----:B------:R-:W-:Y:S01]  /*b890*/  LOP3.LUT R5, R58, 0xffff0000, RZ, 0xc0, !PT ;  /* 0xffff00003a057812 */ /* 0x000fe200078ec0ff */
[C---:B------:R-:W-:Y:S01]  /*b8a0*/  FFMA.FTZ R30, R17.reuse, R7, -R6 ;  /* 0x00000007111e7223 */ /* 0x040fe20000010806 */
[----:B------:R-:W-:Y:S01]  /*b8b0*/  SHF.L.U32 R6, R56, 0x10, RZ ;  /* 0x0000001038067819 */ /* 0x000fe200000006ff */
[----:B------:R-:W-:-:S02]  /*b8c0*/  FFMA.FTZ R29, R17, R8, R10 ;  /* 0x00000008111d7223 */ /* 0x000fc4000001000a */
[C---:B------:R-:W-:Y:S02]  /*b8d0*/  FMUL.FTZ R8, R15.reuse, R11 ;  /* 0x0000000b0f087220 */ /* 0x040fe40000410000 */
[-C--:B------:R-:W-:Y:S02]  /*b8e0*/  FMUL.FTZ R12, R15, R5.reuse ;  /* 0x000000050f0c7220 */ /* 0x080fe40000410000 */
[----:B------:R-:W-:Y:S02]  /*b8f0*/  IMAD.U32 R7, R65, 0x10000, RZ ;  /* 0x0001000041077824 */ /* 0x000fe400078e00ff */
[----:B------:R-:W-:Y:S02]  /*b900*/  IMAD.U32 R9, R59, 0x10000, RZ ;  /* 0x000100003b097824 */ /* 0x000fe400078e00ff */
[----:B------:R-:W-:Y:S01]  /*b910*/  FFMA.FTZ R26, R20, R5, -R8 ;  /* 0x00000005141a7223 */ /* 0x000fe20000010808 */
[----:B------:R-:W-:Y:S01]  /*b920*/  SHF.L.U32 R5, R61, 0x10, RZ ;  /* 0x000000103d057819 */ /* 0x000fe200000006ff */
[----:B------:R-:W-:-:S02]  /*b930*/  FMUL.FTZ R10, R19, R6 ;  /* 0x00000006130a7220 */ /* 0x000fc40000410000 */
[----:B------:R-:W-:Y:S02]  /*b940*/  FFMA.FTZ R24, R20, R11, R12 ;  /* 0x0000000b14187223 */ /* 0x000fe4000001000c */
[----:B------:R-:W-:Y:S02]  /*b950*/  FMUL.FTZ R8, R19, R7 ;  /* 0x0000000713087220 */ /* 0x000fe40000410000 */
[----:B------:R-:W-:Y:S02]  /*b960*/  FMUL.FTZ R11, R18, R9 ;  /* 0x00000009120b7220 */ /* 0x000fe40000410000 */
[----:B------:R-:W-:Y:S01]  /*b970*/  FFMA.FTZ R20, R21, R7, -R10 ;  /* 0x0000000715147223 */ /* 0x000fe2000001080a */
        /* <DEDUP_REMOVED lines=25> */
.L_x_123:
[----:B------:R-:W-:Y:S05]  /*bb10*/  BSYNC B1 ;  /* 0x0000000000017941 */ /* 0x000fea0003800000 */
.L_x_122:
[----:B------:R-:W-:-:S04]  /*bb20*/  IADD3 R17, R62, 0x40, RZ ;  /* 0x000000403e117810 */ /* 0x000fc80007ffe0ff */
[----:B------:R-:W-:-:S13]  /*bb30*/  ISETP.GE.AND P0, PT, R17, R51, PT ;  /* 0x000000331100720c */ /* 0x000fda0003f06270 */
[----:B------:R-:W-:Y:S05]  /*bb40*/  @P0 BRA `(.L_x_109) ;  /* 0x000014a000000947 */ /* 0x000fea0003800000 */
[----:B------:R-:W-:Y:S01]  /*bb50*/  ISETP.GE.AND P0, PT, R63, c[0x0][0x27c], PT ;  /* 0x00009f003f007a0c */ /* 0x000fe20003f06270 */
[----:B------:R-:W-:-:S12]  /*bb60*/  BSSY B0, `(.L_x_128) ;  /* 0x0000068000007945 */ /* 0x000fd80003800000 */
[----:B------:R-:W-:Y:S05]  /*bb70*/  @P0 BRA `(.L_x_129) ;  /* 0x0000066000000947 */ /* 0x000fea0003800000 */
[----:B-1----:R-:W-:Y:S01]  /*bb80*/  IMAD.MOV.U32 R9, RZ, RZ, c[0x0][0x27c] ;  /* 0x00009f00ff097624 */ /* 0x002fe200078e00ff */
[----:B------:R-:W-:Y:S02]  /*bb90*/  SHF.R.S32.HI R5, RZ, 0x1f, R17 ;  /* 0x0000001fff057819 */ /* 0x000fe40000011411 */
[-C--:B------:R-:W-:Y:S02]  /*bba0*/  LEA.HI R8, R17, R17.reuse, RZ, 0x1 ;  /* 0x0000001111087211 */ /* 0x080fe400078f08ff */
[----:B------:R-:W-:Y:S02]  /*bbb0*/  LEA.HI R9, R9, R60, RZ, 0x1d ;  /* 0x0000003c09097211 */ /* 0x000fe400078fe8ff */
[----:B------:R-:W-:Y:S01]  /*bbc0*/  LEA.HI R5, R5, R17, RZ, 0x3 ;  /* 0x0000001105057211 */ /* 0x000fe200078f18ff */
[C---:B------:R-:W-:Y:S01]  /*bbd0*/  IMAD.SHL.U32 R7, R8.reuse, 0x20, RZ ;  /* 0x0000002008077824 */ /* 0x040fe200078e00ff */
[----:B------:R-:W-:Y:S02]  /*bbe0*/  LOP3.LUT R8, R8, 0x7fffffe, RZ, 0xc0, !PT ;  /* 0x07fffffe08087812 */ /* 0x000fe400078ec0ff */
[----:B------:R-:W-:-:S02]  /*bbf0*/  SHF.R.S32.HI R10, RZ, 0x1f, R9 ;  /* 0x0000001fff0a7819 */ /* 0x000fc40000011409 */
[----:B------:R-:W-:Y:S02]  /*bc00*/  SHF.L.U32 R6, R5, 0x5, RZ ;  /* 0x0000000505067819 */ /* 0x000fe400000006ff */
[----:B------:R-:W-:Y:S01]  /*bc10*/  LOP3.LUT R5, R7, 0xc0, RZ, 0xc0, !PT ;  /* 0x000000c007057812 */ /* 0x000fe200078ec0ff */
[----:B------:R-:W-:Y:S01]  /*bc20*/  IMAD.IADD R7, R17, 0x1, -R8 ;  /* 0x0000000111077824 */ /* 0x000fe200078e0a08 */
[----:B------:R-:W-:Y:S01]  /*bc30*/  LEA.HI R10, R10, R9, RZ, 0x2 ;  /* 0x000000090a0a7211 */ /* 0x000fe200078f10ff */
[----:B------:R-:W-:Y:S01]  /*bc40*/  IMAD.SHL.U32 R9, R9, 0x8, RZ ;  /* 0x0000000809097824 */ /* 0x000fe200078e00ff */
[----:B------:R-:W-:Y:S02]  /*bc50*/  LOP3.LUT R6, R6, 0xffffff00, RZ, 0xc0, !PT ;  /* 0xffffff0006067812 */ /* 0x000fe400078ec0ff */
[----:B------:R-:W-:Y:S02]  /*bc60*/  LOP3.LUT R8, R5, 0x18, R63, 0xf8, !PT ;  /* 0x0000001805087812 */ /* 0x000fe400078ef83f */
[----:B------:R-:W-:-:S02]  /*bc70*/  SHF.R.U32.HI R11, RZ, 0x3, R5 ;  /* 0x00000003ff0b7819 */ /* 0x000fc40000011605 */
[----:B------:R-:W-:Y:S02]  /*bc80*/  LEA R6, R7, R6, 0x5 ;  /* 0x0000000607067211 */ /* 0x000fe400078e28ff */
[----:B------:R-:W-:Y:S01]  /*bc90*/  LOP3.LUT R7, R5, 0x18, R9, 0xf8, !PT ;  /* 0x0000001805077812 */ /* 0x000fe200078ef809 */
[----:B------:R-:W-:Y:S01]  /*bca0*/  IMAD.SHL.U32 R5, R10, 0x400, RZ ;  /* 0x000004000a057824 */ /* 0x000fe200078e00ff */
[-C--:B------:R-:W-:Y:S02]  /*bcb0*/  LOP3.LUT R8, R8, R11.reuse, RZ, 0x3c, !PT ;  /* 0x0000000b08087212 */ /* 0x080fe400078e3cff */
[----:B------:R-:W-:Y:S02]  /*bcc0*/  LOP3.LUT R7, R7, R11, RZ, 0x3c, !PT ;  /* 0x0000000b07077212 */ /* 0x000fe400078e3cff */
[----:B------:R-:W-:Y:S01]  /*bcd0*/  LOP3.LUT R5, R5, 0x7ffff000, RZ, 0xc0, !PT ;  /* 0x7ffff00005057812 */ /* 0x000fe200078ec0ff */
[----:B------:R-:W-:-:S03]  /*bce0*/  IMAD.IADD R8, R6, 0x1, R8 ;  /* 0x0000000106087824 */ /* 0x000fc600078e0208 */
[----:B------:R-:W-:Y:S01]  /*bcf0*/  IADD3 R5, R7, R5, R6 ;  /* 0x0000000507057210 */ /* 0x000fe20007ffe006 */
[----:B------:R-:W-:Y:S01]  /*bd00*/  IMAD.U32 R6, R53, 0x10000, RZ ;  /* 0x0001000035067824 */ /* 0x000fe200078e00ff */
[----:B------:R-:W-:-:S03]  /*bd10*/  SHF.L.U32 R34, R8, 0x1, RZ ;  /* 0x0000000108227819 */ /* 0x000fc600000006ff */
[----:B------:R-:W-:Y:S01]  /*bd20*/  IMAD.SHL.U32 R33, R5, 0x2, RZ ;  /* 0x0000000205217824 */ /* 0x000fe200078e00ff */
[----:B------:R-:W-:Y:S01]  /*bd30*/  LOP3.LUT R5, R37, 0xffff0000, RZ, 0xc0, !PT ;  /* 0xffff000025057812 */ /* 0x000fe200078ec0ff */
[----:B------:R-:W1:Y:S04]  /*bd40*/  LDS.128 R12, [R34+0x6100] ;  /* 0x00610000220c7984 */ /* 0x000e680000000c00 */
[----:B------:R-:W2:Y:S01]  /*bd50*/  LDS.128 R8, [R33+0x6100] ;  /* 0x0061000021087984 */ /* 0x000ea20000000c00 */
[C---:B-1----:R-:W-:Y:S01]  /*bd60*/  IMAD.U32 R18, R12.reuse, 0x10000, RZ ;  /* 0x000100000c127824 */ /* 0x042fe200078e00ff */
[----:B------:R-:W-:Y:S01]  /*bd70*/  LOP3.LUT R21, R12, 0xffff0000, RZ, 0xc0, !PT ;  /* 0xffff00000c157812 */ /* 0x000fe200078ec0ff */
[----:B------:R-:W-:Y:S01]  /*bd80*/  IMAD.U32 R26, R15, 0x10000, RZ ;  /* 0x000100000f1a7824 */ /* 0x000fe200078e00ff */
[----:B------:R-:W-:Y:S01]  /*bd90*/  SHF.L.U32 R12, R37, 0x10, RZ ;  /* 0x00000010250c7819 */ /* 0x000fe200000006ff */
[----:B--2---:R-:W-:Y:S01]  /*bda0*/  IMAD.U32 R7, R10, 0x10000, RZ ;  /* 0x000100000a077824 */ /* 0x004fe200078e00ff */
[----:B------:R-:W-:-:S02]  /*bdb0*/  SHF.L.U32 R22, R13, 0x10, RZ ;  /* 0x000000100d167819 */ /* 0x000fc400000006ff */
[----:B------:R-:W-:Y:S01]  /*bdc0*/  LOP3.LUT R29, R13, 0xffff0000, RZ, 0xc0, !PT ;  /* 0xffff00000d1d7812 */ /* 0x000fe200078ec0ff */
[C---:B------:R-:W-:Y:S01]  /*bdd0*/  IMAD.U32 R13, R14.reuse, 0x10000, RZ ;  /* 0x000100000e0d7824 */ /* 0x040fe200078e00ff */
[----:B------:R-:W-:Y:S01]  /*bde0*/  LOP3.LUT R16, R14, 0xffff0000, RZ, 0xc0, !PT ;  /* 0xffff00000e107812 */ /* 0x000fe200078ec0ff */
[C---:B------:R-:W-:Y:S01]  /*bdf0*/  IMAD.U32 R14, R8.reuse, 0x10000, RZ ;  /* 0x00010000080e7824 */ /* 0x040fe200078e00ff */
[----:B------:R-:W-:Y:S02]  /*be00*/  LOP3.LUT R28, R15, 0xffff0000, RZ, 0xc0, !PT ;  /* 0xffff00000f1c7812 */ /* 0x000fe400078ec0ff */
[----:B------:R-:W-:Y:S01]  /*be10*/  LOP3.LUT R15, R8, 0xffff0000, RZ, 0xc0, !PT ;  /* 0xffff0000080f7812 */ /* 0x000fe200078ec0ff */
[-C--:B------:R-:W-:Y:S01]  /*be20*/  FMUL.FTZ R8, R12, R7.reuse ;  /* 0x000000070c087220 */ /* 0x080fe20000410000 */
[C---:B------:R-:W-:Y:S01]  /*be30*/  SHF.L.U32 R20, R9.reuse, 0x10, RZ ;  /* 0x0000001009147819 */ /* 0x040fe200000006ff */
[C---:B------:R-:W-:Y:S01]  /*be40*/  FMUL.FTZ R7, R6.reuse, R7 ;  /* 0x0000000706077220 */ /* 0x040fe20000410000 */
[----:B------:R-:W-:Y:S01]  /*be50*/  LOP3.LUT R24, R9, 0xffff0000, RZ, 0xc0, !PT ;  /* 0xffff000009187812 */ /* 0x000fe200078ec0ff */
[-C--:B------:R-:W-:Y:S01]  /*be60*/  FFMA.FTZ R37, R6, R13.reuse, -R8 ;  /* 0x0000000d06257223 */ /* 0x080fe20000010808 */
[----:B------:R-:W-:Y:S01]  /*be70*/  LOP3.LUT R9, R10, 0xffff0000, RZ, 0xc0, !PT ;  /* 0xffff00000a097812 */ /* 0x000fe200078ec0ff */
[----:B------:R-:W-:Y:S01]  /*be80*/  FFMA.FTZ R36, R12, R13, R7 ;  /* 0x0000000d0c247223 */ /* 0x000fe20000010007 */
[----:B------:R-:W-:Y:S01]  /*be90*/  LOP3.LUT R6, R53, 0xffff0000, RZ, 0xc0, !PT ;  /* 0xffff000035067812 */ /* 0x000fe200078ec0ff */
[----:B------:R-:W-:Y:S01]  /*bea0*/  IMAD.U32 R8, R38, 0x10000, RZ ;  /* 0x0001000026087824 */ /* 0x000fe200078e00ff */
[----:B------:R-:W-:Y:S01]  /*beb0*/  SHF.L.U32 R7, R57, 0x10, RZ ;  /* 0x0000001039077819 */ /* 0x000fe200000006ff */
[-C--:B------:R-:W-:Y:S01]  /*bec0*/  FMUL.FTZ R10, R5, R9.reuse ;  /* 0x00000009050a7220 */ /* 0x080fe20000410000 */
[C---:B------:R-:W-:Y:S01]  /*bed0*/  SHF.L.U32 R19, R11.reuse, 0x10, RZ ;  /* 0x000000100b137819 */ /* 0x040fe200000006ff */
[C---:B------:R-:W-:Y:S01]  /*bee0*/  FMUL.FTZ R9, R6.reuse, R9 ;  /* 0x0000000906097220 */ /* 0x040fe20000410000 */
        /* <DEDUP_REMOVED lines=8> */
[-C--:B------:R-:W-:Y:S01]  /*bf70*/  FFMA.FTZ R31, R7, R18.reuse, -R6 ;  /* 0x00000012071f7223 */ /* 0x080fe20000010806 */
[----:B------:R-:W-:Y:S01]  /*bf80*/  SHF.L.U32 R6, R39, 0x10, RZ ;  /* 0x0000001027067819 */ /* 0x000fe200000006ff */
[----:B------:R-:W-:Y:S02]  /*bf90*/  FFMA.FTZ R30, R8, R18, R10 ;  /* 0x00000012081e7223 */ /* 0x000fe4000001000a */
[-C--:B------:R-:W-:Y:S02]  /*bfa0*/  FMUL.FTZ R8, R11, R15.reuse ;  /* 0x0000000f0b087220 */ /* 0x080fe40000410000 */
[----:B------:R-:W-:-:S02]  /*bfb0*/  FMUL.FTZ R12, R5, R15 ;  /* 0x0000000f050c7220 */ /* 0x000fc40000410000 */
[----:B------:R-:W-:Y:S02]  /*bfc0*/  IMAD.U32 R7, R52, 0x10000, RZ ;  /* 0x0001000034077824 */ /* 0x000fe400078e00ff */
[----:B------:R-:W-:Y:S02]  /*bfd0*/  IMAD.U32 R9, R40, 0x10000, RZ ;  /* 0x0001000028097824 */ /* 0x000fe400078e00ff */
[-C--:B------:R-:W-:Y:S01]  /*bfe0*/  FFMA.FTZ R27, R5, R21.reuse, -R8 ;  /* 0x00000015051b7223 */ /* 0x080fe20000010808 */
[----:B------:R-:W-:Y:S01]  /*bff0*/  SHF.L.U32 R5, R48, 0x10, RZ ;  /* 0x0000001030057819 */ /* 0x000fe200000006ff */
[-C--:B------:R-:W-:Y:S02]  /*c000*/  FMUL.FTZ R10, R6, R20.reuse ;  /* 0x00000014060a7220 */ /* 0x080fe40000410000 */
[----:B------:R-:W-:Y:S02]  /*c010*/  FFMA.FTZ R25, R11, R21, R12 ;  /* 0x000000150b197223 */ /* 0x000fe4000001000c */
[----:B------:R-:W-:-:S02]  /*c020*/  FMUL.FTZ R8, R7, R20 ;  /* 0x0000001407087220 */ /* 0x000fc40000410000 */
[-C--:B------:R-:W-:Y:S02]  /*c030*/  FMUL.FTZ R11, R9, R19.reuse ;  /* 0x00000013090b7220 */ /* 0x080fe40000410000 */
[-C--:B------:R-:W-:Y:S01]  /*c040*/  FFMA.FTZ R21, R7, R22.reuse, -R10 ;  /* 0x0000001607157223 */ /* 0x080fe2000001080a */
[----:B------:R-:W-:Y:S01]  /*c050*/  LOP3.LUT R7, R48, 0xffff0000, RZ, 0xc0, !PT ;  /* 0xffff000030077812 */ /* 0x000fe200078ec0ff */
[----:B------:R-:W-:Y:S01]  /*c060*/  FFMA.FTZ R20, R6, R22, R8 ;  /* 0x0000001606147223 */ /* 0x000fe20000010008 */
[----:B------:R-:W-:Y:S01]  /*c070*/  LOP3.LUT R6, R39, 0xffff0000, RZ, 0xc0, !PT ;  /* 0xffff000027067812 */ /* 0x000fe200078ec0ff */
[C---:B------:R-:W-:Y:S01]  /*c080*/  FMUL.FTZ R10, R5.reuse, R19 ;  /* 0x00000013050a7220 */ /* 0x040fe20000410000 */
[----:B------:R-:W-:Y:S01]  /*c090*/  LOP3.LUT R8, R52, 0xffff0000, RZ, 0xc0, !PT ;  /* 0xffff000034087812 */ /* 0x000fe200078ec0ff */
[-C--:B------:R-:W-:Y:S01]  /*c0a0*/  FFMA.FTZ R18, R5, R26.reuse, -R11 ;  /* 0x0000001a05127223 */ /* 0x080fe2000001080b */
[----:B------:R-:W-:Y:S01]  /*c0b0*/  LOP3.LUT R5, R40, 0xffff0000, RZ, 0xc0, !PT ;  /* 0xffff000028057812 */ /* 0x000fe200078ec0ff */
[----:B------:R-:W-:-:S02]  /*c0c0*/  FFMA.FTZ R16, R9, R26, R10 ;  /* 0x0000001a09107223 */ /* 0x000fc4000001000a */
[-C--:B------:R-:W-:Y:S02]  /*c0d0*/  FMUL.FTZ R12, R6, R24.reuse ;  /* 0x00000018060c7220 */ /* 0x080fe40000410000 */
[C---:B------:R-:W-:Y:S02]  /*c0e0*/  FMUL.FTZ R11, R8.reuse, R24 ;  /* 0x00000018080b7220 */ /* 0x040fe40000410000 */
[-C--:B------:R-:W-:Y:S02]  /*c0f0*/  FMUL.FTZ R10, R5, R23.reuse ;  /* 0x00000017050a7220 */ /* 0x080fe40000410000 */
[----:B------:R-:W-:Y:S02]  /*c100*/  FMUL.FTZ R9, R7, R23 ;  /* 0x0000001707097220 */ /* 0x000fe40000410000 */
[----:B------:R-:W-:Y:S01]  /*c110*/  FFMA.FTZ R13, R8, R29, -R12 ;  /* 0x0000001d080d7223 */ /* 0x000fe2000001080c */
[----:B------:R-:W-:Y:S01]  /*c120*/  F2FP.BF16.PACK_AB R12, R27, R31 ;  /* 0x0000001f1b0c723e */ /* 0x000fe200000010ff */
[----:B------:R-:W-:Y:S01]  /*c130*/  FFMA.FTZ R6, R6, R29, R11 ;  /* 0x0000001d06067223 */ /* 0x000fe2000001000b */
[----:B------:R-:W-:Y:S01]  /*c140*/  F2FP.BF16.PACK_AB R8, R25, R30 ;  /* 0x0000001e1908723e */ /* 0x000fe200000010ff */
[-C--:B------:R-:W-:Y:S01]  /*c150*/  FFMA.FTZ R15, R7, R28.reuse, -R10 ;  /* 0x0000001c070f7223 */ /* 0x080fe2000001080a */
        /* <DEDUP_REMOVED lines=8> */
.L_x_129:
[----:B------:R-:W-:Y:S05]  /*c1e0*/  BSYNC B0 ;  /* 0x0000000000007941 */ /* 0x000fea0003800000 */
.L_x_128:
[----:B------:R-:W-:Y:S01]  /*c1f0*/  IADD3 R5, R63, 0x10, RZ ;  /* 0x000000103f057810 */ /* 0x000fe20007ffe0ff */
[----:B------:R-:W-:Y:S03]  /*c200*/  BSSY B0, `(.L_x_130) ;  /* 0x000006f000007945 */ /* 0x000fe60003800000 */
[----:B------:R-:W-:-:S13]  /*c210*/  ISETP.GE.AND P0, PT, R5, c[0x0][0x27c], PT ;  /* 0x00009f0005007a0c */ /* 0x000fda0003f06270 */
[----:B------:R-:W-:Y:S05]  /*c220*/  @P0 BRA `(.L_x_131) ;  /* 0x000006c000000947 */ /* 0x000fea0003800000 */
[----:B------:R-:W-:Y:S01]  /*c230*/  SHF.R.S32.HI R6, RZ, 0x1f, R5 ;  /* 0x0000001fff067819 */ /* 0x000fe20000011405 */
[----:B-1----:R-:W-:Y:S01]  /*c240*/  IMAD.MOV.U32 R12, RZ, RZ, c[0x0][0x27c] ;  /* 0x00009f00ff0c7624 */ /* 0x002fe200078e00ff */
[----:B------:R-:W-:Y:S02]  /*c250*/  SHF.R.S32.HI R8, RZ, 0x1f, R17 ;  /* 0x0000001fff087819 */ /* 0x000fe40000011411 */
[CC--:B------:R-:W-:Y:S02]  /*c260*/  LEA.HI R7, R6.reuse, R5.reuse, RZ, 0x3 ;  /* 0x0000000506077211 */ /* 0x0c0fe400078f18ff */
[----:B------:R-:W-:Y:S02]  /*c270*/  LEA.HI R11, R6, R5, RZ, 0x5 ;  /* 0x00000005060b7211 */ /* 0x000fe400078f28ff */
[-C--:B------:R-:W-:Y:S02]  /*c280*/  LEA.HI R10, R17, R17.reuse, RZ, 0x1 ;  /* 0x00000011110a7211 */ /* 0x080fe400078f08ff */
[----:B------:R-:W-:-:S02]  /*c290*/  LEA.HI R5, R8, R17, RZ, 0x3 ;  /* 0x0000001108057211 */ /* 0x000fc400078f18ff */
[----:B------:R-:W-:Y:S01]  /*c2a0*/  SHF.R.S32.HI R6, RZ, 0x3, R7 ;  /* 0x00000003ff067819 */ /* 0x000fe20000011407 */
[C---:B------:R-:W-:Y:S01]  /*c2b0*/  IMAD.SHL.U32 R9, R10.reuse, 0x20, RZ ;  /* 0x000000200a097824 */ /* 0x040fe200078e00ff */
[----:B------:R-:W-:Y:S01]  /*c2c0*/  LOP3.LUT R10, R10, 0x7fffffe, RZ, 0xc0, !PT ;  /* 0x07fffffe0a0a7812 */ /* 0x000fe200078ec0ff */
[----:B------:R-:W-:Y:S01]  /*c2d0*/  IMAD.SHL.U32 R8, R5, 0x20, RZ ;  /* 0x0000002005087824 */ /* 0x000fe200078e00ff */
[----:B------:R-:W-:Y:S02]  /*c2e0*/  LEA.HI R6, R12, R6, RZ, 0x1d ;  /* 0x000000060c067211 */ /* 0x000fe400078fe8ff */
[----:B------:R-:W-:Y:S01]  /*c2f0*/  LOP3.LUT R5, R9, 0xc0, RZ, 0xc0, !PT ;  /* 0x000000c009057812 */ /* 0x000fe200078ec0ff */
[----:B------:R-:W-:Y:S01]  /*c300*/  IMAD.SHL.U32 R9, R11, 0x80, RZ ;  /* 0x000000800b097824 */ /* 0x000fe200078e00ff */
[----:B------:R-:W-:Y:S02]  /*c310*/  IADD3 R10, R17, -R10, RZ ;  /* 0x8000000a110a7210 */ /* 0x000fe40007ffe0ff */
[----:B------:R-:W-:-:S02]  /*c320*/  LOP3.LUT R8, R8, 0xffffff00, RZ, 0xc0, !PT ;  /* 0xffffff0008087812 */ /* 0x000fc400078ec0ff */
[----:B------:R-:W-:Y:S02]  /*c330*/  LOP3.LUT R11, R5, 0x18, R7, 0xf8, !PT ;  /* 0x00000018050b7812 */ /* 0x000fe400078ef807 */
[----:B------:R-:W-:Y:S01]  /*c340*/  SHF.R.S32.HI R7, RZ, 0x1f, R6 ;  /* 0x0000001fff077819 */ /* 0x000fe20000011406 */
[----:B------:R-:W-:Y:S01]  /*c350*/  IMAD R16, R10, 0x20, R8 ;  /* 0x000000200a107824 */ /* 0x000fe200078e0208 */
[----:B------:R-:W-:Y:S01]  /*c360*/  SHF.R.U32.HI R12, RZ, 0x3, R5 ;  /* 0x00000003ff0c7819 */ /* 0x000fe20000011605 */
[----:B------:R-:W-:Y:S01]  /*c370*/  IMAD.SHL.U32 R10, R6, 0x8, RZ ;  /* 0x00000008060a7824 */ /* 0x000fe200078e00ff */
[----:B------:R-:W-:Y:S02]  /*c380*/  LEA.HI R6, R7, R6, RZ, 0x2 ;  /* 0x0000000607067211 */ /* 0x000fe400078f10ff */
[----:B------:R-:W-:Y:S02]  /*c390*/  LOP3.LUT R8, R9, 0x7ffff000, RZ, 0xc0, !PT ;  /* 0x7ffff00009087812 */ /* 0x000fe400078ec0ff */
[----:B------:R-:W-:-:S02]  /*c3a0*/  LOP3.LUT R7, R5, 0x18, R10, 0xf8, !PT ;  /* 0x0000001805077812 */ /* 0x000fc400078ef80a */
[----:B------:R-:W-:Y:S02]  /*c3b0*/  SHF.L.U32 R5, R6, 0xa, RZ ;  /* 0x0000000a06057819 */ /* 0x000fe400000006ff */
[-C--:B------:R-:W-:Y:S02]  /*c3c0*/  LOP3.LUT R9, R11, R12.reuse, RZ, 0x3c, !PT ;  /* 0x0000000c0b097212 */ /* 0x080fe400078e3cff */
[----:B------:R-:W-:Y:S02]  /*c3d0*/  LOP3.LUT R7, R7, R12, RZ, 0x3c, !PT ;  /* 0x0000000c07077212 */ /* 0x000fe400078e3cff */
[----:B------:R-:W-:Y:S02]  /*c3e0*/  LOP3.LUT R5, R5, 0x7ffff000, RZ, 0xc0, !PT ;  /* 0x7ffff00005057812 */ /* 0x000fe400078ec0ff */
[----:B------:R-:W-:Y:S02]  /*c3f0*/  IADD3 R8, R9, R16, R8 ;  /* 0x0000001009087210 */ /* 0x000fe40007ffe008 */
[----:B------:R-:W-:-:S02]  /*c400*/  IADD3 R5, R7, R5, R16 ;  /* 0x0000000507057210 */ /* 0x000fc40007ffe010 */
[----:B------:R-:W-:Y:S01]  /*c410*/  SHF.L.U32 R6, R45, 0x10, RZ ;  /* 0x000000102d067819 */ /* 0x000fe200000006ff */
[----:B------:R-:W-:Y:S02]  /*c420*/  IMAD.SHL.U32 R35, R8, 0x2, RZ ;  /* 0x0000000208237824 */ /* 0x000fe400078e00ff */
[----:B------:R-:W-:Y:S01]  /*c430*/  IMAD.SHL.U32 R32, R5, 0x2, RZ ;  /* 0x0000000205207824 */ /* 0x000fe200078e00ff */
[C---:B------:R-:W-:Y:S02]  /*c440*/  LOP3.LUT R5, R41.reuse, 0xffff0000, RZ, 0xc0, !PT ;  /* 0xffff000029057812 */ /* 0x040fe400078ec0ff */
[----:B------:R-:W1:Y:S04]  /*c450*/  LDS.128 R12, [R35+0x6100] ;  /* 0x00610000230c7984 */ /* 0x000e680000000c00 */
[----:B------:R-:W2:Y:S01]  /*c460*/  LDS.128 R8, [R32+0x6100] ;  /* 0x0061000020087984 */ /* 0x000ea20000000c00 */
[C---:B-1----:R-:W-:Y:S01]  /*c470*/  IMAD.U32 R18, R12.reuse, 0x10000, RZ ;  /* 0x000100000c127824 */ /* 0x042fe200078e00ff */
[----:B------:R-:W-:Y:S01]  /*c480*/  LOP3.LUT R21, R12, 0xffff0000, RZ, 0xc0, !PT ;  /* 0xffff00000c157812 */ /* 0x000fe200078ec0ff */
[----:B------:R-:W-:Y:S01]  /*c490*/  IMAD.U32 R12, R41, 0x10000, RZ ;  /* 0x00010000290c7824 */ /* 0x000fe200078e00ff */
[----:B------:R-:W-:Y:S01]  /*c4a0*/  SHF.L.U32 R22, R13, 0x10, RZ ;  /* 0x000000100d167819 */ /* 0x000fe200000006ff */
[----:B------:R-:W-:Y:S01]  /*c4b0*/  IMAD.U32 R26, R15, 0x10000, RZ ;  /* 0x000100000f1a7824 */ /* 0x000fe200078e00ff */
[----:B--2---:R-:W-:Y:S01]  /*c4c0*/  SHF.L.U32 R7, R10, 0x10, RZ ;  /* 0x000000100a077819 */ /* 0x004fe200000006ff */
[----:B------:R-:W-:Y:S01]  /*c4d0*/  IMAD.U32 R20, R9, 0x10000, RZ ;  /* 0x0001000009147824 */ /* 0x000fe200078e00ff */
[----:B------:R-:W-:Y:S01]  /*c4e0*/  LOP3.LUT R29, R13, 0xffff0000, RZ, 0xc0, !PT ;  /* 0xffff00000d1d7812 */ /* 0x000fe200078ec0ff */
[C---:B------:R-:W-:Y:S01]  /*c4f0*/  IMAD.U32 R13, R14.reuse, 0x10000, RZ ;  /* 0x000100000e0d7824 */ /* 0x040fe200078e00ff */
[----:B------:R-:W-:Y:S01]  /*c500*/  LOP3.LUT R16, R14, 0xffff0000, RZ, 0xc0, !PT ;  /* 0xffff00000e107812 */ /* 0x000fe200078ec0ff */
[C---:B------:R-:W-:Y:S01]  /*c510*/  IMAD.U32 R14, R8.reuse, 0x10000, RZ ;  /* 0x00010000080e7824 */ /* 0x040fe200078e00ff */
[----:B------:R-:W-:Y:S01]  /*c520*/  LOP3.LUT R28, R15, 0xffff0000, RZ, 0xc0, !PT ;  /* 0xffff00000f1c7812 */ /* 0x000fe200078ec0ff */
[----:B------:R-:W-:Y:S01]  /*c530*/  IMAD.U32 R19, R11, 0x10000, RZ ;  /* 0x000100000b137824 */ /* 0x000fe200078e00ff */
[----:B------:R-:W-:Y:S01]  /*c540*/  LOP3.LUT R15, R8, 0xffff0000, RZ, 0xc0, !PT ;  /* 0xffff0000080f7812 */ /* 0x000fe200078ec0ff */
[-C--:B------:R-:W-:Y:S01]  /*c550*/  FMUL.FTZ R8, R12, R7.reuse ;  /* 0x000000070c087220 */ /* 0x080fe20000410000 */
[----:B------:R-:W-:Y:S01]  /*c560*/  LOP3.LUT R24, R9, 0xffff0000, RZ, 0xc0, !PT ;  /* 0xffff000009187812 */ /* 0x000fe200078ec0ff */
[----:B------:R-:W-:Y:S01]  /*c570*/  FMUL.FTZ R7, R6, R7 ;  /* 0x0000000706077220 */ /* 0x000fe20000410000 */
[----:B------:R-:W-:Y:S01]  /*c580*/  LOP3.LUT R9, R10, 0xffff0000, RZ, 0xc0, !PT ;  /* 0xffff00000a097812 */ /* 0x000fe200078ec0ff */
[-C--:B------:R-:W-:Y:S01]  /*c590*/  FFMA.FTZ R37, R6, R13.reuse, -R8 ;  /* 0x0000000d06257223 */ /* 0x080fe20000010808 */
[----:B------:R-:W-:Y:S01]  /*c5a0*/  LOP3.LUT R6, R45, 0xffff0000, RZ, 0xc0, !PT ;  /* 0xffff00002d067812 */ /* 0x000fe200078ec0ff */
[----:B------:R-:W-:Y:S01]  /*c5b0*/  FFMA.FTZ R36, R12, R13, R7 ;  /* 0x0000000d0c247223 */ /* 0x000fe20000010007 */
[----:B------:R-:W-:Y:S01]  /*c5c0*/  SHF.L.U32 R7, R49, 0x10, RZ ;  /* 0x0000001031077819 */ /* 0x000fe200000006ff */
[-C--:B------:R-:W-:Y:S01]  /*c5d0*/  FMUL.FTZ R10, R5, R9.reuse ;  /* 0x00000009050a7220 */ /* 0x080fe20000410000 */
[----:B------:R-:W-:Y:S01]  /*c5e0*/  LOP3.LUT R23, R11, 0xffff0000, RZ, 0xc0, !PT ;  /* 0xffff00000b177812 */ /* 0x000fe200078ec0ff */
[----:B------:R-:W-:Y:S01]  /*c5f0*/  FMUL.FTZ R9, R6, R9 ;  /* 0x0000000906097220 */ /* 0x000fe20000410000 */
[C---:B------:R-:W-:Y:S01]  /*c600*/  LOP3.LUT R11, R42.reuse, 0xffff0000, RZ, 0xc0, !PT ;  /* 0xffff00002a0b7812 */ /* 0x040fe200078ec0ff */
[----:B------:R-:W-:-:S02]  /*c610*/  IMAD.U32 R8, R42, 0x10000, RZ ;  /* 0x000100002a087824 */ /* 0x000fc400078e00ff */
[-C--:B------:R-:W-:Y:S02]  /*c620*/  FFMA.FTZ R34, R6, R16.reuse, -R10 ;  /* 0x0000001006227223 */ /* 0x080fe4000001080a */
[----:B------:R-:W-:Y:S01]  /*c630*/  FFMA.FTZ R33, R5, R16, R9 ;  /* 0x0000001005217223 */ /* 0x000fe20000010009 */
[----:B------:R-:W-:Y:S01]  /*c640*/  LOP3.LUT R5, R49, 0xffff0000, RZ, 0xc0, !PT ;  /* 0xffff000031057812 */ /* 0x000fe200078ec0ff */
[-C--:B------:R-:W-:Y:S01]  /*c650*/  FMUL.FTZ R6, R8, R14.reuse ;  /* 0x0000000e08067220 */ /* 0x080fe20000410000 */
[----:B------:R-:W-:Y:S01]  /*c660*/  SHF.L.U32 R9, R44, 0x10, RZ ;  /* 0x000000102c097819 */ /* 0x000fe200000006ff */
[C---:B------:R-:W-:Y:S01]  /*c670*/  FMUL.FTZ R10, R7.reuse, R14 ;  /* 0x0000000e070a7220 */ /* 0x040fe20000410000 */
[----:B------:R-:W-:Y:S01]  /*c680*/  F2FP.BF16.PACK_AB R14, R34, R37 ;  /* 0x00000025220e723e */ /* 0x000fe200000010ff */
[-C--:B------:R-:W-:Y:S02]  /*c690*/  FFMA.FTZ R31, R7, R18.reuse, -R6 ;  /* 0x00000012071f7223 */ /* 0x080fe40000010806 */
[----:B------:R-:W-:-:S02]  /*c6a0*/  FFMA.FTZ R30, R8, R18, R10 ;  /* 0x00000012081e7223 */ /* 0x000fc4000001000a */
[-C--:B------:R-:W-:Y:S02]  /*c6b0*/  FMUL.FTZ R8, R11, R15.reuse ;  /* 0x0000000f0b087220 */ /* 0x080fe40000410000 */
[----:B------:R-:W-:Y:S02]  /*c6c0*/  IMAD.U32 R6, R43, 0x10000, RZ ;  /* 0x000100002b067824 */ /* 0x000fe400078e00ff */
[C---:B------:R-:W-:Y:S02]  /*c6d0*/  FMUL.FTZ R12, R5.reuse, R15 ;  /* 0x0000000f050c7220 */ /* 0x040fe40000410000 */
[----:B------:R-:W-:Y:S02]  /*c6e0*/  IMAD.U32 R7, R50, 0x10000, RZ ;  /* 0x0001000032077824 */ /* 0x000fe400078e00ff */
[----:B------:R-:W-:Y:S02]  /*c6f0*/  FFMA.FTZ R27, R5, R21, -R8 ;  /* 0x00000015051b7223 */ /* 0x000fe40000010808 */
[----:B------:R-:W-:-:S02]  /*c700*/  FMUL.FTZ R10, R6, R20 ;  /* 0x00000014060a7220 */ /* 0x000fc40000410000 */
[----:B------:R-:W-:Y:S02]  /*c710*/  FFMA.FTZ R25, R11, R21, R12 ;  /* 0x000000150b197223 */ /* 0x000fe4000001000c */
[C---:B------:R-:W-:Y:S02]  /*c720*/  IMAD.U32 R5, R46.reuse, 0x10000, RZ ;  /* 0x000100002e057824 */ /* 0x040fe400078e00ff */
[----:B------:R-:W-:Y:S02]  /*c730*/  FMUL.FTZ R8, R7, R20 ;  /* 0x0000001407087220 */ /* 0x000fe40000410000 */
        /* <DEDUP_REMOVED lines=27> */
.L_x_131:
[----:B------:R-:W-:Y:S05]  /*c8f0*/  BSYNC B0 ;  /* 0x0000000000007941 */ /* 0x000fea0003800000 */
.L_x_130:
[----:B------:R-:W-:-:S04]  /*c900*/  IADD3 R5, R63, 0x20, RZ ;  /* 0x000000203f057810 */ /* 0x000fc80007ffe0ff */
[----:B------:R-:W-:-:S13]  /*c910*/  ISETP.GE.AND P0, PT, R5, c[0x0][0x27c], PT ;  /* 0x00009f0005007a0c */ /* 0x000fda0003f06270 */
[----:B------:R-:W-:Y:S05]  /*c920*/  @P0 BRA `(.L_x_109) ;  /* 0x000006c000000947 */ /* 0x000fea0003800000 */
[----:B------:R-:W-:Y:S01]  /*c930*/  SHF.R.S32.HI R6, RZ, 0x1f, R5 ;  /* 0x0000001fff067819 */ /* 0x000fe20000011405 */
[----:B-1----:R-:W-:Y:S01]  /*c940*/  IMAD.MOV.U32 R13, RZ, RZ, c[0x0][0x27c] ;  /* 0x00009f00ff0d7624 */ /* 0x002fe200078e00ff */
[----:B------:R-:W-:Y:S02]  /*c950*/  SHF.R.S32.HI R7, RZ, 0x1f, R17 ;  /* 0x0000001fff077819 */ /* 0x000fe40000011411 */
[----:B------:R-:W-:Y:S02]  /*c960*/  LEA.HI R9, R17, R17, RZ, 0x1 ;  /* 0x0000001111097211 */ /* 0x000fe400078f08ff */
[CC--:B------:R-:W-:Y:S02]  /*c970*/  LEA.HI R8, R6.reuse, R5.reuse, RZ, 0x3 ;  /* 0x0000000506087211 */ /* 0x0c0fe400078f18ff */
[----:B------:R-:W-:Y:S02]  /*c980*/  LEA.HI R11, R6, R5, RZ, 0x5 ;  /* 0x00000005060b7211 */ /* 0x000fe400078f28ff */
[----:B------:R-:W-:Y:S01]  /*c990*/  LEA.HI R5, R7, R17, RZ, 0x3 ;  /* 0x0000001107057211 */ /* 0x000fe200078f18ff */
[C---:B------:R-:W-:Y:S01]  /*c9a0*/  IMAD.SHL.U32 R7, R9.reuse, 0x20, RZ ;  /* 0x0000002009077824 */ /* 0x040fe200078e00ff */
[----:B------:R-:W-:-:S02]  /*c9b0*/  LOP3.LUT R6, R9, 0x7fffffe, RZ, 0xc0, !PT ;  /* 0x07fffffe09067812 */ /* 0x000fc400078ec0ff */
[--C-:B------:R-:W-:Y:S01]  /*c9c0*/  SHF.R.S32.HI R10, RZ, 0x3, R8.reuse ;  /* 0x00000003ff0a7819 */ /* 0x100fe20000011408 */
[----:B------:R-:W-:Y:S01]  /*c9d0*/  IMAD.SHL.U32 R9, R5, 0x20, RZ ;  /* 0x0000002005097824 */ /* 0x000fe200078e00ff */
[----:B------:R-:W-:Y:S02]  /*c9e0*/  LOP3.LUT R5, R7, 0xc0, RZ, 0xc0, !PT ;  /* 0x000000c007057812 */ /* 0x000fe400078ec0ff */
[----:B------:R-:W-:Y:S02]  /*c9f0*/  IADD3 R12, R17, -R6, RZ ;  /* 0x80000006110c7210 */ /* 0x000fe40007ffe0ff */
[----:B------:R-:W-:Y:S01]  /*ca00*/  LOP3.LUT R7, R9, 0xffffff00, RZ, 0xc0, !PT ;  /* 0xffffff0009077812 */ /* 0x000fe200078ec0ff */
[----:B------:R-:W-:Y:S01]  /*ca10*/  IMAD.SHL.U32 R9, R11, 0x80, RZ ;  /* 0x000000800b097824 */ /* 0x000fe200078e00ff */
[----:B------:R-:W-:Y:S02]  /*ca20*/  LEA.HI R6, R13, R10, RZ, 0x1d ;  /* 0x0000000a0d067211 */ /* 0x000fe400078fe8ff */
[----:B------:R-:W-:Y:S01]  /*ca30*/  LOP3.LUT R8, R5, 0x18, R8, 0xf8, !PT ;  /* 0x0000001805087812 */ /* 0x000fe200078ef808 */
[----:B------:R-:W-:Y:S01]  /*ca40*/  IMAD R11, R12, 0x20, R7 ;  /* 0x000000200c0b7824 */ /* 0x000fe200078e0207 */
[----:B------:R-:W-:-:S02]  /*ca50*/  SHF.R.S32.HI R7, RZ, 0x1f, R6 ;  /* 0x0000001fff077819 */ /* 0x000fc40000011406 */
[----:B------:R-:W-:Y:S01]  /*ca60*/  LOP3.LUT R10, R9, 0x7ffff000, RZ, 0xc0, !PT ;  /* 0x7ffff000090a7812 */ /* 0x000fe200078ec0ff */
[----:B------:R-:W-:Y:S01]  /*ca70*/  IMAD.SHL.U32 R9, R6, 0x8, RZ ;  /* 0x0000000806097824 */ /* 0x000fe200078e00ff */
[----:B------:R-:W-:Y:S02]  /*ca80*/  LEA.HI R6, R7, R6, RZ, 0x2 ;  /* 0x0000000607067211 */ /* 0x000fe400078f10ff */
[----:B------:R-:W-:Y:S02]  /*ca90*/  SHF.R.U32.HI R13, RZ, 0x3, R5 ;  /* 0x00000003ff0d7819 */ /* 0x000fe40000011605 */
[----:B------:R-:W-:Y:S02]  /*caa0*/  LOP3.LUT R7, R5, 0x18, R9, 0xf8, !PT ;  /* 0x0000001805077812 */ /* 0x000fe400078ef809 */
[----:B------:R-:W-:Y:S02]  /*cab0*/  SHF.L.U32 R5, R6, 0xa, RZ ;  /* 0x0000000a06057819 */ /* 0x000fe400000006ff */
[----:B------:R-:W-:-:S02]  /*cac0*/  LOP3.LUT R8, R8, R13, RZ, 0x3c, !PT ;  /* 0x0000000d08087212 */ /* 0x000fc400078e3cff */
[----:B------:R-:W-:Y:S02]  /*cad0*/  LOP3.LUT R7, R7, R13, RZ, 0x3c, !PT ;  /* 0x0000000d07077212 */ /* 0x000fe400078e3cff */
[----:B------:R-:W-:Y:S02]  /*cae0*/  LOP3.LUT R5, R5, 0x7ffff000, RZ, 0xc0, !PT ;  /* 0x7ffff00005057812 */ /* 0x000fe400078ec0ff */
[----:B------:R-:W-:Y:S02]  /*caf0*/  IADD3 R8, R8, R11, R10 ;  /* 0x0000000b08087210 */ /* 0x000fe40007ffe00a */
[----:B------:R-:W-:Y:S02]  /*cb00*/  IADD3 R5, R7, R5, R11 ;  /* 0x0000000507057210 */ /* 0x000fe40007ffe00b */
[----:B------:R-:W-:Y:S01]  /*cb10*/  SHF.L.U32 R6, R55, 0x10, RZ ;  /* 0x0000001037067819 */ /* 0x000fe200000006ff */
[----:B------:R-:W-:Y:S02]  /*cb20*/  IMAD.SHL.U32 R34, R8, 0x2, RZ ;  /* 0x0000000208227824 */ /* 0x000fe400078e00ff */
[----:B------:R-:W-:Y:S01]  /*cb30*/  IMAD.SHL.U32 R31, R5, 0x2, RZ ;  /* 0x00000002051f7824 */ /* 0x000fe200078e00ff */
[----:B------:R-:W-:-:S02]  /*cb40*/  LOP3.LUT R5, R47, 0xffff0000, RZ, 0xc0, !PT ;  /* 0xffff00002f057812 */ /* 0x000fc400078ec0ff */
        /* <DEDUP_REMOVED lines=32> */
[CC--:B------:R-:W-:Y:S01]  /*cd50*/  FMUL.FTZ R6, R8.reuse, R14.reuse ;  /* 0x0000000e08067220 */ /* 0x0c0fe20000410000 */
[----:B------:R-:W-:Y:S01]  /*cd60*/  SHF.L.U32 R9, R59, 0x10, RZ ;  /* 0x000000103b097819 */ /* 0x000fe200000006ff */
[----:B------:R-:W-:Y:S01]  /*cd70*/  FMUL.FTZ R10, R7, R14 ;  /* 0x0000000e070a7220 */ /* 0x000fe20000410000 */
[----:B------:R-:W-:Y:S01]  /*cd80*/  F2FP.BF16.PACK_AB R14, R33, R36 ;  /* 0x00000024210e723e */ /* 0x000fe200000010ff */
[-C--:B------:R-:W-:Y:S02]  /*cd90*/  FFMA.FTZ R30, R7, R17.reuse, -R6 ;  /* 0x00000011071e7223 */ /* 0x080fe40000010806 */
[----:B------:R-:W-:-:S02]  /*cda0*/  FFMA.FTZ R29, R8, R17, R10 ;  /* 0x00000011081d7223 */ /* 0x000fc4000001000a */
[-C--:B------:R-:W-:Y:S02]  /*cdb0*/  FMUL.FTZ R8, R11, R15.reuse ;  /* 0x0000000f0b087220 */ /* 0x080fe40000410000 */
[----:B------:R-:W-:Y:S02]  /*cdc0*/  IMAD.U32 R6, R56, 0x10000, RZ ;  /* 0x0001000038067824 */ /* 0x000fe400078e00ff */
[----:B------:R-:W-:Y:S02]  /*cdd0*/  FMUL.FTZ R12, R5, R15 ;  /* 0x0000000f050c7220 */ /* 0x000fe40000410000 */
[----:B------:R-:W-:Y:S02]  /*cde0*/  IMAD.U32 R7, R65, 0x10000, RZ ;  /* 0x0001000041077824 */ /* 0x000fe400078e00ff */
[----:B------:R-:W-:Y:S02]  /*cdf0*/  FFMA.FTZ R26, R5, R20, -R8 ;  /* 0x00000014051a7223 */ /* 0x000fe40000010808 */
[----:B------:R-:W-:-:S02]  /*ce00*/  FMUL.FTZ R10, R6, R19 ;  /* 0x00000013060a7220 */ /* 0x000fc40000410000 */
[----:B------:R-:W-:Y:S02]  /*ce10*/  FFMA.FTZ R24, R11, R20, R12 ;  /* 0x000000140b187223 */ /* 0x000fe4000001000c */
[----:B------:R-:W-:Y:S02]  /*ce20*/  IMAD.U32 R5, R61, 0x10000, RZ ;  /* 0x000100003d057824 */ /* 0x000fe400078e00ff */
[----:B------:R-:W-:Y:S02]  /*ce30*/  FMUL.FTZ R8, R7, R19 ;  /* 0x0000001307087220 */ /* 0x000fe40000410000 */
[-C--:B------:R-:W-:Y:S02]  /*ce40*/  FMUL.FTZ R11, R9, R18.reuse ;  /* 0x00000012090b7220 */ /* 0x080fe40000410000 */
[-C--:B------:R-:W-:Y:S01]  /*ce50*/  FFMA.FTZ R20, R7, R21.reuse, -R10 ;  /* 0x0000001507147223 */ /* 0x080fe2000001080a */
[----:B------:R-:W-:Y:S01]  /*ce60*/  LOP3.LUT R7, R61, 0xffff0000, RZ, 0xc0, !PT ;  /* 0xffff00003d077812 */ /* 0x000fe200078ec0ff */
[----:B------:R-:W-:Y:S01]  /*ce70*/  FFMA.FTZ R19, R6, R21, R8 ;  /* 0x0000001506137223 */ /* 0x000fe20000010008 */
[----:B------:R-:W-:Y:S01]  /*ce80*/  LOP3.LUT R6, R56, 0xffff0000, RZ, 0xc0, !PT ;  /* 0xffff000038067812 */ /* 0x000fe200078ec0ff */
[----:B------:R-:W-:Y:S01]  /*ce90*/  FMUL.FTZ R10, R5, R18 ;  /* 0x00000012050a7220 */ /* 0x000fe20000410000 */
[----:B------:R-:W-:Y:S01]  /*cea0*/  LOP3.LUT R8, R65, 0xffff0000, RZ, 0xc0, !PT ;  /* 0xffff000041087812 */ /* 0x000fe200078ec0ff */
[-C--:B------:R-:W-:Y:S01]  /*ceb0*/  FFMA.FTZ R17, R5, R25.reuse, -R11 ;  /* 0x0000001905117223 */ /* 0x080fe2000001080b */
[----:B------:R-:W-:Y:S01]  /*cec0*/  LOP3.LUT R5, R59, 0xffff0000, RZ, 0xc0, !PT ;  /* 0xffff00003b057812 */ /* 0x000fe200078ec0ff */
[----:B------:R-:W-:-:S02]  /*ced0*/  FFMA.FTZ R16, R9, R25, R10 ;  /* 0x0000001909107223 */ /* 0x000fc4000001000a */
[-C--:B------:R-:W-:Y:S02]  /*cee0*/  FMUL.FTZ R12, R6, R23.reuse ;  /* 0x00000017060c7220 */ /* 0x080fe40000410000 */
[C---:B------:R-:W-:Y:S02]  /*cef0*/  FMUL.FTZ R11, R8.reuse, R23 ;  /* 0x00000017080b7220 */ /* 0x040fe40000410000 */
[-C--:B------:R-:W-:Y:S02]  /*cf00*/  FMUL.FTZ R10, R5, R22.reuse ;  /* 0x00000016050a7220 */ /* 0x080fe40000410000 */
[C---:B------:R-:W-:Y:S02]  /*cf10*/  FMUL.FTZ R9, R7.reuse, R22 ;  /* 0x0000001607097220 */ /* 0x040fe40000410000 */
        /* <DEDUP_REMOVED lines=13> */
.L_x_109:
[----:B------:R-:W-:Y:S05]  /*cff0*/  BSYNC B2 ;  /* 0x0000000000027941 */ /* 0x000fea0003800000 */
.L_x_93:
[----:B------:R-:W-:-:S04]  /*d000*/  DEPBAR.LE SB0, 0x0 ;  /* 0x000080000000791a */ /* 0x000fc80000000000 */
[----:B------:R-:W-:Y:S01]  /*d010*/  IMAD.SHL.U32 R210, R3, 0x2, RZ ;  /* 0x0000000203d27824 */ /* 0x000fe200078e00ff */
[----:B------:R-:W-:Y:S01]  /*d020*/  BAR.SYNC.DEFER_BLOCKING 0x0 ;  /* 0x0000000000007b1d */ /* 0x000fe20000010000 */
[----:B------:R-:W-:Y:S01]  /*d030*/  IMAD.SHL.U32 R139, R2, 0x2, RZ ;  /* 0x00000002028b7824 */ /* 0x000fe200078e00ff */
[----:B------:R-:W-:Y:S01]  /*d040*/  LOP3.LUT P0, RZ, R72, 0x2, RZ, 0xc0, !PT ;  /* 0x0000000248ff7812 */ /* 0x000fe2000780c0ff */
[----:B------:R-:W-:Y:S01]  /*d050*/  IMAD.MOV.U32 R6, RZ, RZ, R66 ;  /* 0x000000ffff067224 */ /* 0x000fe200078e0042 */
[----:B------:R-:W-:Y:S01]  /*d060*/  LOP3.LUT R5, R97, 0x1, RZ, 0xc0, !PT ;  /* 0x0000000161057812 */ /* 0x000fe200078ec0ff */
[----:B------:R-:W-:Y:S01]  /*d070*/  IMAD.MOV.U32 R7, RZ, RZ, R67 ;  /* 0x000000ffff077224 */ /* 0x000fe200078e0043 */
[C---:B------:R-:W-:Y:S01]  /*d080*/  IADD3 R2, R139.reuse, 0x3100, RZ ;  /* 0x000031008b027810 */ /* 0x040fe20007ffe0ff */
[----:B------:R-:W-:Y:S01]  /*d090*/  IMAD R211, R0, 0x2, R210 ;  /* 0x0000000200d37824 */ /* 0x000fe200078e02d2 */
[----:B------:R-:W-:Y:S01]  /*d0a0*/  IADD3 R212, R139, 0x3120, RZ ;  /* 0x000031208bd47810 */ /* 0x000fe20007ffe0ff */
[----:B------:R-:W-:Y:S01]  /*d0b0*/  IMAD.MOV.U32 R6, RZ, RZ, R110 ;  /* 0x000000ffff067224 */ /* 0x000fe200078e006e */
[----:B------:R-:W-:Y:S01]  /*d0c0*/  ISETP.NE.U32.AND P2, PT, R5, 0x1, PT ;  /* 0x000000010500780c */ /* 0x000fe20003f45070 */
[----:B------:R-:W-:Y:S01]  /*d0d0*/  IMAD.SHL.U32 R224, R224, 0x2, RZ ;  /* 0x00000002e0e07824 */ /* 0x000fe200078e00ff */
[----:B------:R-:W-:Y:S01]  /*d0e0*/  LOP3.LUT P1, RZ, R97, 0x2, RZ, 0xc0, !PT ;  /* 0x0000000261ff7812 */ /* 0x000fe2000782c0ff */
[----:B------:R-:W-:Y:S01]  /*d0f0*/  IMAD.SHL.U32 R208, R4, 0x2, RZ ;  /* 0x0000000204d07824 */ /* 0x000fe200078e00ff */
[----:B------:R-:W-:Y:S01]  /*d100*/  STL.64 [R1+0x20], R6 ;  /* 0x0000200601007387 */ /* 0x000fe20000100a00 */
[----:B------:R-:W-:Y:S01]  /*d110*/  @P0 IADD3 R212, R2, -0x20, RZ ;  /* 0xffffffe002d40810 */ /* 0x000fe20007ffe0ff */
[----:B------:R-:W-:-:S02]  /*d120*/  IMAD R2, R99, R136, RZ ;  /* 0x0000008863027224 */ /* 0x000fc400078e02ff */
[----:B------:R-:W-:Y:S02]  /*d130*/  IMAD R209, R0, 0x2, R208 ;  /* 0x0000000200d17824 */ /* 0x000fe400078e02d0 */
[-C--:B------:R-:W-:Y:S01]  /*d140*/  IMAD R2, R98, R108.reuse, R2 ;  /* 0x0000006c62027224 */ /* 0x080fe200078e0202 */
[----:B-1----:R-:W-:Y:S04]  /*d150*/  LDSM.16.M88.4 R8, [R210+0x7100] ;  /* 0x00710000d208783b */ /* 0x002fe80000000200 */
[----:B------:R-:W1:Y:S04]  /*d160*/  LDSM.16.M88.4 R16, [R139+0x3100] ;  /* 0x003100008b10783b */ /* 0x000e680000000200 */
[----:B------:R-:W2:Y:S04]  /*d170*/  LDSM.16.M88.4 R12, [R210+0x6100] ;  /* 0x00610000d20c783b */ /* 0x000ea80000000200 */
[----:B------:R-:W3:Y:S04]  /*d180*/  LDSM.16.M88.4 R20, [R139+0x3500] ;  /* 0x003500008b14783b */ /* 0x000ee80000000200 */
[----:B------:R-:W4:Y:S04]  /*d190*/  LDSM.16.M88.4 R24, [R139+0x3900] ;  /* 0x003900008b18783b */ /* 0x000f280000000200 */
[----:B------:R-:W3:Y:S04]  /*d1a0*/  LDSM.16.M88.4 R32, [R139+0x3d00] ;  /* 0x003d00008b20783b */ /* 0x000ee80000000200 */
[----:B------:R-:W-:Y:S04]  /*d1b0*/  LDSM.16.M88.4 R28, [R212+0xc00] ;  /* 0x000c0000d41c783b */ /* 0x000fe80000000200 */
[----:B------:R-:W-:Y:S04]  /*d1c0*/  LDSM.16.M88.4 R36, [R212+0x400] ;  /* 0x00040000d424783b */ /* 0x000fe80000000200 */
[----:B------:R-:W-:Y:S01]  /*d1d0*/  LDSM.16.M88.4 R40, [R212] ;  /* 0x00000000d428783b */ /* 0x000fe20000000200 */
[-C--:B-1----:R-:W-:Y:S08]  /*d1e0*/  HMMA.16816.F32.BF16 R44, R8, R16.reuse, RZ ;  /* 0x00000010082c723c */ /* 0x082ff000000418ff */
[----:B--2---:R-:W-:Y:S07]  /*d1f0*/  HMMA.16816.F32.BF16 R84, R12, R16, RZ ;  /* 0x000000100c54723c */ /* 0x004fee00000418ff */
[C---:B------:R-:W-:Y:S01]  /*d200*/  IMAD.WIDE.U32 R16, R136.reuse, R108, R6 ;  /* 0x0000006c88107225 */ /* 0x040fe200078e0006 */
[----:B---3--:R-:W-:Y:S03]  /*d210*/  HMMA.16816.F32.BF16 R64, R8, R20, RZ ;  /* 0x000000140840723c */ /* 0x008fe600000418ff */
[----:B------:R-:W-:Y:S01]  /*d220*/  IMAD R136, R136, -0x40, R161 ;  /* 0xffffffc088887824 */ /* 0x000fe200078e02a1 */
[----:B------:R-:W-:Y:S01]  /*d230*/  LEA R6, P0, R16, c[0x0][0x1f8], 0x1 ;  /* 0x00007e0010067a11 */ /* 0x000fe200078008ff */
[----:B------:R-:W-:-:S02]  /*d240*/  IMAD.IADD R3, R17, 0x1, R2 ;  /* 0x0000000111037824 */ /* 0x000fc400078e0202 */
[----:B------:R-:W-:Y:S01]  /*d250*/  IMAD.IADD R2, R136, 0x1, -R96 ;  /* 0x0000000188027824 */ /* 0x000fe200078e0a60 */
[C---:B----4-:R-:W-:Y:S02]  /*d260*/  HMMA.16816.F32.BF16 R52, R8.reuse, R24, RZ ;  /* 0x000000180834723c */ /* 0x050fe400000418ff */
[----:B------:R-:W-:Y:S02]  /*d270*/  LEA.HI.X R7, R16, c[0x0][0x1fc], R3, 0x1, P0 ;  /* 0x00007f0010077a11 */ /* 0x000fe400000f0c03 */
[C---:B------:R-:W-:Y:S02]  /*d280*/  ISETP.LT.OR P4, PT, R2.reuse, 0x1, P2 ;  /* 0x000000010200780c */ /* 0x040fe40001781670 */
[C---:B------:R-:W-:Y:S02]  /*d290*/  ISETP.LT.OR P3, PT, R2.reuse, 0x1, !P1 ;  /* 0x000000010200780c */ /* 0x040fe40004f61670 */
[----:B------:R-:W-:Y:S01]  /*d2a0*/  HMMA.16816.F32.BF16 R48, R8, R32, RZ ;  /* 0x000000200830723c */ /* 0x000fe200000418ff */
[----:B------:R-:W-:-:S02]  /*d2b0*/  ISETP.LT.OR P2, PT, R2, 0x21, P2 ;  /* 0x000000210200780c */ /* 0x000fc40001741670 */
[----:B------:R-:W-:-:S05]  /*d2c0*/  ISETP.LT.OR P1, PT, R2, 0x21, !P1 ;  /* 0x000000210200780c */ /* 0x000fca0004f21670 */
[C---:B------:R-:W-:Y:S08]  /*d2d0*/  HMMA.16816.F32.BF16 R68, R8.reuse, R18, RZ ;  /* 0x000000120844723c */ /* 0x040ff000000418ff */
[C---:B------:R-:W-:Y:S08]  /*d2e0*/  HMMA.16816.F32.BF16 R56, R8.reuse, R22, RZ ;  /* 0x000000160838723c */ /* 0x040ff000000418ff */
[C---:B------:R-:W-:Y:S08]  /*d2f0*/  HMMA.16816.F32.BF16 R76, R8.reuse, R26, RZ ;  /* 0x0000001a084c723c */ /* 0x040ff000000418ff */
[----:B------:R-:W-:Y:S01]  /*d300*/  HMMA.16816.F32.BF16 R88, R8, R34, RZ ;  /* 0x000000220858723c */ /* 0x000fe200000418ff */
[----:B------:R-:W1:Y:S07]  /*d310*/  LDSM.16.M88.4 R8, [R211+0x7100] ;  /* 0x00710000d308783b */ /* 0x000e6e0000000200 */
[C---:B------:R-:W-:Y:S08]  /*d320*/  HMMA.16816.F32.BF16 R60, R12.reuse, R32, RZ ;  /* 0x000000200c3c723c */ /* 0x040ff000000418ff */
[C---:B------:R-:W-:Y:S01]  /*d330*/  HMMA.16816.F32.BF16 R104, R12.reuse, R18, RZ ;  /* 0x000000120c68723c */ /* 0x040fe200000418ff */
[----:B------:R-:W-:Y:S07]  /*d340*/  LDSM.16.M88.4 R16, [R211+0x6100] ;  /* 0x00610000d310783b */ /* 0x000fee0000000200 */
[C---:B------:R-:W-:Y:S08]  /*d350*/  HMMA.16816.F32.BF16 R80, R12.reuse, R20, RZ ;  /* 0x000000140c50723c */ /* 0x040ff000000418ff */
[C---:B------:R-:W-:Y:S08]  /*d360*/  HMMA.16816.F32.BF16 R100, R12.reuse, R22, RZ ;  /* 0x000000160c64723c */ /* 0x040ff000000418ff */
[C---:B------:R-:W-:Y:S08]  /*d370*/  HMMA.16816.F32.BF16 R72, R12.reuse, R24, RZ ;  /* 0x000000180c48723c */ /* 0x040ff000000418ff */
[----:B------:R-:W-:Y:S01]  /*d380*/  HMMA.16816.F32.BF16 R92, R12, R26, RZ ;  /* 0x0000001a0c5c723c */ /* 0x000fe200000418ff */
[----:B------:R-:W2:Y:S04]  /*d390*/  LDSM.16.M88.4 R24, [R212+0x800] ;  /* 0x00080000d418783b */ /* 0x000ea80000000200 */
[----:B------:R-:W-:Y:S01]  /*d3a0*/  @!PT LDS RZ, [RZ] ;  /* 0x00000000fffff984 */ /* 0x000fe20000000800 */
[----:B------:R-:W-:Y:S01]  /*d3b0*/  @!PT LDS RZ, [RZ] ;  /* 0x00000000fffff984 */ /* 0x000fe20000000800 */
[----:B------:R-:W-:Y:S01]  /*d3c0*/  @!PT LDS RZ, [RZ] ;  /* 0x00000000fffff984 */ /* 0x000fe20000000800 */
[----:B------:R3:W-:Y:S01]  /*d3d0*/  LDGSTS.E.BYPASS.LTC128B.128 [R224+0x100], [R6.64], !P4 ;  /* 0x0010000006e07fae */ /* 0x0007e2000e101d46 */
[----:B------:R-:W-:-:S02]  /*d3e0*/  ISETP.NE.AND P4, PT, R112, RZ, PT ;  /* 0x000000ff7000720c */ /* 0x000fc40003f85270 */
[----:B------:R-:W-:Y:S01]  /*d3f0*/  HMMA.16816.F32.BF16 R32, R12, R34, RZ ;  /* 0x000000220c20723c */ /* 0x000fe200000418ff */
[----:B------:R3:W-:Y:S06]  /*d400*/  LDGSTS.E.BYPASS.LTC128B.128 [R224+0x1100], [R6.64+0x40], !P3 ;  /* 0x0110004006e07fae */ /* 0x0007ec000d901d46 */
[----:B------:R-:W-:Y:S01]  /*d410*/  IADD3 R12, P0, R108, R6, RZ ;  /* 0x000000066c0c7210 */ /* 0x000fe20007f1e0ff */
[----:B-1----:R-:W-:Y:S04]  /*d420*/  HMMA.16816.F32.BF16 R128, R8, R28, R48 ;  /* 0x0000001c0880723c */ /* 0x002fe80000041830 */
[----:B------:R-:W-:Y:S01]  /*d430*/  IMAD.X R13, R99, 0x1, R7, P0 ;  /* 0x00000001630d7824 */ /* 0x000fe200000e0607 */
[----:B------:R-:W-:-:S03]  /*d440*/  LOP3.LUT P0, RZ, R97, 0x4, RZ, 0xc0, !PT ;  /* 0x0000000461ff7812 */ /* 0x000fc6000780c0ff */
[----:B------:R-:W-:Y:S01]  /*d450*/  HMMA.16816.F32.BF16 R124, R8, R38, R56 ;  /* 0x00000026087c723c */ /* 0x000fe20000041838 */
[C---:B------:R-:W-:Y:S02]  /*d460*/  ISETP.LT.OR P3, PT, R2.reuse, 0x1, !P0 ;  /* 0x000000010200780c */ /* 0x040fe40004761670 */
[----:B------:R-:W-:Y:S02]  /*d470*/  ISETP.LT.OR P0, PT, R2, 0x21, !P0 ;  /* 0x000000210200780c */ /* 0x000fe40004701670 */
[----:B------:R-:W-:-:S03]  /*d480*/  LOP3.LUT R2, R137, 0xffffffe0, RZ, 0xc0, !PT ;  /* 0xffffffe089027812 */ /* 0x000fc600078ec0ff */
[----:B------:R-:W-:Y:S02]  /*d490*/  HMMA.16816.F32.BF16 R108, R8, R40, R44 ;  /* 0x00000028086c723c */ /* 0x000fe4000004182c */
[----:B------:R-:W-:-:S04]  /*d4a0*/  IMAD.IADD R2, R163, 0x1, -R2 ;  /* 0x00000001a3027824 */ /* 0x000fc800078e0a02 */
[----:B------:R3:W-:Y:S01]  /*d4b0*/  LDGSTS.E.BYPASS.LTC128B.128 [R224+0x2100], [R6.64+0x80], !P3 ;  /* 0x0210008006e07fae */ /* 0x0007e2000d901d46 */
[----:B------:R-:W-:Y:S01]  /*d4c0*/  SHF.R.S32.HI R3, RZ, 0x1f, R2 ;  /* 0x0000001fff037819 */ /* 0x000fe20000011402 */
[----:B------:R-:W-:Y:S02]  /*d4d0*/  HMMA.16816.F32.BF16 R132, R8, R42, R68 ;  /* 0x0000002a0884723c */ /* 0x000fe40000041844 */
[----:B------:R1:W-:Y:S01]  /*d4e0*/  LDGSTS.E.BYPASS.LTC128B.128 [R224+0x900], [R12.64], !P2 ;  /* 0x009000000ce07fae */ /* 0x0003e2000d101d46 */
[----:B------:R-:W-:-:S03]  /*d4f0*/  LEA.HI R3, R3, R2, RZ, 0x2 ;  /* 0x0000000203037211 */ /* 0x000fc600078f10ff */
[----:B------:R1:W-:Y:S01]  /*d500*/  LDGSTS.E.BYPASS.LTC128B.128 [R224+0x1900], [R12.64+0x40], !P1 ;  /* 0x019000400ce07fae */ /* 0x0003e2000c901d46 */
[----:B------:R-:W-:Y:S01]  /*d510*/  LOP3.LUT R3, R3, 0x7ffffffc, RZ, 0xc0, !PT ;  /* 0x7ffffffc03037812 */ /* 0x000fe200078ec0ff */
[C---:B--2---:R-:W-:Y:S02]  /*d520*/  HMMA.16816.F32.BF16 R140, R8.reuse, R24, R52 ;  /* 0x00000018088c723c */ /* 0x044fe40000041834 */
[----:B------:R1:W-:Y:S02]  /*d530*/  LDGSTS.E.BYPASS.LTC128B.128 [R224+0x2900], [R12.64+0x80], !P0 ;  /* 0x029000800ce07fae */ /* 0x0003e4000c101d46 */
[----:B------:R-:W-:Y:S02]  /*d540*/  IMAD.IADD R2, R2, 0x1, -R3 ;  /* 0x0000000102027824 */ /* 0x000fe400078e0a03 */
[----:B------:R-:W-:Y:S02]  /*d550*/  LDSM.16.M88.4 R20, [R210+0x9100] ;  /* 0x00910000d214783b */ /* 0x000fe40000000200 */
[----:B-----5:R-:W-:Y:S01]  /*d560*/  HMMA.16816.F32.BF16 R144, R8, R36, R64 ;  /* 0x000000240890723c */ /* 0x020fe20000041840 */
[----:B------:R-:W-:Y:S01]  /*d570*/  IMAD R2, R2, -0x2, R136 ;  /* 0xfffffffe02027824 */ /* 0x000fe200078e0288 */
[----:B------:R-:W2:Y:S04]  /*d580*/  LDSM.16.M88.4 R48, [R139+0x4900] ;  /* 0x004900008b30783b */ /* 0x000ea80000000200 */
[----:B------:R-:W4:Y:S01]  /*d590*/  LDSM.16.M88.4 R56, [R139+0x4100] ;  /* 0x004100008b38783b */ /* 0x000f220000000200 */
[C---:B------:R-:W-:Y:S01]  /*d5a0*/  ISETP.GT.AND P1, PT, R2.reuse, RZ, PT ;  /* 0x000000ff0200720c */ /* 0x040fe20003f24270 */
[----:B------:R-:W-:Y:S01]  /*d5b0*/  HMMA.16816.F32.BF16 R112, R16, R40, R84 ;  /* 0x000000281070723c */ /* 0x000fe20000041854 */
[C---:B------:R-:W-:Y:S01]  /*d5c0*/  ISETP.GT.AND P0, PT, R2.reuse, 0x1, PT ;  /* 0x000000010200780c */ /* 0x040fe20003f04270 */
[----:B------:R-:W2:Y:S01]  /*d5d0*/  LDSM.16.M88.4 R52, [R139+0x4500] ;  /* 0x004500008b34783b */ /* 0x000ea20000000200 */
[----:B------:R-:W-:-:S02]  /*d5e0*/  ISETP.GT.AND P3, PT, R2, 0x8, PT ;  /* 0x000000080200780c */ /* 0x000fc40003f64270 */
[----:B------:R-:W-:Y:S01]  /*d5f0*/  ISETP.GT.AND P2, PT, R2, 0x9, PT ;  /* 0x000000090200780c */ /* 0x000fe20003f44270 */
[----:B------:R-:W2:Y:S02]  /*d600*/  LDSM.16.M88.4 R44, [R139+0x4d00] ;  /* 0x004d00008b2c783b */ /* 0x000ea40000000200 */
[C---:B------:R-:W-:Y:S02]  /*d610*/  HMMA.16816.F32.BF16 R96, R16.reuse, R36, R80 ;  /* 0x000000241060723c */ /* 0x040fe40000041850 */
[----:B------:R-:W0:Y:S04]  /*d620*/  LDGDEPBAR ;  /* 0x00000000000079af */ /* 0x000e280000000000 */
[----:B-1----:R-:W1:Y:S02]  /*d630*/  LDSM.16.M88.4 R12, [R210+0x8100] ;  /* 0x00810000d20c783b */ /* 0x002e640000000200 */
[C---:B------:R-:W-:Y:S08]  /*d640*/  HMMA.16816.F32.BF16 R68, R16.reuse, R42, R104 ;  /* 0x0000002a1044723c */ /* 0x040ff00000041868 */
[C---:B------:R-:W-:Y:S08]  /*d650*/  HMMA.16816.F32.BF16 R84, R16.reuse, R24, R72 ;  /* 0x000000181054723c */ /* 0x040ff00000041848 */
[C---:B------:R-:W-:Y:S01]  /*d660*/  HMMA.16816.F32.BF16 R80, R16.reuse, R28, R60 ;  /* 0x0000001c1050723c */ /* 0x040fe2000004183c */
[----:B------:R-:W-:Y:S07]  /*d670*/  LDSM.16.M88.4 R60, [R212+0x1c00] ;  /* 0x001c0000d43c783b */ /* 0x000fee0000000200 */
[C---:B------:R-:W-:Y:S01]  /*d680*/  HMMA.16816.F32.BF16 R64, R16.reuse, R38, R100 ;  /* 0x000000261040723c */ /* 0x040fe20000041864 */
[----:B------:R-:W-:Y:S07]  /*d690*/  LDSM.16.M88.4 R36, [R212+0x1000] ;  /* 0x00100000d424783b */ /* 0x000fee0000000200 */
[-C--:B------:R-:W-:Y:S08]  /*d6a0*/  HMMA.16816.F32.BF16 R40, R16, R26.reuse, R92 ;  /* 0x0000001a1028723c */ /* 0x080ff0000004185c */
[C---:B------:R-:W-:Y:S01]  /*d6b0*/  HMMA.16816.F32.BF16 R120, R8.reuse, R26, R76 ;  /* 0x0000001a0878723c */ /* 0x040fe2000004184c */
[----:B------:R-:W-:Y:S07]  /*d6c0*/  LDSM.16.M88.4 R24, [R211+0x8100] ;  /* 0x00810000d318783b */ /* 0x000fee0000000200 */
[-C--:B------:R-:W-:Y:S01]  /*d6d0*/  HMMA.16816.F32.BF16 R116, R8, R30.reuse, R88 ;  /* 0x0000001e0874723c */ /* 0x080fe20000041858 */
[----:B------:R-:W-:Y:S07]  /*d6e0*/  LDSM.16.M88.4 R8, [R211+0x9100] ;  /* 0x00910000d308783b */ /* 0x000fee0000000200 */
[----:B------:R-:W-:Y:S01]  /*d6f0*/  HMMA.16816.F32.BF16 R16, R16, R30, R32 ;  /* 0x0000001e1010723c */ /* 0x000fe20000041820 */
[----:B------:R-:W1:Y:S04]  /*d700*/  LDSM.16.M88.4 R28, [R212+0x1800] ;  /* 0x00180000d41c783b */ /* 0x000e680000000200 */
[----:B------:R-:W1:Y:S03]  /*d710*/  LDSM.16.M88.4 R32, [R212+0x1400] ;  /* 0x00140000d420783b */ /* 0x000e660000000200 */
[C---:B--2---:R-:W-:Y:S08]  /*d720*/  HMMA.16816.F32.BF16 R100, R20.reuse, R48, R140 ;  /* 0x000000301464723c */ /* 0x044ff0000004188c */
[C---:B----4-:R-:W-:Y:S08]  /*d730*/  HMMA.16816.F32.BF16 R76, R20.reuse, R56, R108 ;  /* 0x00000038144c723c */ /* 0x050ff0000004186c */
[C---:B------:R-:W-:Y:S08]  /*d740*/  HMMA.16816.F32.BF16 R72, R20.reuse, R58, R132 ;  /* 0x0000003a1448723c */ /* 0x040ff00000041884 */
[C---:B------:R-:W-:Y:S08]  /*d750*/  HMMA.16816.F32.BF16 R92, R20.reuse, R54, R124 ;  /* 0x00000036145c723c */ /* 0x040ff0000004187c */
[C---:B------:R-:W-:Y:S08]  /*d760*/  HMMA.16816.F32.BF16 R104, R20.reuse, R50, R120 ;  /* 0x000000321468723c */ /* 0x040ff00000041878 */
[C---:B------:R-:W-:Y:S08]  /*d770*/  HMMA.16816.F32.BF16 R88, R20.reuse, R52, R144 ;  /* 0x000000341458723c */ /* 0x040ff00000041890 */
[C---:B------:R-:W-:Y:S08]  /*d780*/  HMMA.16816.F32.BF16 R108, R20.reuse, R44, R128 ;  /* 0x0000002c146c723c */ /* 0x040ff00000041880 */
[----:B------:R-:W-:Y:S01]  /*d790*/  HMMA.16816.F32.BF16 R120, R20, R46, R116 ;  /* 0x0000002e1478723c */ /* 0x000fe20000041874 */
[----:B------:R-:W-:Y:S07]  /*d7a0*/  LDSM.16.M88.4 R20, [R210+0xb100] ;  /* 0x00b10000d214783b */ /* 0x000fee0000000200 */
[C---:B-1----:R-:W-:Y:S08]  /*d7b0*/  HMMA.16816.F32.BF16 R128, R12.reuse, R56, R112 ;  /* 0x000000380c80723c */ /* 0x042ff00000041870 */
[C---:B------:R-:W-:Y:S08]  /*d7c0*/  HMMA.16816.F32.BF16 R124, R12.reuse, R58, R68 ;  /* 0x0000003a0c7c723c */ /* 0x040ff00000041844 */
[C---:B------:R-:W-:Y:S08]  /*d7d0*/  HMMA.16816.F32.BF16 R116, R12.reuse, R52, R96 ;  /* 0x000000340c74723c */ /* 0x040ff00000041860 */
[C---:B------:R-:W-:Y:S08]  /*d7e0*/  HMMA.16816.F32.BF16 R96, R12.reuse, R48, R84 ;  /* 0x000000300c60723c */ /* 0x040ff00000041854 */
[C---:B------:R-:W-:Y:S01]  /*d7f0*/  HMMA.16816.F32.BF16 R56, R12.reuse, R50, R40 ;  /* 0x000000320c38723c */ /* 0x040fe20000041828 */
[----:B------:R-:W1:Y:S04]  /*d800*/  LDSM.16.M88.4 R40, [R139+0x5100] ;  /* 0x005100008b28783b */ /* 0x000e680000000200 */
[----:B------:R-:W-:Y:S03]  /*d810*/  LDSM.16.M88.4 R48, [R139+0x5500] ;  /* 0x005500008b30783b */ /* 0x000fe60000000200 */
[C---:B------:R-:W-:Y:S08]  /*d820*/  HMMA.16816.F32.BF16 R112, R12.reuse, R54, R64 ;  /* 0x000000360c70723c */ /* 0x040ff00000041840 */
[C---:B------:R-:W-:Y:S08]  /*d830*/  HMMA.16816.F32.BF16 R52, R12.reuse, R44, R80 ;  /* 0x0000002c0c34723c */ /* 0x040ff00000041850 */
[----:B------:R-:W-:Y:S01]  /*d840*/  HMMA.16816.F32.BF16 R12, R12, R46, R16 ;  /* 0x0000002e0c0c723c */ /* 0x000fe20000041810 */
[----:B------:R-:W2:Y:S04]  /*d850*/  LDSM.16.M88.4 R44, [R139+0x5900] ;  /* 0x005900008b2c783b */ /* 0x000ea80000000200 */
[----:B------:R-:W-:Y:S03]  /*d860*/  LDSM.16.M88.4 R16, [R210+0xa100] ;  /* 0x00a10000d210783b */ /* 0x000fe60000000200 */
[C---:B------:R-:W-:Y:S01]  /*d870*/  HMMA.16816.F32.BF16 R80, R8.reuse, R28, R100 ;  /* 0x0000001c0850723c */ /* 0x040fe20000041864 */
[----:B------:R-:W4:Y:S07]  /*d880*/  LDSM.16.M88.4 R100, [R139+0x5d00] ;  /* 0x005d00008b64783b */ /* 0x000f2e0000000200 */
[C---:B------:R-:W-:Y:S08]  /*d890*/  HMMA.16816.F32.BF16 R76, R8.reuse, R36, R76 ;  /* 0x00000024084c723c */ /* 0x040ff0000004184c */
        /* <DEDUP_REMOVED lines=9> */
[C---:B------:R-:W-:Y:S08]  /*d930*/  HMMA.16816.F32.BF16 R108, R24.reuse, R28, R96 ;  /* 0x0000001c186c723c */ /* 0x040ff00000041860 */
[C---:B------:R-:W-:Y:S01]  /*d940*/  HMMA.16816.F32.BF16 R104, R24.reuse, R30, R56 ;  /* 0x0000001e1868723c */ /* 0x040fe20000041838 */
[----:B------:R-:W2:Y:S07]  /*d950*/  LDSM.16.M88.4 R28, [R212+0x2000] ;  /* 0x00200000d41c783b */ /* 0x000eae0000000200 */
[C---:B------:R-:W-:Y:S01]  /*d960*/  HMMA.16816.F32.BF16 R140, R24.reuse, R62, R12 ;  /* 0x0000003e188c723c */ /* 0x040fe2000004180c */
[----:B------:R-:W2:Y:S07]  /*d970*/  LDSM.16.M88.4 R12, [R211+0xa100] ;  /* 0x00a10000d30c783b */ /* 0x000eae0000000200 */
[C---:B------:R-:W-:Y:S08]  /*d980*/  HMMA.16816.F32.BF16 R124, R24.reuse, R38, R124 ;  /* 0x00000026187c723c */ /* 0x040ff0000004187c */
[C---:B------:R-:W-:Y:S08]  /*d990*/  HMMA.16816.F32.BF16 R116, R24.reuse, R32, R116 ;  /* 0x000000201874723c */ /* 0x040ff00000041874 */
[----:B------:R-:W-:Y:S01]  /*d9a0*/  HMMA.16816.F32.BF16 R112, R24, R34, R112 ;  /* 0x000000221870723c */ /* 0x000fe20000041870 */
[----:B------:R-:W3:Y:S07]  /*d9b0*/  LDSM.16.M88.4 R32, [R212+0x2400] ;  /* 0x00240000d420783b */ /* 0x000eee0000000200 */
[----:B-1----:R-:W-:Y:S08]  /*d9c0*/  HMMA.16816.F32.BF16 R76, R20, R40, R76 ;  /* 0x00000028144c723c */ /* 0x002ff0000004184c */
[----:B------:R-:W-:Y:S01]  /*d9d0*/  HMMA.16816.F32.BF16 R96, R24, R60, R52 ;  /* 0x0000003c1860723c */ /* 0x000fe20000041834 */
[----:B------:R-:W1:Y:S01]  /*d9e0*/  LDSM.16.M88.4 R52, [R212+0x2800] ;  /* 0x00280000d434783b */ /* 0x000e620000000200 */
[----:B------:R-:W-:-:S06]  /*d9f0*/  DEPBAR.LE SB0, 0x0 ;  /* 0x000080000000791a */ /* 0x000fcc0000000000 */
[C---:B------:R-:W-:Y:S08]  /*da00*/  HMMA.16816.F32.BF16 R72, R20.reuse, R42, R72 ;  /* 0x0000002a1448723c */ /* 0x040ff00000041848 */
[C---:B--2---:R-:W-:Y:S08]  /*da10*/  HMMA.16816.F32.BF16 R60, R20.reuse, R44, R80 ;  /* 0x0000002c143c723c */ /* 0x044ff00000041850 */
[C---:B----4-:R-:W-:Y:S08]  /*da20*/  HMMA.16816.F32.BF16 R80, R20.reuse, R100, R92 ;  /* 0x000000641450723c */ /* 0x050ff0000004185c */
[----:B------:R-:W-:Y:S08]  /*da30*/  HMMA.16816.F32.BF16 R36, R20, R102, R88 ;  /* 0x000000661424723c */ /* 0x000ff00000041858 */
[----:B------:R-:W-:Y:S08]  /*da40*/  HMMA.16816.F32.BF16 R24, R16, R40, R120 ;  /* 0x000000281018723c */ /* 0x000ff00000041878 */
[C---:B------:R-:W-:Y:S08]  /*da50*/  HMMA.16816.F32.BF16 R68, R20.reuse, R48, R68 ;  /* 0x000000301444723c */ /* 0x040ff00000041844 */
[C---:B------:R-:W-:Y:S08]  /*da60*/  HMMA.16816.F32.BF16 R64, R20.reuse, R50, R64 ;  /* 0x000000321440723c */ /* 0x040ff00000041840 */
[----:B------:R-:W-:Y:S08]  /*da70*/  HMMA.16816.F32.BF16 R56, R20, R46, R84 ;  /* 0x0000002e1438723c */ /* 0x000ff00000041854 */
[C---:B------:R-:W-:Y:S08]  /*da80*/  HMMA.16816.F32.BF16 R20, R16.reuse, R42, R124 ;  /* 0x0000002a1014723c */ /* 0x040ff0000004187c */
[----:B------:R-:W-:Y:S08]  /*da90*/  HMMA.16816.F32.BF16 R40, R16, R48, R116 ;  /* 0x000000301028723c */ /* 0x000ff00000041874 */
        /* <DEDUP_REMOVED lines=8> */
[----:B---3--:R-:W-:Y:S08]  /*db20*/  HMMA.16816.F32.BF16 R68, R8, R32, R68 ;  /* 0x000000200844723c */ /* 0x008ff00000041844 */
        /* <DEDUP_REMOVED lines=26> */
[----:B------:R-:W-:Y:S02]  /*dcd0*/  ISETP.GT.AND P0, PT, R2, 0x10, PT ;  /* 0x000000100200780c */ /* 0x000fe40003f04270 */
        /* <DEDUP_REMOVED lines=17> */
[----:B------:R-:W-:-:S02]  /*ddf0*/  ISETP.GT.AND P2, PT, R2, 0x20, PT ;  /* 0x000000200200780c */ /* 0x000fc40003f44270 */
[----:B------:R-:W-:Y:S02]  /*de00*/  FMNMX.FTZ R3, R55, R3, !PT ;  /* 0x0000000337037209 */ /* 0x000fe40007810000 */
[----:B------:R-:W-:Y:S02]  /*de10*/  FSEL R121, R67, -INF , P0 ;  /* 0xff80000043797808 */ /* 0x000fe40000000000 */
[----:B------:R-:W-:Y:S02]  /*de20*/  FSEL R138, R35, -INF , P0 ;  /* 0xff800000238a7808 */ /* 0x000fe40000000000 */
[----:B------:R-:W-:Y:S02]  /*de30*/  FSEL R123, R33, -INF , P0 ;  /* 0xff800000217b7808 */ /* 0x000fe40000000000 */
[----:B------:R-:W-:Y:S02]  /*de40*/  ISETP.GT.AND P0, PT, R2, 0x21, PT ;  /* 0x000000210200780c */ /* 0x000fe40003f04270 */
[----:B------:R-:W-:-:S02]  /*de50*/  FSEL R147, R60, -INF , P2 ;  /* 0xff8000003c937808 */ /* 0x000fc40001000000 */
[----:B------:R-:W-:Y:S02]  /*de60*/  FMNMX.FTZ R3, R117, R3, !PT ;  /* 0x0000000375037209 */ /* 0x000fe40007810000 */
[----:B------:R-:W-:Y:S02]  /*de70*/  FSEL R144, R23, -INF , P1 ;  /* 0xff80000017907808 */ /* 0x000fe40000800000 */
[----:B------:R-:W-:Y:S02]  /*de80*/  FSEL R137, R21, -INF , P1 ;  /* 0xff80000015897808 */ /* 0x000fe40000800000 */
[----:B------:R-:W-:Y:S01]  /*de90*/  FSEL R119, R71, -INF , P1 ;  /* 0xff80000047777808 */ /* 0x000fe20000800000 */
[----:B------:R-:W-:Y:S01]  /*dea0*/  HMMA.16816.F32.BF16 R20, R12, R128, R96 ;  /* 0x000000800c14723c */ /* 0x000fe20000041860 */
[----:B------:R-:W-:Y:S02]  /*deb0*/  ISETP.GT.AND P1, PT, R2, 0x28, PT ;  /* 0x000000280200780c */ /* 0x000fe40003f24270 */
[----:B------:R-:W-:-:S02]  /*dec0*/  FSEL R169, R61, -INF , P0 ;  /* 0xff8000003da97808 */ /* 0x000fc40000000000 */
        /* <DEDUP_REMOVED lines=8> */
[----:B------:R-:W-:Y:S02]  /*df50*/  FMNMX.FTZ R5, R46, R5, !PT ;  /* 0x000000052e057209 */ /* 0x000fe40007810000 */
[----:B------:R-:W-:Y:S02]  /*df60*/  FSEL R173, R59, -INF , P0 ;  /* 0xff8000003bad7808 */ /* 0x000fe40000000000 */
[----:B------:R-:W-:Y:S02]  /*df70*/  FSEL R168, R57, -INF , P0 ;  /* 0xff80000039a87808 */ /* 0x000fe40000000000 */
[----:B------:R-:W-:-:S02]  /*df80*/  FSEL R180, R27, -INF , P0 ;  /* 0xff8000001bb47808 */ /* 0x000fc40000000000 */
[----:B------:R-:W-:Y:S02]  /*df90*/  FSEL R177, R25, -INF , P0 ;  /* 0xff80000019b17808 */ /* 0x000fe40000000000 */
[----:B------:R-:W-:Y:S02]  /*dfa0*/  ISETP.GT.AND P0, PT, R2, 0x30, PT ;  /* 0x000000300200780c */ /* 0x000fe40003f04270 */
        /* <DEDUP_REMOVED lines=27> */
[----:B------:R-:W-:-:S02]  /*e160*/  FMNMX.FTZ R6, R217, R3, !PT ;  /* 0x00000003d9067209 */ /* 0x000fc40007810000 */
        /* <DEDUP_REMOVED lines=53> */
[----:B------:R-:W-:Y:S01]  /*e4c0*/  @P0 IMAD.WIDE.U32 R2, R2, R149, R154 ;  /* 0x0000009502020225 */ /* 0x000fe200078e009a */
        /* <DEDUP_REMOVED lines=27> */
[----:B------:R-:W1:Y:S01]  /*e680*/  SHFL.BFLY PT, R13, R5, 0x2, 0x1f ;  /* 0x0c401f00050d7f89 */ /* 0x000e6200000e0000 */
        /* <DEDUP_REMOVED lines=8> */
[----:B------:R-:W-:Y:S01]  /*e710*/  FMUL.FTZ R3, R2, c[0x0][0x2d0] ;  /* 0x0000b40002037a20 */ /* 0x000fe20000410000 */
[----:B------:R3:W-:Y:S04]  /*e720*/  @P0 LDGSTS.E.BYPASS.LTC128B.128 [R224+0x4900], [R8.64+0x40], !P5 ;  /* 0x0490004008e00fae */ /* 0x0007e8000e901d46 */
[----:B------:R-:W-:Y:S01]  /*e730*/  FSEL R3, R3, RZ, P1 ;  /* 0x000000ff03037208 */ /* 0x000fe20000800000 */
[----:B------:R3:W-:Y:S01]  /*e740*/  @P0 LDGSTS.E.BYPASS.LTC128B.128 [R224+0x5900], [R8.64+0x80], !P4 ;  /* 0x0590008008e00fae */ /* 0x0007e2000e101d46 */
[----:B------:R-:W-:-:S03]  /*e750*/  FSETP.NEU.FTZ.AND P1, PT, R136, -INF , PT ;  /* 0xff8000008800780b */ /* 0x000fc60003f3d000 */
[--C-:B-1----:R-:W-:Y:S01]  /*e760*/  FFMA.FTZ R6, R45, c[0x0][0x2d0], -R3.reuse ;  /* 0x0000b4002d067a23 */ /* 0x102fe20000010803 */
        /* <DEDUP_REMOVED lines=89> */
[----:B------:R4:W1:Y:S04]  /*ed00*/  MUFU.EX2 R248, R4 ;  /* 0x0000000400f87308 */ /* 0x0008680000000800 */
[----:B------:R-:W-:Y:S02]  /*ed10*/  FFMA.FTZ R8, R132, c[0x0][0x2d0], -R0 ;  /* 0x0000b40084087a23 */ /* 0x000fe40000010800 */
[----:B------:R-:W-:Y:S02]  /*ed20*/  IMAD.MOV.U32 R11, RZ, RZ, R150 ;  /* 0x000000ffff0b7224 */ /* 0x000fe400078e0096 */
[----:B------:R2:W-:Y:S01]  /*ed30*/  MUFU.EX2 R220, R8 ;  /* 0x0000000800dc7308 */ /* 0x0005e20000000800 */
[----:B------:R-:W-:-:S02]  /*ed40*/  IMAD.MOV.U32 R10, RZ, RZ, R149 ;  /* 0x000000ffff0a7224 */ /* 0x000fc400078e0095 */
[----:B------:R-:W-:Y:S02]  /*ed50*/  IMAD.MOV.U32 R9, RZ, RZ, R148 ;  /* 0x000000ffff097224 */ /* 0x000fe400078e0094 */
[----:B----4-:R-:W-:Y:S01]  /*ed60*/  FFMA.FTZ R4, R120, c[0x0][0x2d0], -R3 ;  /* 0x0000b40078047a23 */ /* 0x010fe20000010803 */
[----:B-1----:R-:W-:-:S03]  /*ed70*/  F2FP.BF16.PACK_AB R5, R248, R230 ;  /* 0x000000e6f805723e */ /* 0x002fc600000010ff */
[----:B------:R1:W-:Y:S01]  /*ed80*/  MUFU.EX2 R232, R4 ;  /* 0x0000000400e87308 */ /* 0x0003e20000000800 */
[----:B--2---:R-:W-:-:S07]  /*ed90*/  FFMA.FTZ R8, R123, c[0x0][0x2d0], -R0 ;  /* 0x0000b4007b087a23 */ /* 0x004fce0000010800 */
[----:B------:R2:W-:Y:S01]  /*eda0*/  MUFU.EX2 R218, R8 ;  /* 0x0000000800da7308 */ /* 0x0005e20000000800 */
[----:B-1----:R-:W-:-:S07]  /*edb0*/  FFMA.FTZ R4, R121, c[0x0][0x2d0], -R3 ;  /* 0x0000b40079047a23 */ /* 0x002fce0000010803 */
[----:B------:R1:W4:Y:S01]  /*edc0*/  MUFU.EX2 R231, R4 ;  /* 0x0000000400e77308 */ /* 0x0003220000000800 */
[----:B--2---:R-:W-:-:S07]  /*edd0*/  FFMA.FTZ R8, R145, c[0x0][0x2d0], -R13 ;  /* 0x0000b40091087a23 */ /* 0x004fce000001080d */
[----:B------:R2:W-:Y:S01]  /*ede0*/  MUFU.EX2 R206, R8 ;  /* 0x0000000800ce7308 */ /* 0x0005e20000000800 */
[----:B-1----:R-:W-:Y:S01]  /*edf0*/  FFMA.FTZ R4, R122, c[0x0][0x2d0], -R0 ;  /* 0x0000b4007a047a23 */ /* 0x002fe20000010800 */
[----:B----4-:R-:W-:-:S06]  /*ee00*/  F2FP.BF16.PACK_AB R7, R231, R232 ;  /* 0x000000e8e707723e */ /* 0x010fcc00000010ff */
[----:B------:R1:W-:Y:S01]  /*ee10*/  MUFU.EX2 R222, R4 ;  /* 0x0000000400de7308 */ /* 0x0003e20000000800 */
[----:B--2---:R-:W-:-:S07]  /*ee20*/  FFMA.FTZ R8, R144, c[0x0][0x2d0], -R13 ;  /* 0x0000b40090087a23 */ /* 0x004fce000001080d */
[----:B------:R2:W-:Y:S01]  /*ee30*/  MUFU.EX2 R246, R8 ;  /* 0x0000000800f67308 */ /* 0x0005e20000000800 */
[----:B-1----:R-:W-:-:S07]  /*ee40*/  FFMA.FTZ R4, R137, c[0x0][0x2d0], -R0 ;  /* 0x0000b40089047a23 */ /* 0x002fce0000010800 */
[----:B------:R1:W4:Y:S01]  /*ee50*/  MUFU.EX2 R245, R4 ;  /* 0x0000000400f57308 */ /* 0x0003220000000800 */
[----:B--2---:R-:W-:-:S07]  /*ee60*/  FFMA.FTZ R8, R133, c[0x0][0x2d0], -R13 ;  /* 0x0000b40085087a23 */ /* 0x004fce000001080d */
[----:B------:R2:W-:Y:S01]  /*ee70*/  MUFU.EX2 R205, R8 ;  /* 0x0000000800cd7308 */ /* 0x0005e20000000800 */
[----:B-1----:R-:W-:-:S07]  /*ee80*/  F2FP.BF16.PACK_AB R4, R247, R236 ;  /* 0x000000ecf704723e */ /* 0x002fce00000010ff */
[----:B------:R-:W-:Y:S01]  /*ee90*/  HMMA.16816.F32.BF16 R164, R4, R24, R112 ;  /* 0x0000001804a4723c */ /* 0x000fe20000041870 */
[----:B--2---:R-:W-:-:S04]  /*eea0*/  FFMA.FTZ R8, R138, c[0x0][0x2d0], -R13 ;  /* 0x0000b4008a087a23 */ /* 0x004fc8000001080d */
        /* <DEDUP_REMOVED lines=18> */
[----:B------:R1:W1:Y:S03]  /*efd0*/  MUFU.EX2 R200, R8 ;  /* 0x0000000800c87308 */ /* 0x0002660000000800 */
[----:B------:R-:W-:Y:S07]  /*efe0*/  HMMA.16816.F32.BF16 R88, R4, R42, R64 ;  /* 0x0000002a0458723c */ /* 0x000fee0000041840 */
[----:B----4-:R-:W-:-:S02]  /*eff0*/  F2FP.BF16.PACK_AB R4, R245, R222 ;  /* 0x000000def504723e */ /* 0x010fc400000010ff */
        /* <DEDUP_REMOVED lines=16> */
[----:B------:R-:W4:Y:S01]  /*f100*/  LDSM.16.MT88.4 R16, [R209+0x900] ;  /* 0x00090000d110783b */ /* 0x000f220000004200 */
[----:B-1----:R-:W-:-:S06]  /*f110*/  FFMA.FTZ R8, R173, c[0x0][0x2d0], -R3 ;  /* 0x0000b400ad087a23 */ /* 0x002fcc0000010803 */
[C---:B------:R-:W-:Y:S01]  /*f120*/  HMMA.16816.F32.BF16 R60, R4.reuse, R26, R140 ;  /* 0x0000001a043c723c */ /* 0x040fe2000004188c */
[----:B------:R-:W1:Y:S01]  /*f130*/  LDSM.16.MT88.4 R24, [R208+0x900] ;  /* 0x00090000d018783b */ /* 0x000e620000004200 */
[----:B------:R2:W1:Y:S06]  /*f140*/  MUFU.EX2 R185, R8 ;  /* 0x0000000800b97308 */ /* 0x00046c0000000800 */
[C---:B------:R-:W-:Y:S01]  /*f150*/  HMMA.16816.F32.BF16 R52, R4.reuse, R22, R128 ;  /* 0x000000160434723c */ /* 0x040fe20000041880 */
[----:B------:R-:W4:Y:S07]  /*f160*/  LDSM.16.MT88.4 R20, [R208+0x1900] ;  /* 0x00190000d014783b */ /* 0x000f2e0000004200 */
[----:B------:R-:W-:Y:S01]  /*f170*/  HMMA.16816.F32.BF16 R44, R4, R30, R116 ;  /* 0x0000001e042c723c */ /* 0x000fe20000041874 */
[----:B------:R-:W4:Y:S01]  /*f180*/  LDSM.16.MT88.4 R28, [R209+0x1900] ;  /* 0x00190000d11c783b */ /* 0x000f220000004200 */
[----:B--2---:R-:W-:-:S04]  /*f190*/  FFMA.FTZ R8, R174, c[0x0][0x2d0], -R0 ;  /* 0x0000b400ae087a23 */ /* 0x004fc80000010800 */
[----:B------:R2:W-:Y:S02]  /*f1a0*/  MUFU.EX2 R175, R8 ;  /* 0x0000000800af7308 */ /* 0x0005e40000000800 */
[C---:B------:R-:W-:Y:S01]  /*f1b0*/  HMMA.16816.F32.BF16 R56, R4.reuse, R34, R152 ;  /* 0x000000220438723c */ /* 0x040fe20000041898 */
[----:B------:R-:W4:Y:S04]  /*f1c0*/  LDSM.16.MT88.4 R32, [R208+0x2900] ;  /* 0x00290000d020783b */ /* 0x000f280000004200 */
[----:B------:R-:W-:Y:S03]  /*f1d0*/  LDSM.16.MT88.4 R152, [R208+0xd00] ;  /* 0x000d0000d098783b */ /* 0x000fe60000004200 */
[----:B------:R-:W-:Y:S01]  /*f1e0*/  HMMA.16816.F32.BF16 R40, R4, R42, R156 ;  /* 0x0000002a0428723c */ /* 0x000fe2000004189c */
[----:B--2---:R-:W-:-:S06]  /*f1f0*/  FFMA.FTZ R8, R178, c[0x0][0x2d0], -R0 ;  /* 0x0000b400b2087a23 */ /* 0x004fcc0000010800 */
[----:B---3--:R-:W-:Y:S02]  /*f200*/  F2FP.BF16.PACK_AB R4, R202, R203 ;  /* 0x000000cbca04723e */ /* 0x008fe400000010ff */
[----:B------:R-:W-:Y:S01]  /*f210*/  F2FP.BF16.PACK_AB R6, R200, R201 ;  /* 0x000000c9c806723e */ /* 0x000fe200000010ff */
[----:B------:R2:W3:Y:S01]  /*f220*/  MUFU.EX2 R172, R8 ;  /* 0x0000000800ac7308 */ /* 0x0004e20000000800 */
[----:B------:R-:W-:Y:S02]  /*f230*/  F2FP.BF16.PACK_AB R5, R186, R187 ;  /* 0x000000bbba05723e */ /* 0x000fe400000010ff */
[----:B-1----:R-:W-:-:S07]  /*f240*/  F2FP.BF16.PACK_AB R7, R185, R184 ;  /* 0x000000b8b907723e */ /* 0x002fce00000010ff */
[----:B----4-:R-:W-:Y:S01]  /*f250*/  HMMA.16816.F32.BF16 R124, R4, R16, R160 ;  /* 0x00000010047c723c */ /* 0x010fe200000418a0 */
        /* <DEDUP_REMOVED lines=19> */
[----:B------:R-:W4:Y:S07]  /*f390*/  LDSM.16.MT88.4 R96, [R208+0x1d00] ;  /* 0x001d0000d060783b */ /* 0x000f2e0000004200 */
        /* <DEDUP_REMOVED lines=52> */
[C---:B------:R-:W-:Y:S08]  /*f6e0*/  HMMA.16816.F32.BF16 R88, R128.reuse, R96, R168 ;  /* 0x000000608058723c */ /* 0x040ff000000418a8 */
        /* <DEDUP_REMOVED lines=115> */
[----:B--2---:R-:W-:Y:S01]  /*fe20*/  IMAD.MOV.U32 R34, RZ, RZ, R216 ;  /* 0x000000ffff227224 */ /* 0x004fe200078e00d8 */
[----:B---3--:R-:W-:-:S04]  /*fe30*/  IADD3 RZ, P3, R28, 0x20, RZ ;  /* 0x000000201cff7810 */ /* 0x008fc80007f7e0ff */
[----:B------:R-:W-:Y:S02]  /*fe40*/  IADD3 R2, P1, R34, 0x20, RZ ;  /* 0x0000002022027810 */ /* 0x000fe40007f3e0ff */
[----:B------:R-:W-:Y:S01]  /*fe50*/  IADD3 RZ, P2, R28, 0x40, RZ ;  /* 0x000000401cff7810 */ /* 0x000fe20007f5e0ff */
[--C-:B----4-:R-:W-:Y:S02]  /*fe60*/  IMAD.X R5, RZ, RZ, R33.reuse, P3 ;  /* 0x000000ffff057224 */ /* 0x110fe400018e0621 */
[----:B------:R5:W-:Y:S02]  /*fe70*/  STL [R1+0x4], R2 ;  /* 0x0000040201007387 */ /* 0x000be40000100800 */
[----:B------:R-:W-:Y:S02]  /*fe80*/  IMAD.X R4, RZ, RZ, R33, P2 ;  /* 0x000000ffff047224 */ /* 0x000fe400010e0621 */
[----:B------:R1:W-:Y:S01]  /*fe90*/  STL [R1+0xc], R5 ;  /* 0x00000c0501007387 */ /* 0x0003e20000100800 */
[----:B-----5:R-:W-:-:S05]  /*fea0*/  IMAD.X R2, RZ, RZ, R31, P1 ;  /* 0x000000ffff027224 */ /* 0x020fca00008e061f */
[----:B------:R1:W-:Y:S04]  /*feb0*/  STL [R1], R2 ;  /* 0x0000000201007387 */ /* 0x0003e80000100800 */
[----:B------:R1:W-:Y:S01]  /*fec0*/  STL [R1+0x8], R4 ;  /* 0x0000080401007387 */ /* 0x0003e20000100800 */
[----:B------:R-:W-:Y:S01]  /*fed0*/  IADD3 R252, P0, R34, 0x40, RZ ;  /* 0x0000004022fc7810 */ /* 0x000fe20007f1e0ff */
[----:B------:R-:W-:Y:S01]  /*fee0*/  IMAD.MOV.U32 R35, RZ, RZ, R217 ;  /* 0x000000ffff237224 */ /* 0x000fe200078e00d9 */
[----:B------:R-:W-:Y:S02]  /*fef0*/  LEA.HI.SX32 R225, R219, 0xfffffffe, 0x1a ;  /* 0xfffffffedbe17811 */ /* 0x000fe400078fd2ff */
[C---:B------:R-:W-:Y:S01]  /*ff00*/  IADD3 R219, R212.reuse, 0x1400, RZ ;  /* 0x00001400d4db7810 */ /* 0x040fe20007ffe0ff */
[----:B------:R-:W-:Y:S01]  /*ff10*/  IMAD.X R251, RZ, RZ, R31, P0 ;  /* 0x000000fffffb7224 */ /* 0x000fe200000e061f */
[----:B------:R-:W-:-:S02]  /*ff20*/  IADD3 R217, R212, 0x1c00, RZ ;  /* 0x00001c00d4d97810 */ /* 0x000fc40007ffe0ff */
[----:B------:R-:W-:Y:S02]  /*ff30*/  IADD3 R216, R212, 0x2000, RZ ;  /* 0x00002000d4d87810 */ /* 0x000fe40007ffe0ff */
[C---:B------:R-:W-:Y:S02]  /*ff40*/  IADD3 R250, R28.reuse, 0x40, RZ ;  /* 0x000000401cfa7810 */ /* 0x040fe40007ffe0ff */
[----:B------:R-:W-:Y:S02]  /*ff50*/  IADD3 R249, R28, 0x20, RZ ;  /* 0x000000201cf97810 */ /* 0x000fe40007ffe0ff */
.L_x_133:
[----:B------:R-:W2:Y:S01]  /*ff60*/  LDL.64 R188, [R1+0x18] ;  /* 0x0000180001bc7983 */ /* 0x000ea20000100a00 */
[----:B------:R-:W-:Y:S04]  /*ff70*/  DEPBAR.LE SB0, 0x0 ;  /* 0x000080000000791a */ /* 0x000fe80000000000 */
[----:B-1----:R-:W-:Y:S01]  /*ff80*/  SHF.R.S32.HI R2, RZ, 0x1f, R225 ;  /* 0x0000001fff027819 */ /* 0x002fe200000114e1 */
[----:B------:R-:W3:Y:S01]  /*ff90*/  LDL.64 R192, [R1+0x20] ;  /* 0x0000200001c07983 */ /* 0x000ee20000100a00 */
[C---:B------:R-:W-:Y:S01]  /*ffa0*/  IMAD.WIDE.U32 R54, R225.reuse, c[0x0][0x208], RZ ;  /* 0x00008200e1367a25 */ /* 0x040fe200078e00ff */
[----:B------:R-:W-:Y:S02]  /*ffb0*/  MOV R194, c[0x0][0x208] ;  /* 0x0000820000c27a02 */ /* 0x000fe40000000f00 */
[----:B------:R-:W-:Y:S01]  /*ffc0*/  MOV R195, c[0x0][0x20c] ;  /* 0x0000830000c37a02 */ /* 0x000fe20000000f00 */
[----:B------:R-:W-:Y:S01]  /*ffd0*/  IMAD R2, R2, c[0x0][0x208], RZ ;  /* 0x0000820002027a24 */ /* 0x000fe200078e02ff */
[----:B------:R-:W4:Y:S01]  /*ffe0*/  LDL R190, [R1+0xc] ;  /* 0x00000c0001be7983 */ /* 0x000f220000100800 */
[----:B------:R-:W-:Y:S02]  /*fff0*/  SHF.L.U32 R136, R54, 0x6, RZ ;  /* 0x0000000636887819 */ /* 0x000fe400000006ff */
[----:B------:R-:W-:Y:S01]  /*10000*/  IMAD R2, R225, c[0x0][0x20c], R2 ;  /* 0x00008300e1027a24 */ /* 0x000fe200078e0202 */
[----:B------:R-:W5:Y:S01]  /*10010*/  LDL R191, [R1+0x8] ;  /* 0x0000080001bf7983 */ /* 0x000f620000100800 */
[C---:B------:R-:W-:Y:S02]  /*10020*/  IADD3 R57, P3, R136.reuse, R249, RZ ;  /* 0x000000f988397210 */ /* 0x040fe40007f7e0ff */
[----:B------:R-:W-:Y:S01]  /*10030*/  IADD3 R56, P2, R136, R250, RZ ;  /* 0x000000fa88387210 */ /* 0x000fe20007f5e0ff */
[----:B------:R-:W5:Y:S01]  /*10040*/  LDL R226, [R1+0x30] ;  /* 0x0000300001e27983 */ /* 0x000f620000100800 */
[----:B------:R-:W-:Y:S02]  /*10050*/  IADD3 R2, R55, R2, RZ ;  /* 0x0000000237027210 */ /* 0x000fe40007ffe0ff */
[----:B------:R-:W-:Y:S01]  /*10060*/  MOV R232, 0x5 ;  /* 0x0000000500e87802 */ /* 0x000fe20000000f00 */
[----:B------:R-:W-:Y:S01]  /*10070*/  BAR.SYNC.DEFER_BLOCKING 0x0 ;  /* 0x0000000000007b1d */ /* 0x000fe20000010000 */
[----:B------:R-:W-:Y:S02]  /*10080*/  SHF.L.U64.HI R2, R54, 0x6, R2 ;  /* 0x0000000636027819 */ /* 0x000fe40000010202 */
[----:B------:R-:W-:Y:S04]  /*10090*/  MOV R231, c[0x0][0x1e0] ;  /* 0x0000780000e77a02 */ /* 0x000fe80000000f00 */
[----:B------:R-:W-:Y:S01]  /*100a0*/  SHF.L.U32 R231, R231, 0x5, RZ ;  /* 0x00000005e7e77819 */ /* 0x000fe200000006ff */
[----:B------:R-:W-:Y:S08]  /*100b0*/  LDSM.16.M88.4 R64, [R210+0x6100] ;  /* 0x00610000d240783b */ /* 0x000ff00000000200 */
[----:B------:R-:W1:Y:S08]  /*100c0*/  LDSM.16.M88.4 R16, [R139+0x3100] ;  /* 0x003100008b10783b */ /* 0x000e700000000200 */
[----:B------:R-:W1:Y:S08]  /*100d0*/  LDSM.16.M88.4 R60, [R210+0x7100] ;  /* 0x00710000d23c783b */ /* 0x000e700000000200 */
[----:B------:R-:W1:Y:S08]  /*100e0*/  LDSM.16.M88.4 R32, [R139+0x3500] ;  /* 0x003500008b20783b */ /* 0x000e700000000200 */
[----:B------:R-:W5:Y:S06]  /*100f0*/  LDL.64 R234, [R1+0x28] ;  /* 0x0000280001ea7983 */ /* 0x000f6c0000100a00 */
[----:B------:R-:W1:Y:S08]  /*10100*/  LDSM.16.M88.4 R48, [R139+0x3900] ;  /* 0x003900008b30783b */ /* 0x000e700000000200 */
[----:B------:R-:W5:Y:S01]  /*10110*/  LDL.64 R228, [R1+0x10] ;  /* 0x0000100001e47983 */ /* 0x000f620000100a00 */
[-C--:B-1----:R-:W-:Y:S05]  /*10120*/  HMMA.16816.F32.BF16 R4, R64, R16.reuse, RZ ;  /* 0x000000104004723c */ /* 0x082fea00000418ff */
[----:B------:R-:W1:Y:S03]  /*10130*/  LDSM.16.M88.4 R132, [R139+0x3d00] ;  /* 0x003d00008b84783b */ /* 0x000e660000000200 */
[C---:B------:R-:W-:Y:S05]  /*10140*/  HMMA.16816.F32.BF16 R8, R60.reuse, R16, RZ ;  /* 0x000000103c08723c */ /* 0x040fea00000418ff */
[----:B------:R-:W5:Y:S03]  /*10150*/  LDL R230, [R1+0x4] ;  /* 0x0000040001e67983 */ /* 0x000f660000100800 */
[-C--:B------:R-:W-:Y:S01]  /*10160*/  HMMA.16816.F32.BF16 R12, R60, R18.reuse, RZ ;  /* 0x000000123c0c723c */ /* 0x080fe200000418ff */
[----:B------:R-:W-:Y:S07]  /*10170*/  LDSM.16.M88.4 R172, [R211+0x6100] ;  /* 0x00610000d3ac783b */ /* 0x000fee0000000200 */
[C---:B------:R-:W-:Y:S01]  /*10180*/  HMMA.16816.F32.BF16 R16, R64.reuse, R18, RZ ;  /* 0x000000124010723c */ /* 0x040fe200000418ff */
[----:B------:R-:W1:Y:S07]  /*10190*/  LDSM.16.M88.4 R176, [R212] ;  /* 0x00000000d4b0783b */ /* 0x000e6e0000000200 */
[-C--:B------:R-:W-:Y:S01]  /*101a0*/  HMMA.16816.F32.BF16 R20, R64, R32.reuse, RZ ;  /* 0x000000204014723c */ /* 0x080fe200000418ff */
[----:B------:R-:W1:Y:S07]  /*101b0*/  LDSM.16.M88.4 R180, [R211+0x7100] ;  /* 0x00710000d3b4783b */ /* 0x000e6e0000000200 */
[C---:B------:R-:W-:Y:S01]  /*101c0*/  HMMA.16816.F32.BF16 R24, R60.reuse, R32, RZ ;  /* 0x000000203c18723c */ /* 0x040fe200000418ff */
[----:B------:R-:W1:Y:S07]  /*101d0*/  LDSM.16.M88.4 R184, [R223] ;  /* 0x00000000dfb8783b */ /* 0x000e6e0000000200 */
[-C--:B------:R-:W-:Y:S01]  /*101e0*/  HMMA.16816.F32.BF16 R28, R60, R34.reuse, RZ ;  /* 0x000000223c1c723c */ /* 0x080fe200000418ff */
[----:B------:R-:W5:Y:S07]  /*101f0*/  LDL R227, [R1] ;  /* 0x0000000001e37983 */ /* 0x000f6e0000100800 */
[C---:B------:R-:W-:Y:S08]  /*10200*/  HMMA.16816.F32.BF16 R32, R64.reuse, R34, RZ ;  /* 0x000000224020723c */ /* 0x040ff000000418ff */
[-C--:B------:R-:W-:Y:S08]  /*10210*/  HMMA.16816.F32.BF16 R36, R64, R48.reuse, RZ ;  /* 0x000000304024723c */ /* 0x080ff000000418ff */
[C---:B------:R-:W-:Y:S08]  /*10220*/  HMMA.16816.F32.BF16 R40, R60.reuse, R48, RZ ;  /* 0x000000303c28723c */ /* 0x040ff000000418ff */
[-C--:B------:R-:W-:Y:S08]  /*10230*/  HMMA.16816.F32.BF16 R44, R60, R50.reuse, RZ ;  /* 0x000000323c2c723c */ /* 0x080ff000000418ff */
[C---:B------:R-:W-:Y:S04]  /*10240*/  HMMA.16816.F32.BF16 R48, R64.reuse, R50, RZ ;  /* 0x000000324030723c */ /* 0x040fe800000418ff */
[----:B--2---:R-:W-:Y:S04]  /*10250*/  IADD3 R52, P1, R136, R188, RZ ;  /* 0x000000bc88347210 */ /* 0x004fe80007f3e0ff */
[----:B------:R-:W-:Y:S04]  /*10260*/  LEA R200, P0, R52, c[0x0][0x1f8], 0x1 ;  /* 0x00007e0034c87a11 */ /* 0x000fe800078008ff */
[----:B---3--:R-:W-:Y:S02]  /*10270*/  IADD3.X R53, R2, R193, RZ, P1, !PT ;  /* 0x000000c102357210 */ /* 0x008fe40000ffe4ff */
[C---:B------:R-:W-:Y:S02]  /*10280*/  LEA R204, P1, R57.reuse, c[0x0][0x1f8], 0x1 ;  /* 0x00007e0039cc7a11 */ /* 0x040fe400078208ff */
[----:B------:R-:W-:Y:S02]  /*10290*/  LEA.HI.X R201, R52, c[0x0][0x1fc], R53, 0x1, P0 ;  /* 0x00007f0034c97a11 */ /* 0x000fe400000f0c35 */
[-C--:B-1----:R-:W-:Y:S01]  /*102a0*/  HMMA.16816.F32.BF16 R52, R64, R132.reuse, RZ ;  /* 0x000000844034723c */ /* 0x082fe200000418ff */
[----:B------:R-:W-:Y:S02]  /*102b0*/  LEA R202, P0, R56, c[0x0][0x1f8], 0x1 ;  /* 0x00007e0038ca7a11 */ /* 0x000fe400078008ff */
[C---:B----4-:R-:W-:Y:S02]  /*102c0*/  IADD3.X R58, R2.reuse, R190, RZ, P3, !PT ;  /* 0x000000be023a7210 */ /* 0x050fe40001ffe4ff */
[----:B-----5:R-:W-:Y:S02]  /*102d0*/  IADD3.X R59, R2, R191, RZ, P2, !PT ;  /* 0x000000bf023b7210 */ /* 0x020fe400017fe4ff */
[----:B------:R-:W-:Y:S02]  /*102e0*/  LEA.HI.X R205, R57, c[0x0][0x1fc], R58, 0x1, P1 ;  /* 0x00007f0039cd7a11 */ /* 0x000fe400008f0c3a */
[----:B------:R-:W-:Y:S02]  /*102f0*/  LEA.HI.X R203, R56, c[0x0][0x1fc], R59, 0x1, P0 ;  /* 0x00007f0038cb7a11 */ /* 0x000fe400000f0c3b */
[C---:B------:R-:W-:Y:S02]  /*10300*/  HMMA.16816.F32.BF16 R56, R60.reuse, R132, RZ ;  /* 0x000000843c38723c */ /* 0x040fe400000418ff */
[----:B------:R-:W-:Y:S04]  /*10310*/  LEA R136, P3, R194, R136, 0x5 ;  /* 0x00000088c2887211 */ /* 0x000fe800078628ff */
[C---:B------:R-:W-:Y:S02]  /*10320*/  IADD3 R188, P0, R136.reuse, R188, RZ ;  /* 0x000000bc88bc7210 */ /* 0x040fe40007f1e0ff */
[-C--:B------:R-:W-:Y:S01]  /*10330*/  HMMA.16816.F32.BF16 R60, R60, R134.reuse, RZ ;  /* 0x000000863c3c723c */ /* 0x080fe200000418ff */
[----:B------:R-:W-:Y:S03]  /*10340*/  IADD3 R189, P2, R136, R249, RZ ;  /* 0x000000f988bd7210 */ /* 0x000fe60007f5e0ff */
[----:B------:R-:W-:Y:S02]  /*10350*/  LEA R132, P4, R188, c[0x0][0x1f8], 0x1 ;  /* 0x00007e00bc847a11 */ /* 0x000fe400078808ff */
[----:B------:R-:W-:Y:S02]  /*10360*/  LEA.HI.X R2, R194, R2, R195, 0x5, P3 ;  /* 0x00000002c2027211 */ /* 0x000fe400018f2cc3 */
[----:B------:R-:W-:Y:S04]  /*10370*/  HMMA.16816.F32.BF16 R64, R64, R134, RZ ;  /* 0x000000864040723c */ /* 0x000fe800000418ff */
[C---:B------:R-:W-:Y:S02]  /*10380*/  LEA R198, P1, R189.reuse, c[0x0][0x1f8], 0x1 ;  /* 0x00007e00bdc67a11 */ /* 0x040fe400078208ff */
[C---:B------:R-:W-:Y:S02]  /*10390*/  IADD3.X R133, R2.reuse, R193, RZ, P0, !PT ;  /* 0x000000c102857210 */ /* 0x040fe400007fe4ff */
[-C--:B------:R-:W-:Y:S01]  /*103a0*/  HMMA.16816.F32.BF16 R4, R172, R176.reuse, R4 ;  /* 0x000000b0ac04723c */ /* 0x080fe20000041804 */
[----:B------:R-:W-:Y:S04]  /*103b0*/  LDSM.16.M88.4 R192, [R221] ;  /* 0x00000000ddc0783b */ /* 0x000fe80000000200 */
[----:B------:R-:W-:Y:S02]  /*103c0*/  IADD3.X R190, R2, R190, RZ, P2, !PT ;  /* 0x000000be02be7210 */ /* 0x000fe400017fe4ff */
[----:B------:R-:W-:Y:S01]  /*103d0*/  IADD3 R136, P3, R136, R250, RZ ;  /* 0x000000fa88887210 */ /* 0x000fe20007f7e0ff */
[C---:B------:R-:W-:Y:S04]  /*103e0*/  HMMA.16816.F32.BF16 R8, R180.reuse, R176, R8 ;  /* 0x000000b0b408723c */ /* 0x040fe80000041808 */
[----:B------:R-:W-:Y:S02]  /*103f0*/  IADD3.X R2, R2, R191, RZ, P3, !PT ;  /* 0x000000bf02027210 */ /* 0x000fe40001ffe4ff */
[----:B------:R-:W-:Y:S02]  /*10400*/  LEA.HI.X R133, R188, c[0x0][0x1fc], R133, 0x1, P4 ;  /* 0x00007f00bc857a11 */ /* 0x000fe400020f0c85 */
[-C--:B------:R-:W-:Y:S03]  /*10410*/  HMMA.16816.F32.BF16 R12, R180, R178.reuse, R12 ;  /* 0x000000b2b40c723c */ /* 0x080fe6000004180c */
[----:B------:R-:W-:Y:S02]  /*10420*/  ISETP.NE.AND P2, PT, R226, RZ, PT ;  /* 0x000000ffe200720c */ /* 0x000fe40003f45270 */
[----:B------:R-:W-:Y:S02]  /*10430*/  LEA.HI.X R199, R189, c[0x0][0x1fc], R190, 0x1, P1 ;  /* 0x00007f00bdc77a11 */ /* 0x000fe400008f0cbe */
[----:B------:R-:W1:Y:S01]  /*10440*/  LDSM.16.M88.4 R188, [R222] ;  /* 0x00000000debc783b */ /* 0x000e620000000200 */
[C---:B------:R-:W-:Y:S04]  /*10450*/  HMMA.16816.F32.BF16 R16, R172.reuse, R178, R16 ;  /* 0x000000b2ac10723c */ /* 0x040fe80000041810 */
[C---:B------:R-:W-:Y:S03]  /*10460*/  LEA R196, P0, R136.reuse, c[0x0][0x1f8], 0x1 ;  /* 0x00007e0088c47a11 */ /* 0x040fe600078008ff */
[----:B------:R-:W-:Y:S01]  /*10470*/  @!PT LDS RZ, [RZ] ;  /* 0x00000000fffff984 */ /* 0x000fe20000000800 */
[----:B------:R-:W-:Y:S01]  /*10480*/  @!PT LDS RZ, [RZ] ;  /* 0x00000000fffff984 */ /* 0x000fe20000000800 */
[----:B------:R-:W-:Y:S01]  /*10490*/  @!PT LDS RZ, [RZ] ;  /* 0x00000000fffff984 */ /* 0x000fe20000000800 */
[----:B------:R2:W-:Y:S01]  /*104a0*/  LDGSTS.E.BYPASS.LTC128B.128 [R224+0x100], [R200.64], !P6 ;  /* 0x00100000c8e07fae */ /* 0x0005e2000f101d46 */
[-C--:B------:R-:W-:Y:S04]  /*104b0*/  HMMA.16816.F32.BF16 R20, R172, R184.reuse, R20 ;  /* 0x000000b8ac14723c */ /* 0x080fe80000041814 */
[----:B------:R-:W-:Y:S02]  /*104c0*/  LEA.HI.X R197, R136, c[0x0][0x1fc], R2, 0x1, P0 ;  /* 0x00007f0088c57a11 */ /* 0x000fe400000f0c02 */
[C---:B------:R-:W-:Y:S01]  /*104d0*/  ISETP.GT.AND P0, PT, R225.reuse, RZ, PT ;  /* 0x000000ffe100720c */ /* 0x040fe20003f04270 */
[----:B------:R3:W-:Y:S01]  /*104e0*/  LDGSTS.E.BYPASS.LTC128B.128 [R224+0x1100], [R204.64], !P5 ;  /* 0x01100000cce07fae */ /* 0x0007e2000e901d46 */
[C---:B------:R-:W-:Y:S04]  /*104f0*/  HMMA.16816.F32.BF16 R24, R180.reuse, R184, R24 ;  /* 0x000000b8b418723c */ /* 0x040fe80000041818 */
[----:B------:R-:W-:Y:S03]  /*10500*/  IADD3 R225, R225, -0x1, RZ ;  /* 0xffffffffe1e17810 */ /* 0x000fe60007ffe0ff */
[----:B------:R2:W-:Y:S01]  /*10510*/  LDGSTS.E.BYPASS.LTC128B.128 [R224+0x2100], [R202.64], !P2 ;  /* 0x02100000cae07fae */ /* 0x0005e2000d101d46 */
[-C--:B------:R-:W-:Y:S07]  /*10520*/  HMMA.16816.F32.BF16 R28, R180, R186.reuse, R28 ;  /* 0x000000bab41c723c */ /* 0x080fee000004181c */
[----:B------:R4:W-:Y:S01]  /*10530*/  LDGSTS.E.BYPASS.LTC128B.128 [R224+0x900], [R132.64], !P6 ;  /* 0x0090000084e07fae */ /* 0x0009e2000f101d46 */
[C---:B------:R-:W-:Y:S07]  /*10540*/  HMMA.16816.F32.BF16 R32, R172.reuse, R186, R32 ;  /* 0x000000baac20723c */ /* 0x040fee0000041820 */
[----:B------:R5:W-:Y:S01]  /*10550*/  LDGSTS.E.BYPASS.LTC128B.128 [R224+0x1900], [R198.64], !P5 ;  /* 0x01900000c6e07fae */ /* 0x000be2000e901d46 */
[-C--:B-1----:R-:W-:Y:S07]  /*10560*/  HMMA.16816.F32.BF16 R36, R172, R188.reuse, R36 ;  /* 0x000000bcac24723c */ /* 0x082fee0000041824 */
[----:B------:R5:W-:Y:S01]  /*10570*/  LDGSTS.E.BYPASS.LTC128B.128 [R224+0x2900], [R196.64], !P2 ;  /* 0x02900000c4e07fae */ /* 0x000be2000d101d46 */
[C---:B------:R-:W-:Y:S07]  /*10580*/  HMMA.16816.F32.BF16 R40, R180.reuse, R188, R40 ;  /* 0x000000bcb428723c */ /* 0x040fee0000041828 */
[----:B--2---:R-:W-:Y:S01]  /*10590*/  LDSM.16.M88.4 R200, [R210+0x9100] ;  /* 0x00910000d2c8783b */ /* 0x004fe20000000200 */
[-C--:B------:R-:W-:Y:S07]  /*105a0*/  HMMA.16816.F32.BF16 R44, R180, R190.reuse, R44 ;  /* 0x000000beb42c723c */ /* 0x080fee000004182c */
[----:B------:R-:W0:Y:S01]  /*105b0*/  LDGDEPBAR ;  /* 0x00000000000079af */ /* 0x000e220000000000 */
[C---:B------:R-:W-:Y:S07]  /*105c0*/  HMMA.16816.F32.BF16 R48, R172.reuse, R190, R48 ;  /* 0x000000beac30723c */ /* 0x040fee0000041830 */
[----:B----4-:R-:W-:Y:S01]  /*105d0*/  LDSM.16.M88.4 R132, [R210+0x8100] ;  /* 0x00810000d284783b */ /* 0x010fe20000000200 */
[-C--:B------:R-:W-:Y:S07]  /*105e0*/  HMMA.16816.F32.BF16 R52, R172, R192.reuse, R52 ;  /* 0x000000c0ac34723c */ /* 0x080fee0000041834 */
[----:B-----5:R-:W1:Y:S01]  /*105f0*/  LDSM.16.M88.4 R196, [R139+0x4100] ;  /* 0x004100008bc4783b */ /* 0x020e620000000200 */
[C---:B------:R-:W-:Y:S07]  /*10600*/  HMMA.16816.F32.BF16 R56, R180.reuse, R192, R56 ;  /* 0x000000c0b438723c */ /* 0x040fee0000041838 */
[----:B---3--:R-:W2:Y:S01]  /*10610*/  LDSM.16.M88.4 R204, [R139+0x4500] ;  /* 0x004500008bcc783b */ /* 0x008ea20000000200 */
[-C--:B------:R-:W-:Y:S07]  /*10620*/  HMMA.16816.F32.BF16 R60, R180, R194.reuse, R60 ;  /* 0x000000c2b43c723c */ /* 0x080fee000004183c */
[----:B------:R-:W3:Y:S01]  /*10630*/  LDSM.16.M88.4 R176, [R139+0x4900] ;  /* 0x004900008bb0783b */ /* 0x000ee20000000200 */
[----:B------:R-:W-:Y:S07]  /*10640*/  HMMA.16816.F32.BF16 R64, R172, R194, R64 ;  /* 0x000000c2ac40723c */ /* 0x000fee0000041840 */
        /* <DEDUP_REMOVED lines=159> */
[----:B------:R-:W-:Y:S01]  /*11040*/  FMNMX.FTZ R2, R58, R2, !PT ;  /* 0x000000023a027209 */ /* 0x000fe20007810000 */
[----:B------:R-:W-:Y:S01]  /*11050*/  FMUL.FTZ R181, R135, c[0x0][0x2d0] ;  /* 0x0000b40087b57a20 */ /* 0x000fe20000410000 */
[----:B---3--:R-:W-:Y:S01]  /*11060*/  FMNMX.FTZ R132, R132, R172, !PT ;  /* 0x000000ac84847209 */ /* 0x008fe20007810000 */
[--C-:B------:R-:W-:Y:S01]  /*11070*/  FFMA.FTZ R5, R5, c[0x0][0x2d0], -R180.reuse ;  /* 0x0000b40005057a23 */ /* 0x100fe200000108b4 */
[----:B------:R-:W-:Y:S01]  /*11080*/  FMNMX.FTZ R2, R59, R2, !PT ;  /* 0x000000023b027209 */ /* 0x000fe20007810000 */
[--C-:B------:R-:W-:Y:S02]  /*11090*/  FFMA.FTZ R6, R6, c[0x0][0x2d0], -R181.reuse ;  /* 0x0000b40006067a23 */ /* 0x100fe400000108b5 */
[----:B------:R-:W3:Y:S01]  /*110a0*/  SHFL.BFLY PT, R134, R132, 0x1, 0x1f ;  /* 0x0c201f0084867f89 */ /* 0x000ee200000e0000 */
[--C-:B------:R-:W-:Y:S01]  /*110b0*/  FFMA.FTZ R7, R7, c[0x0][0x2d0], -R181.reuse ;  /* 0x0000b40007077a23 */ /* 0x100fe200000108b5 */
        /* <DEDUP_REMOVED lines=12> */
[----:B------:R-:W-:Y:S01]  /*11180*/  FMNMX.FTZ R0, R62, R2, !PT ;  /* 0x000000023e007209 */ /* 0x000fe20007810000 */
[----:B------:R1:W-:Y:S01]  /*11190*/  MUFU.EX2 R239, R7 ;  /* 0x0000000700ef7308 */ /* 0x0003e20000000800 */
[----:B---3--:R-:W-:Y:S01]  /*111a0*/  FMNMX.FTZ R134, R132, R134, !PT ;  /* 0x0000008684867209 */ /* 0x008fe20007810000 */
[--C-:B------:R-:W-:Y:S01]  /*111b0*/  FFMA.FTZ R48, R48, c[0x0][0x2d0], -R180.reuse ;  /* 0x0000b40030307a23 */ /* 0x100fe200000108b4 */
[----:B------:R-:W-:Y:S01]  /*111c0*/  FMNMX.FTZ R0, R63, R0, !PT ;  /* 0x000000003f007209 */ /* 0x000fe20007810000 */
[----:B------:R-:W-:Y:S01]  /*111d0*/  FFMA.FTZ R49, R49, c[0x0][0x2d0], -R180 ;  /* 0x0000b40031317a23 */ /* 0x000fe200000108b4 */
[----:B----4-:R-:W-:Y:S01]  /*111e0*/  @P0 SHF.R.S32.HI R4, RZ, 0x1f, R225 ;  /* 0x0000001fff040819 */ /* 0x010fe200000114e1 */
[C---:B------:R-:W-:Y:S02]  /*111f0*/  FADD.FTZ R2, -R134.reuse, R137 ;  /* 0x0000008986027221 */ /* 0x040fe40000010100 */
[----:B------:R-:W-:Y:S02]  /*11200*/  FMUL.FTZ R182, R134, c[0x0][0x2d0] ;  /* 0x0000b40086b67a20 */ /* 0x000fe40000410000 */
[----:B------:R3:W4:Y:S01]  /*11210*/  MUFU.EX2 R132, R3 ;  /* 0x0000000300847308 */ /* 0x0007220000000800 */
[----:B------:R-:W-:Y:S02]  /*11220*/  @P0 IMAD R4, R4, c[0x0][0x1e0], RZ ;  /* 0x0000780004040a24 */ /* 0x000fe400078e02ff */
[----:B------:R-:W-:Y:S02]  /*11230*/  FFMA.FTZ R12, R12, c[0x0][0x2d0], -R182 ;  /* 0x0000b4000c0c7a23 */ /* 0x000fe400000108b6 */
        /* <DEDUP_REMOVED lines=18> */
[--C-:B------:R-:W-:Y:S02]  /*11360*/  FFMA.FTZ R56, R56, c[0x0][0x2d0], -R182.reuse ;  /* 0x0000b40038387a23 */ /* 0x100fe400000108b6 */
[--C-:B-----5:R-:W-:Y:S02]  /*11370*/  FFMA.FTZ R19, R8, c[0x0][0x2d0], -R182.reuse ;  /* 0x0000b40008137a23 */ /* 0x120fe400000108b6 */
[----:B------:R-:W-:Y:S02]  /*11380*/  FFMA.FTZ R57, R57, c[0x0][0x2d0], -R182 ;  /* 0x0000b40039397a23 */ /* 0x000fe400000108b6 */
[--C-:B------:R-:W-:Y:S01]  /*11390*/  FFMA.FTZ R32, R32, c[0x0][0x2d0], -R180.reuse ;  /* 0x0000b40020207a23 */ /* 0x100fe200000108b4 */
[----:B------:R5:W-:Y:S01]  /*113a0*/  MUFU.EX2 R243, R17 ;  /* 0x0000001100f37308 */ /* 0x000be20000000800 */
[C---:B--2---:R-:W-:Y:S02]  /*113b0*/  FMUL.FTZ R84, R133.reuse, R84 ;  /* 0x0000005485547220 */ /* 0x044fe40000410000 */
[----:B------:R-:W-:Y:S01]  /*113c0*/  FMUL.FTZ R85, R133, R85 ;  /* 0x0000005585557220 */ /* 0x000fe20000410000 */
[----:B-1----:R-:W-:Y:S01]  /*113d0*/  @P0 SHF.L.U32 R5, R6, 0x6, RZ ;  /* 0x0000000606050819 */ /* 0x002fe200000006ff */
[C---:B----4-:R-:W-:Y:S02]  /*113e0*/  FMUL.FTZ R86, R132.reuse, R86 ;  /* 0x0000005684567220 */ /* 0x050fe40000410000 */
[----:B------:R-:W-:Y:S01]  /*113f0*/  FMUL.FTZ R87, R132, R87 ;  /* 0x0000005784577220 */ /* 0x000fe20000410000 */
[----:B------:R-:W-:Y:S01]  /*11400*/  @P0 IADD3 R7, P2, R5, R234, RZ ;  /* 0x000000ea05070210 */ /* 0x000fe20007f5e0ff */
[--C-:B------:R-:W-:Y:S01]  /*11410*/  FFMA.FTZ R20, R20, c[0x0][0x2d0], -R180.reuse ;  /* 0x0000b40014147a23 */ /* 0x100fe200000108b4 */
[----:B---3--:R-:W-:Y:S01]  /*11420*/  FMNMX.FTZ R0, R0, R2, !PT ;  /* 0x0000000200007209 */ /* 0x008fe20007810000 */
[----:B------:R1:W-:Y:S01]  /*11430*/  MUFU.EX2 R240, R18 ;  /* 0x0000001200f07308 */ /* 0x0003e20000000800 */
[----:B------:R-:W-:Y:S01]  /*11440*/  @P0 LEA R172, P1, R7, c[0x0][0x1c8], 0x1 ;  /* 0x0000720007ac0a11 */ /* 0x000fe200078208ff */
[----:B------:R-:W-:Y:S01]  /*11450*/  FFMA.FTZ R21, R21, c[0x0][0x2d0], -R180 ;  /* 0x0000b40015157a23 */ /* 0x000fe200000108b4 */
[----:B------:R-:W-:Y:S01]  /*11460*/  @P0 IADD3.X R6, R4, R229, RZ, P2, !PT ;  /* 0x000000e504060210 */ /* 0x000fe200017fe4ff */
[----:B------:R-:W2:Y:S01]  /*11470*/  SHFL.BFLY PT, R2, R0, 0x1, 0x1f ;  /* 0x0c201f0000027f89 */ /* 0x000ea200000e0000 */
[----:B------:R-:W-:Y:S02]  /*11480*/  FFMA.FTZ R22, R22, c[0x0][0x2d0], -R181 ;  /* 0x0000b40016167a23 */ /* 0x000fe400000108b5 */
[----:B------:R-:W-:Y:S01]  /*11490*/  @P0 LEA.HI.X R173, R7, c[0x0][0x1cc], R6, 0x1, P1 ;  /* 0x0000730007ad0a11 */ /* 0x000fe200008f0c06 */
[----:B------:R-:W-:Y:S01]  /*114a0*/  FFMA.FTZ R33, R33, c[0x0][0x2d0], -R180 ;  /* 0x0000b40021217a23 */ /* 0x000fe200000108b4 */
[C---:B------:R-:W-:Y:S01]  /*114b0*/  @P0 IADD3 R6, P2, R5.reuse, R230, RZ ;  /* 0x000000e605060210 */ /* 0x040fe20007f5e0ff */
[----:B------:R3:W-:Y:S01]  /*114c0*/  MUFU.EX2 R236, R19 ;  /* 0x0000001300ec7308 */ /* 0x0007e20000000800 */
[----:B------:R-:W-:Y:S01]  /*114d0*/  @P0 IADD3 R7, P1, R5, R252, RZ ;  /* 0x000000fc05070210 */ /* 0x000fe20007f3e0ff */
[----:B------:R4:W-:Y:S01]  /*114e0*/  @P0 LDGSTS.E.BYPASS.LTC128B.128 [R224+0x3100], [R172.64], !P6 ;  /* 0x03100000ace00fae */ /* 0x0009e2000f101d46 */
[----:B-----5:R-:W-:Y:S01]  /*114f0*/  @P0 IADD3.X R17, R4, R227, RZ, P2, !PT ;  /* 0x000000e304110210 */ /* 0x020fe200017fe4ff */
[C---:B------:R-:W-:Y:S01]  /*11500*/  FMUL.FTZ R96, R133.reuse, R96 ;  /* 0x0000006085607220 */ /* 0x040fe20000410000 */
[----:B------:R-:W-:Y:S01]  /*11510*/  @P0 LEA R16, P2, R6, c[0x0][0x1c8], 0x1 ;  /* 0x0000720006100a11 */ /* 0x000fe200078408ff */
[----:B------:R-:W-:Y:S01]  /*11520*/  FMUL.FTZ R97, R133, R97 ;  /* 0x0000006185617220 */ /* 0x000fe20000410000 */
[----:B------:R-:W-:Y:S01]  /*11530*/  @P0 IADD3 R5, P3, R231, R5, RZ ;  /* 0x00000005e7050210 */ /* 0x000fe20007f7e0ff */
[----:B------:R-:W-:Y:S01]  /*11540*/  FMUL.FTZ R98, R132, R98 ;  /* 0x0000006284627220 */ /* 0x000fe20000410000 */
[----:B------:R-:W-:Y:S01]  /*11550*/  MOV R231, c[0x0][0x1e0] ;  /* 0x0000780000e77a02 */ /* 0x000fe20000000f00 */
[----:B------:R-:W5:Y:S01]  /*11560*/  MUFU.EX2 R3, R3 ;  /* 0x0000000300037308 */ /* 0x000f620000000800 */
[----:B------:R-:W-:Y:S01]  /*11570*/  @P0 LEA.HI.X R17, R6, c[0x0][0x1cc], R17, 0x1, P2 ;  /* 0x0000730006110a11 */ /* 0x000fe200010f0c11 */
[----:B------:R-:W-:Y:S01]  /*11580*/  FFMA.FTZ R6, R9, c[0x0][0x2d0], -R182 ;  /* 0x0000b40009067a23 */ /* 0x000fe200000108b6 */
[----:B------:R-:W-:Y:S01]  /*11590*/  @P0 IADD3.X R8, R4, R251, RZ, P1, !PT ;  /* 0x000000fb04080210 */ /* 0x000fe20000ffe4ff */
[----:B------:R-:W-:Y:S01]  /*115a0*/  FMUL.FTZ R99, R132, R99 ;  /* 0x0000006384637220 */ /* 0x000fe20000410000 */
[----:B-1----:R-:W-:Y:S01]  /*115b0*/  @P0 LEA R18, P1, R7, c[0x0][0x1c8], 0x1 ;  /* 0x0000720007120a11 */ /* 0x002fe200078208ff */
[----:B------:R1:W-:Y:S01]  /*115c0*/  @P0 LDGSTS.E.BYPASS.LTC128B.128 [R224+0x4100], [R16.64], !P5 ;  /* 0x0410000010e00fae */ /* 0x0003e2000e901d46 */
[----:B------:R-:W-:Y:S01]  /*115d0*/  SHF.L.U64.HI R231, R231, R232, c[0x0][0x1e4] ;  /* 0x00007900e7e77619 */ /* 0x000fe200000102e8 */
[----:B------:R-:W-:Y:S01]  /*115e0*/  FMUL.FTZ R104, R133, R104 ;  /* 0x0000006885687220 */ /* 0x000fe20000410000 */
[----:B--2---:R-:W-:Y:S01]  /*115f0*/  FMNMX.FTZ R2, R0, R2, !PT ;  /* 0x0000000200027209 */ /* 0x004fe20007810000 */
[----:B------:R2:W-:Y:S01]  /*11600*/  MUFU.EX2 R235, R6 ;  /* 0x0000000600eb7308 */ /* 0x0005e20000000800 */
[----:B------:R-:W-:Y:S01]  /*11610*/  @P0 IADD3 R137, P2, R5, R234, RZ ;  /* 0x000000ea05890210 */ /* 0x000fe20007f5e0ff */
[----:B------:R-:W-:Y:S01]  /*11620*/  FMUL.FTZ R105, R133, R105 ;  /* 0x0000006985697220 */ /* 0x000fe20000410000 */
[----:B------:R-:W-:Y:S01]  /*11630*/  @P0 IADD3.X R4, R231, R4, RZ, P3, !PT ;  /* 0x00000004e7040210 */ /* 0x000fe20001ffe4ff */
[----:B------:R-:W-:Y:S01]  /*11640*/  FADD.FTZ R0, -R2, R138 ;  /* 0x0000008a02007221 */ /* 0x000fe20000010100 */
[----:B---3--:R-:W-:Y:S01]  /*11650*/  @P0 LEA.HI.X R19, R7, c[0x0][0x1cc], R8, 0x1, P1 ;  /* 0x0000730007130a11 */ /* 0x008fe200008f0c08 */
[----:B------:R-:W-:Y:S01]  /*11660*/  FMUL.FTZ R106, R132, R106 ;  /* 0x0000006a846a7220 */ /* 0x000fe20000410000 */
[C---:B------:R-:W-:Y:S01]  /*11670*/  @P0 IADD3 R7, P1, R5.reuse, R230, RZ ;  /* 0x000000e605070210 */ /* 0x040fe20007f3e0ff */
[----:B------:R-:W-:Y:S01]  /*11680*/  FMUL.FTZ R0, R0, c[0x0][0x2d0] ;  /* 0x0000b40000007a20 */ /* 0x000fe20000410000 */
[----:B------:R-:W-:Y:S01]  /*11690*/  @P0 IADD3 R5, P3, R5, R252, RZ ;  /* 0x000000fc05050210 */ /* 0x000fe20007f7e0ff */
[----:B------:R3:W-:Y:S01]  /*116a0*/  MUFU.EX2 R234, R12 ;  /* 0x0000000c00ea7308 */ /* 0x0007e20000000800 */
[----:B------:R-:W-:Y:S01]  /*116b0*/  @P0 LEA R8, P4, R137, c[0x0][0x1c8], 0x1 ;  /* 0x0000720089080a11 */ /* 0x000fe200078808ff */
[----:B------:R-:W-:Y:S01]  /*116c0*/  FMUL.FTZ R107, R132, R107 ;  /* 0x0000006b846b7220 */ /* 0x000fe20000410000 */
[----:B------:R-:W-:Y:S01]  /*116d0*/  @P0 IADD3.X R138, R4, R251, RZ, P3, !PT ;  /* 0x000000fb048a0210 */ /* 0x000fe20001ffe4ff */
[C---:B-----5:R-:W-:Y:S01]  /*116e0*/  FMUL.FTZ R88, R3.reuse, R88 ;  /* 0x0000005803587220 */ /* 0x060fe20000410000 */
[----:B------:R-:W-:Y:S01]  /*116f0*/  ISETP.NE.AND P3, PT, R226, RZ, PT ;  /* 0x000000ffe200720c */ /* 0x000fe20003f65270 */
[C---:B------:R-:W-:Y:S01]  /*11700*/  FMUL.FTZ R89, R3.reuse, R89 ;  /* 0x0000005903597220 */ /* 0x040fe20000410000 */
[C---:B------:R-:W-:Y:S01]  /*11710*/  @P0 IADD3.X R9, R4.reuse, R229, RZ, P2, !PT ;  /* 0x000000e504090210 */ /* 0x040fe200017fe4ff */
[----:B------:R-:W-:Y:S01]  /*11720*/  FMUL.FTZ R92, R3, R92 ;  /* 0x0000005c035c7220 */ /* 0x000fe20000410000 */
[----:B------:R-:W-:Y:S01]  /*11730*/  @P0 IADD3.X R174, R4, R227, RZ, P1, !PT ;  /* 0x000000e304ae0210 */ /* 0x000fe20000ffe4ff */
[----:B------:R-:W5:Y:S01]  /*11740*/  MUFU.EX2 R0, R0 ;  /* 0x0000000000007308 */ /* 0x000f620000000800 */
[----:B------:R-:W-:Y:S01]  /*11750*/  @P0 LEA.HI.X R9, R137, c[0x0][0x1cc], R9, 0x1, P4 ;  /* 0x0000730089090a11 */ /* 0x000fe200020f0c09 */
[----:B------:R-:W-:Y:S01]  /*11760*/  FMUL.FTZ R137, R2, c[0x0][0x2d0] ;  /* 0x0000b40002897a20 */ /* 0x000fe20000410000 */
[----:B------:R-:W-:Y:S01]  /*11770*/  @P0 LEA R4, P1, R5, c[0x0][0x1c8], 0x1 ;  /* 0x0000720005040a11 */ /* 0x000fe200078208ff */
[----:B-1----:R-:W-:Y:S01]  /*11780*/  FMUL.FTZ R16, R133, R152 ;  /* 0x0000009885107220 */ /* 0x002fe20000410000 */
[----:B--2---:R-:W-:Y:S01]  /*11790*/  @P0 LEA R6, P2, R7, c[0x0][0x1c8], 0x1 ;  /* 0x0000720007060a11 */ /* 0x004fe200078408ff */
[--C-:B------:R-:W-:Y:S01]  /*117a0*/  FFMA.FTZ R14, R14, c[0x0][0x2d0], -R137.reuse ;  /* 0x0000b4000e0e7a23 */ /* 0x100fe20000010889 */
[----:B------:R-:W-:Y:S01]  /*117b0*/  @P0 LEA.HI.X R5, R5, c[0x0][0x1cc], R138, 0x1, P1 ;  /* 0x0000730005050a11 */ /* 0x000fe200008f0c8a */
[----:B------:R1:W-:Y:S01]  /*117c0*/  @P0 LDGSTS.E.BYPASS.LTC128B.128 [R224+0x5100], [R18.64], !P3 ;  /* 0x0510000012e00fae */ /* 0x0003e2000d901d46 */
[----:B------:R-:W-:Y:S01]  /*117d0*/  @P0 LEA.HI.X R7, R7, c[0x0][0x1cc], R174, 0x1, P2 ;  /* 0x0000730007070a11 */ /* 0x000fe200010f0cae */
[--C-:B------:R-:W-:Y:S01]  /*117e0*/  FFMA.FTZ R15, R15, c[0x0][0x2d0], -R137.reuse ;  /* 0x0000b4000f0f7a23 */ /* 0x100fe20000010889 */
[----:B------:R2:W-:Y:S01]  /*117f0*/  MUFU.EX2 R233, R13 ;  /* 0x0000000d00e97308 */ /* 0x0005e20000000800 */
[--C-:B------:R-:W-:Y:S02]  /*11800*/  FFMA.FTZ R10, R10, c[0x0][0x2d0], -R137.reuse ;  /* 0x0000b4000a0a7a23 */ /* 0x100fe40000010889 */
[--C-:B------:R-:W-:Y:S02]  /*11810*/  FFMA.FTZ R11, R11, c[0x0][0x2d0], -R137.reuse ;  /* 0x0000b4000b0b7a23 */ /* 0x100fe40000010889 */
[----:B------:R4:W-:Y:S01]  /*11820*/  @P0 LDGSTS.E.BYPASS.LTC128B.128 [R224+0x3900], [R8.64], !P6 ;  /* 0x0390000008e00fae */ /* 0x0009e2000f101d46 */
[----:B---3--:R-:W-:Y:S02]  /*11830*/  FMUL.FTZ R12, R3, R148 ;  /* 0x00000094030c7220 */ /* 0x008fe40000410000 */
[----:B------:R-:W-:Y:S02]  /*11840*/  FMUL.FTZ R17, R133, R153 ;  /* 0x0000009985117220 */ /* 0x000fe40000410000 */
[----:B------:R3:W-:Y:S01]  /*11850*/  MUFU.EX2 R185, R14 ;  /* 0x0000000e00b97308 */ /* 0x0007e20000000800 */
[--C-:B------:R-:W-:Y:S02]  /*11860*/  FFMA.FTZ R46, R46, c[0x0][0x2d0], -R137.reuse ;  /* 0x0000b4002e2e7a23 */ /* 0x100fe40000010889 */
[----:B------:R3:W-:Y:S01]  /*11870*/  @P0 LDGSTS.E.BYPASS.LTC128B.128 [R224+0x4900], [R6.64], !P5 ;  /* 0x0490000006e00fae */ /* 0x0007e2000e901d46 */
[--C-:B------:R-:W-:Y:S02]  /*11880*/  FFMA.FTZ R47, R47, c[0x0][0x2d0], -R137.reuse ;  /* 0x0000b4002f2f7a23 */ /* 0x100fe40000010889 */
[--C-:B------:R-:W-:Y:S02]  /*11890*/  FFMA.FTZ R58, R58, c[0x0][0x2d0], -R137.reuse ;  /* 0x0000b4003a3a7a23 */ /* 0x100fe40000010889 */
[----:B------:R-:W-:Y:S02]  /*118a0*/  FFMA.FTZ R59, R59, c[0x0][0x2d0], -R137 ;  /* 0x0000b4003b3b7a23 */ /* 0x000fe40000010889 */
[----:B------:R3:W-:Y:S01]  /*118b0*/  MUFU.EX2 R186, R15 ;  /* 0x0000000f00ba7308 */ /* 0x0007e20000000800 */
[----:B------:R3:W-:Y:S01]  /*118c0*/  @P0 LDGSTS.E.BYPASS.LTC128B.128 [R224+0x5900], [R4.64], !P3 ;  /* 0x0590000004e00fae */ /* 0x0007e2000d901d46 */
[----:B-----5:R-:W-:Y:S02]  /*118d0*/  FMUL.FTZ R90, R0, R90 ;  /* 0x0000005a005a7220 */ /* 0x020fe40000410000 */
[C---:B--2---:R-:W-:Y:S02]  /*118e0*/  FMUL.FTZ R13, R3.reuse, R149 ;  /* 0x00000095030d7220 */ /* 0x044fe40000410000 */
[C---:B-1----:R-:W-:Y:S02]  /*118f0*/  FMUL.FTZ R18, R132.reuse, R154 ;  /* 0x0000009a84127220 */ /* 0x042fe40000410000 */
[----:B------:R-:W-:Y:S01]  /*11900*/  FMUL.FTZ R19, R132, R155 ;  /* 0x0000009b84137220 */ /* 0x000fe20000410000 */
[----:B----4-:R-:W1:Y:S01]  /*11910*/  LDSM.16.MT88.4 R172, [R208+0x100] ;  /* 0x00010000d0ac783b */ /* 0x010e620000004200 */
[----:B------:R-:W-:Y:S01]  /*11920*/  MUFU.EX2 R184, R10 ;  /* 0x0000000a00b87308 */ /* 0x000fe20000000800 */
[C---:B------:R-:W-:Y:S02]  /*11930*/  FMUL.FTZ R91, R0.reuse, R91 ;  /* 0x0000005b005b7220 */ /* 0x040fe40000410000 */
[----:B------:R-:W-:Y:S01]  /*11940*/  FMUL.FTZ R8, R3, R140 ;  /* 0x0000008c03087220 */ /* 0x000fe20000410000 */
[----:B------:R-:W-:Y:S01]  /*11950*/  F2FP.BF16.PACK_AB R140, R235, R236 ;  /* 0x000000eceb8c723e */ /* 0x000fe200000010ff */
[----:B------:R-:W-:Y:S02]  /*11960*/  FMUL.FTZ R9, R3, R141 ;  /* 0x0000008d03097220 */ /* 0x000fe40000410000 */
[----:B------:R-:W2:Y:S01]  /*11970*/  LDSM.16.MT88.4 R176, [R209+0x100] ;  /* 0x00010000d1b0783b */ /* 0x000ea20000004200 */
[----:B---3--:R-:W-:Y:S02]  /*11980*/  FMUL.FTZ R14, R0, R150 ;  /* 0x00000096000e7220 */ /* 0x008fe40000410000 */
[----:B------:R-:W3:Y:S01]  /*11990*/  MUFU.EX2 R183, R11 ;  /* 0x0000000b00b77308 */ /* 0x000ee20000000800 */
[C---:B------:R-:W-:Y:S01]  /*119a0*/  FMUL.FTZ R6, R132.reuse, R146 ;  /* 0x0000009284067220 */ /* 0x040fe20000410000 */
[----:B------:R-:W-:Y:S01]  /*119b0*/  F2FP.BF16.PACK_AB R146, R243, R244 ;  /* 0x000000f4f392723e */ /* 0x000fe200000010ff */
[----:B------:R-:W-:Y:S01]  /*119c0*/  FMUL.FTZ R7, R132, R147 ;  /* 0x0000009384077220 */ /* 0x000fe20000410000 */
[----:B------:R-:W-:Y:S01]  /*119d0*/  F2FP.BF16.PACK_AB R147, R238, R240 ;  /* 0x000000f0ee93723e */ /* 0x000fe200000010ff */
[----:B------:R-:W-:Y:S01]  /*119e0*/  FMUL.FTZ R15, R0, R151 ;  /* 0x00000097000f7220 */ /* 0x000fe20000410000 */
[----:B------:R-:W-:Y:S01]  /*119f0*/  LDSM.16.MT88.4 R152, [R209+0x1100] ;  /* 0x00110000d198783b */ /* 0x000fe20000004200 */
[----:B------:R-:W-:Y:S02]  /*11a00*/  FMUL.FTZ R93, R3, R93 ;  /* 0x0000005d035d7220 */ /* 0x000fe40000410000 */
[C---:B------:R-:W-:Y:S01]  /*11a10*/  FMUL.FTZ R4, R133.reuse, R144 ;  /* 0x0000009085047220 */ /* 0x040fe20000410000 */
[----:B------:R-:W-:Y:S01]  /*11a20*/  F2FP.BF16.PACK_AB R144, R242, R241 ;  /* 0x000000f1f290723e */ /* 0x000fe200000010ff */
[----:B------:R-:W-:Y:S01]  /*11a30*/  FMUL.FTZ R5, R133, R145 ;  /* 0x0000009185057220 */ /* 0x000fe20000410000 */
[----:B------:R-:W-:Y:S01]  /*11a40*/  F2FP.BF16.PACK_AB R145, R239, R237 ;  /* 0x000000edef91723e */ /* 0x000fe200000010ff */
[----:B------:R-:W-:Y:S01]  /*11a50*/  MUFU.EX2 R202, R36 ;  /* 0x0000002400ca7308 */ /* 0x000fe20000000800 */
[----:B------:R-:W4:Y:S01]  /*11a60*/  LDSM.16.MT88.4 R148, [R208+0x1100] ;  /* 0x00110000d094783b */ /* 0x000f220000004200 */
[C---:B------:R-:W-:Y:S02]  /*11a70*/  FMUL.FTZ R94, R0.reuse, R94 ;  /* 0x0000005e005e7220 */ /* 0x040fe40000410000 */
[C---:B------:R-:W-:Y:S02]  /*11a80*/  FMUL.FTZ R95, R0.reuse, R95 ;  /* 0x0000005f005f7220 */ /* 0x040fe40000410000 */
[C---:B------:R-:W-:Y:S02]  /*11a90*/  FMUL.FTZ R100, R3.reuse, R100 ;  /* 0x0000006403647220 */ /* 0x040fe40000410000 */
[----:B------:R-:W-:Y:S01]  /*11aa0*/  FMUL.FTZ R101, R3, R101 ;  /* 0x0000006503657220 */ /* 0x000fe20000410000 */
[----:B------:R-:W0:Y:S01]  /*11ab0*/  LDGDEPBAR ;  /* 0x00000000000079af */ /* 0x000e220000000000 */
[----:B------:R-:W-:Y:S01]  /*11ac0*/  MUFU.EX2 R201, R37 ;  /* 0x0000002500c97308 */ /* 0x000fe20000000800 */
[----:B---3--:R-:W-:Y:S01]  /*11ad0*/  F2FP.BF16.PACK_AB R141, R183, R184 ;  /* 0x000000b8b78d723e */ /* 0x008fe200000010ff */
[C---:B------:R-:W-:Y:S02]  /*11ae0*/  FMUL.FTZ R102, R0.reuse, R102 ;  /* 0x0000006600667220 */ /* 0x040fe40000410000 */
[C---:B------:R-:W-:Y:S01]  /*11af0*/  FMUL.FTZ R103, R0.reuse, R103 ;  /* 0x0000006700677220 */ /* 0x040fe20000410000 */
[-C--:B-1----:R-:W-:Y:S05]  /*11b00*/  HMMA.16816.F32.BF16 R4, R144, R172.reuse, R4 ;  /* 0x000000ac9004723c */ /* 0x082fea0000041804 */
[----:B------:R-:W-:Y:S01]  /*11b10*/  MUFU.EX2 R198, R38 ;  /* 0x0000002600c67308 */ /* 0x000fe20000000800 */
[C---:B------:R-:W-:Y:S01]  /*11b20*/  FMUL.FTZ R10, R0.reuse, R142 ;  /* 0x0000008e000a7220 */ /* 0x040fe20000410000 */
[----:B------:R-:W-:Y:S01]  /*11b30*/  F2FP.BF16.PACK_AB R142, R233, R234 ;  /* 0x000000eae98e723e */ /* 0x000fe200000010ff */
[----:B------:R-:W-:Y:S01]  /*11b40*/  FMUL.FTZ R11, R0, R143 ;  /* 0x0000008f000b7220 */ /* 0x000fe20000410000 */
[----:B------:R-:W-:Y:S03]  /*11b50*/  F2FP.BF16.PACK_AB R143, R186, R185 ;  /* 0x000000b9ba8f723e */ /* 0x000fe600000010ff */
[--C-:B------:R-:W-:Y:S02]  /*11b60*/  FFMA.FTZ R138, R35, c[0x0][0x2d0], -R181.reuse ;  /* 0x0000b400238a7a23 */ /* 0x100fe400000108b5 */
[----:B------:R-:W-:Y:S01]  /*11b70*/  FMUL.FTZ R35, R0, R163 ;  /* 0x000000a300237220 */ /* 0x000fe20000410000 */
[----:B------:R1:W-:Y:S01]  /*11b80*/  MUFU.EX2 R196, R39 ;  /* 0x0000002700c47308 */ /* 0x0003e20000000800 */
[C---:B------:R-:W-:Y:S04]  /*11b90*/  HMMA.16816.F32.BF16 R8, R140.reuse, R172, R8 ;  /* 0x000000ac8c08723c */ /* 0x040fe80000041808 */
[C---:B------:R-:W-:Y:S02]  /*11ba0*/  FMUL.FTZ R108, R133.reuse, R108 ;  /* 0x0000006c856c7220 */ /* 0x040fe40000410000 */
[C---:B------:R-:W-:Y:S02]  /*11bb0*/  FMUL.FTZ R109, R133.reuse, R109 ;  /* 0x0000006d856d7220 */ /* 0x040fe40000410000 */
[-C--:B------:R-:W-:Y:S01]  /*11bc0*/  HMMA.16816.F32.BF16 R12, R140, R174.reuse, R12 ;  /* 0x000000ae8c0c723c */ /* 0x080fe2000004180c */
[----:B------:R-:W-:Y:S03]  /*11bd0*/  MUFU.EX2 R200, R48 ;  /* 0x0000003000c87308 */ /* 0x000fe60000000800 */
[C---:B------:R-:W-:Y:S02]  /*11be0*/  FMUL.FTZ R110, R132.reuse, R110 ;  /* 0x0000006e846e7220 */ /* 0x040fe40000410000 */
[C---:B------:R-:W-:Y:S02]  /*11bf0*/  FMUL.FTZ R111, R132.reuse, R111 ;  /* 0x0000006f846f7220 */ /* 0x040fe40000410000 */
[C---:B------:R-:W-:Y:S03]  /*11c00*/  HMMA.16816.F32.BF16 R16, R144.reuse, R174, R16 ;  /* 0x000000ae9010723c */ /* 0x040fe60000041810 */
[----:B------:R-:W-:Y:S01]  /*11c10*/  MUFU.EX2 R199, R49 ;  /* 0x0000003100c77308 */ /* 0x000fe20000000800 */
[C---:B------:R-:W-:Y:S02]  /*11c20*/  FMUL.FTZ R68, R133.reuse, R68 ;  /* 0x0000004485447220 */ /* 0x040fe40000410000 */
[----:B------:R-:W-:Y:S01]  /*11c30*/  FMUL.FTZ R69, R133, R69 ;  /* 0x0000004585457220 */ /* 0x000fe20000410000 */
[----:B-1----:R-:W-:Y:S01]  /*11c40*/  LDSM.16.MT88.4 R36, [R209+0x2500] ;  /* 0x00250000d124783b */ /* 0x002fe20000004200 */
[C---:B------:R-:W-:Y:S04]  /*11c50*/  FMUL.FTZ R70, R132.reuse, R70 ;  /* 0x0000004684467220 */ /* 0x040fe80000410000 */
[----:B------:R-:W-:Y:S01]  /*11c60*/  FMUL.FTZ R71, R132, R71 ;  /* 0x0000004784477220 */ /* 0x000fe20000410000 */
[----:B------:R-:W-:Y:S01]  /*11c70*/  MUFU.EX2 R195, R50 ;  /* 0x0000003200c37308 */ /* 0x000fe20000000800 */
[C---:B------:R-:W-:Y:S02]  /*11c80*/  FMUL.FTZ R112, R3.reuse, R112 ;  /* 0x0000007003707220 */ /* 0x040fe40000410000 */
[C---:B------:R-:W-:Y:S02]  /*11c90*/  FMUL.FTZ R113, R3.reuse, R113 ;  /* 0x0000007103717220 */ /* 0x040fe40000410000 */
[C---:B------:R-:W-:Y:S01]  /*11ca0*/  FMUL.FTZ R114, R0.reuse, R114 ;  /* 0x0000007200727220 */ /* 0x040fe20000410000 */
[-C--:B--2---:R-:W-:Y:S03]  /*11cb0*/  HMMA.16816.F32.BF16 R68, R144, R176.reuse, R68 ;  /* 0x000000b09044723c */ /* 0x084fe60000041844 */
[C---:B------:R-:W-:Y:S01]  /*11cc0*/  FMUL.FTZ R72, R3.reuse, R72 ;  /* 0x0000004803487220 */ /* 0x040fe20000410000 */
[----:B------:R1:W-:Y:S01]  /*11cd0*/  MUFU.EX2 R230, R32 ;  /* 0x0000002000e67308 */ /* 0x0003e20000000800 */
[C---:B------:R-:W-:Y:S02]  /*11ce0*/  FMUL.FTZ R73, R3.reuse, R73 ;  /* 0x0000004903497220 */ /* 0x040fe40000410000 */
[C---:B------:R-:W-:Y:S02]  /*11cf0*/  FMUL.FTZ R74, R0.reuse, R74 ;  /* 0x0000004a004a7220 */ /* 0x040fe40000410000 */
[C---:B------:R-:W-:Y:S03]  /*11d00*/  FMUL.FTZ R75, R0.reuse, R75 ;  /* 0x0000004b004b7220 */ /* 0x040fe60000410000 */
[C---:B------:R-:W-:Y:S02]  /*11d10*/  FMUL.FTZ R115, R0.reuse, R115 ;  /* 0x0000007300737220 */ /* 0x040fe40000410000 */
[----:B------:R2:W-:Y:S01]  /*11d20*/  MUFU.EX2 R197, R51 ;  /* 0x0000003300c57308 */ /* 0x0005e20000000800 */
[C---:B------:R-:W-:Y:S01]  /*11d30*/  FMUL.FTZ R116, R3.reuse, R116 ;  /* 0x0000007403747220 */ /* 0x040fe20000410000 */
[C---:B------:R-:W-:Y:S04]  /*11d40*/  HMMA.16816.F32.BF16 R72, R140.reuse, R176, R72 ;  /* 0x000000b08c48723c */ /* 0x040fe80000041848 */
[C---:B------:R-:W-:Y:S02]  /*11d50*/  FMUL.FTZ R76, R3.reuse, R76 ;  /* 0x0000004c034c7220 */ /* 0x040fe40000410000 */
[----:B------:R-:W-:Y:S02]  /*11d60*/  FMUL.FTZ R77, R3, R77 ;  /* 0x0000004d034d7220 */ /* 0x000fe40000410000 */
[C---:B------:R-:W-:Y:S01]  /*11d70*/  FMUL.FTZ R78, R0.reuse, R78 ;  /* 0x0000004e004e7220 */ /* 0x040fe20000410000 */
[----:B------:R3:W-:Y:S03]  /*11d80*/  MUFU.EX2 R232, R20 ;  /* 0x0000001400e87308 */ /* 0x0007e60000000800 */
[----:B------:R-:W-:Y:S02]  /*11d90*/  FMUL.FTZ R79, R0, R79 ;  /* 0x0000004f004f7220 */ /* 0x000fe40000410000 */
[--C-:B-1----:R-:W-:Y:S02]  /*11da0*/  FFMA.FTZ R32, R23, c[0x0][0x2d0], -R181.reuse ;  /* 0x0000b40017207a23 */ /* 0x102fe400000108b5 */
[C---:B------:R-:W-:Y:S02]  /*11db0*/  FMUL.FTZ R23, R132.reuse, R159 ;  /* 0x0000009f84177220 */ /* 0x040fe40000410000 */
[----:B------:R-:W-:Y:S01]  /*11dc0*/  FMUL.FTZ R117, R3, R117 ;  /* 0x0000007503757220 */ /* 0x000fe20000410000 */
[-C--:B------:R-:W-:Y:S01]  /*11dd0*/  HMMA.16816.F32.BF16 R76, R140, R178.reuse, R76 ;  /* 0x000000b28c4c723c */ /* 0x080fe2000004184c */
[----:B------:R1:W5:Y:S02]  /*11de0*/  MUFU.EX2 R231, R21 ;  /* 0x0000001500e77308 */ /* 0x0003640000000800 */
[C---:B------:R-:W-:Y:S01]  /*11df0*/  FMUL.FTZ R80, R133.reuse, R80 ;  /* 0x0000005085507220 */ /* 0x040fe20000410000 */
[----:B--2---:R-:W-:Y:S01]  /*11e00*/  LDSM.16.MT88.4 R48, [R208+0x900] ;  /* 0x00090000d030783b */ /* 0x004fe20000004200 */
[C---:B------:R-:W-:Y:S02]  /*11e10*/  FMUL.FTZ R81, R133.reuse, R81 ;  /* 0x0000005185517220 */ /* 0x040fe40000410000 */
[C---:B------:R-:W-:Y:S02]  /*11e20*/  FMUL.FTZ R82, R132.reuse, R82 ;  /* 0x0000005284527220 */ /* 0x040fe40000410000 */
[----:B------:R-:W-:Y:S02]  /*11e30*/  FMUL.FTZ R83, R132, R83 ;  /* 0x0000005384537220 */ /* 0x000fe40000410000 */
[----:B------:R-:W-:Y:S01]  /*11e40*/  MUFU.EX2 R191, R44 ;  /* 0x0000002c00bf7308 */ /* 0x000fe20000000800 */
[C---:B------:R-:W-:Y:S02]  /*11e50*/  FMUL.FTZ R118, R0.reuse, R118 ;  /* 0x0000007600767220 */ /* 0x040fe40000410000 */
[C---:B---3--:R-:W-:Y:S02]  /*11e60*/  FMUL.FTZ R20, R133.reuse, R156 ;  /* 0x0000009c85147220 */ /* 0x048fe40000410000 */
[C---:B------:R-:W-:Y:S04]  /*11e70*/  HMMA.16816.F32.BF16 R80, R144.reuse, R178, R80 ;  /* 0x000000b29050723c */ /* 0x040fe80000041850 */
[----:B------:R-:W-:Y:S01]  /*11e80*/  FMUL.FTZ R119, R0, R119 ;  /* 0x0000007700777220 */ /* 0x000fe20000410000 */
[----:B------:R-:W-:Y:S01]  /*11e90*/  MUFU.EX2 R192, R45 ;  /* 0x0000002d00c07308 */ /* 0x000fe20000000800 */
[C---:B------:R-:W-:Y:S02]  /*11ea0*/  FMUL.FTZ R120, R133.reuse, R120 ;  /* 0x0000007885787220 */ /* 0x040fe40000410000 */
[-C--:B----4-:R-:W-:Y:S04]  /*11eb0*/  HMMA.16816.F32.BF16 R84, R144, R148.reuse, R84 ;  /* 0x000000949054723c */ /* 0x090fe80000041854 */
[C---:B-1----:R-:W-:Y:S02]  /*11ec0*/  FMUL.FTZ R21, R133.reuse, R157 ;  /* 0x0000009d85157220 */ /* 0x042fe40000410000 */
[----:B------:R-:W-:Y:S01]  /*11ed0*/  FMUL.FTZ R121, R133, R121 ;  /* 0x0000007985797220 */ /* 0x000fe20000410000 */
[----:B------:R1:W-:Y:S01]  /*11ee0*/  MUFU.EX2 R228, R22 ;  /* 0x0000001600e47308 */ /* 0x0003e20000000800 */
[C---:B------:R-:W-:Y:S04]  /*11ef0*/  HMMA.16816.F32.BF16 R88, R140.reuse, R148, R88 ;  /* 0x000000948c58723c */ /* 0x040fe80000041858 */
[----:B------:R-:W-:Y:S02]  /*11f00*/  FFMA.FTZ R34, R34, c[0x0][0x2d0], -R181 ;  /* 0x0000b40022227a23 */ /* 0x000fe400000108b5 */
[C---:B------:R-:W-:Y:S02]  /*11f10*/  FMUL.FTZ R122, R132.reuse, R122 ;  /* 0x0000007a847a7220 */ /* 0x040fe40000410000 */
[-C--:B------:R-:W-:Y:S01]  /*11f20*/  HMMA.16816.F32.BF16 R92, R140, R150.reuse, R92 ;  /* 0x000000968c5c723c */ /* 0x080fe2000004185c */
[----:B------:R2:W3:Y:S03]  /*11f30*/  MUFU.EX2 R229, R33 ;  /* 0x0000002100e57308 */ /* 0x0004e60000000800 */
[----:B------:R-:W-:Y:S02]  /*11f40*/  FMUL.FTZ R123, R132, R123 ;  /* 0x0000007b847b7220 */ /* 0x000fe40000410000 */
[C---:B------:R-:W-:Y:S02]  /*11f50*/  FMUL.FTZ R124, R3.reuse, R124 ;  /* 0x0000007c037c7220 */ /* 0x040fe40000410000 */
[C---:B------:R-:W-:Y:S01]  /*11f60*/  HMMA.16816.F32.BF16 R96, R144.reuse, R150, R96 ;  /* 0x000000969060723c */ /* 0x040fe20000041860 */
[----:B------:R-:W4:Y:S02]  /*11f70*/  LDSM.16.MT88.4 R148, [R208+0x2100] ;  /* 0x00210000d094783b */ /* 0x000f240000004200 */
[----:B------:R3:W3:Y:S01]  /*11f80*/  MUFU.EX2 R227, R32 ;  /* 0x0000002000e37308 */ /* 0x0006e20000000800 */
[C---:B------:R-:W-:Y:S02]  /*11f90*/  FMUL.FTZ R125, R3.reuse, R125 ;  /* 0x0000007d037d7220 */ /* 0x040fe40000410000 */
[----:B------:R-:W-:Y:S02]  /*11fa0*/  FMUL.FTZ R126, R0, R126 ;  /* 0x0000007e007e7220 */ /* 0x000fe40000410000 */
[----:B-1----:R-:W-:Y:S02]  /*11fb0*/  FMUL.FTZ R22, R132, R158 ;  /* 0x0000009e84167220 */ /* 0x002fe40000410000 */
[----:B------:R-:W-:Y:S02]  /*11fc0*/  LDSM.16.MT88.4 R156, [R209+0x500] ;  /* 0x00050000d19c783b */ /* 0x000fe40000004200 */
[C---:B------:R-:W-:Y:S01]  /*11fd0*/  FMUL.FTZ R127, R0.reuse, R127 ;  /* 0x0000007f007f7220 */ /* 0x040fe20000410000 */
[----:B------:R1:W-:Y:S01]  /*11fe0*/  MUFU.EX2 R226, R34 ;  /* 0x0000002200e27308 */ /* 0x0003e20000000800 */
[C---:B------:R-:W-:Y:S01]  /*11ff0*/  FMUL.FTZ R128, R3.reuse, R128 ;  /* 0x0000008003807220 */ /* 0x040fe20000410000 */
[-C--:B------:R-:W-:Y:S03]  /*12000*/  HMMA.16816.F32.BF16 R20, R144, R152.reuse, R20 ;  /* 0x000000989014723c */ /* 0x080fe60000041814 */
[C---:B--2---:R-:W-:Y:S02]  /*12010*/  FMUL.FTZ R33, R3.reuse, R161 ;  /* 0x000000a103217220 */ /* 0x044fe40000410000 */
[C---:B------:R-:W-:Y:S02]  /*12020*/  FMUL.FTZ R129, R3.reuse, R129 ;  /* 0x0000008103817220 */ /* 0x040fe40000410000 */
[----:B------:R-:W-:Y:S01]  /*12030*/  FMUL.FTZ R130, R0, R130 ;  /* 0x0000008200827220 */ /* 0x000fe20000410000 */
[C---:B------:R-:W-:Y:S01]  /*12040*/  HMMA.16816.F32.BF16 R100, R140.reuse, R152, R100 ;  /* 0x000000988c64723c */ /* 0x040fe20000041864 */
[----:B------:R-:W-:Y:S03]  /*12050*/  MUFU.EX2 R172, R46 ;  /* 0x0000002e00ac7308 */ /* 0x000fe60000000800 */
[----:B---3--:R-:W-:Y:S02]  /*12060*/  FMUL.FTZ R32, R3, R160 ;  /* 0x000000a003207220 */ /* 0x008fe40000410000 */
[--C-:B------:R-:W-:Y:S02]  /*12070*/  FFMA.FTZ R28, R28, c[0x0][0x2d0], -R182.reuse ;  /* 0x0000b4001c1c7a23 */ /* 0x100fe400000108b6 */
[--C-:B------:R-:W-:Y:S03]  /*12080*/  FFMA.FTZ R24, R24, c[0x0][0x2d0], -R182.reuse ;  /* 0x0000b40018187a23 */ /* 0x100fe600000108b6 */
[----:B------:R2:W-:Y:S01]  /*12090*/  MUFU.EX2 R204, R28 ;  /* 0x0000001c00cc7308 */ /* 0x0005e20000000800 */
[--C-:B------:R-:W-:Y:S02]  /*120a0*/  FFMA.FTZ R25, R25, c[0x0][0x2d0], -R182.reuse ;  /* 0x0000b40019197a23 */ /* 0x100fe400000108b6 */
[C---:B-1----:R-:W-:Y:S02]  /*120b0*/  FMUL.FTZ R34, R0.reuse, R162 ;  /* 0x000000a200227220 */ /* 0x042fe40000410000 */
[----:B------:R-:W-:Y:S02]  /*120c0*/  FMUL.FTZ R131, R0, R131 ;  /* 0x0000008300837220 */ /* 0x000fe40000410000 */
[--C-:B------:R-:W-:Y:S02]  /*120d0*/  FFMA.FTZ R40, R40, c[0x0][0x2d0], -R182.reuse ;  /* 0x0000b40028287a23 */ /* 0x100fe400000108b6 */
[----:B------:R-:W-:Y:S01]  /*120e0*/  FFMA.FTZ R41, R41, c[0x0][0x2d0], -R182 ;  /* 0x0000b40029297a23 */ /* 0x000fe200000108b6 */
[-C--:B------:R-:W-:Y:S01]  /*120f0*/  HMMA.16816.F32.BF16 R32, R140, R154.reuse, R32 ;  /* 0x0000009a8c20723c */ /* 0x080fe20000041820 */
[----:B------:R-:W-:Y:S02]  /*12100*/  MUFU.EX2 R189, R52 ;  /* 0x0000003400bd7308 */ /* 0x000fe40000000800 */
[--C-:B------:R-:W-:Y:S02]  /*12110*/  FFMA.FTZ R42, R42, c[0x0][0x2d0], -R137.reuse ;  /* 0x0000b4002a2a7a23 */ /* 0x100fe40000010889 */
[--C-:B------:R-:W-:Y:S02]  /*12120*/  FFMA.FTZ R43, R43, c[0x0][0x2d0], -R137.reuse ;  /* 0x0000b4002b2b7a23 */ /* 0x100fe40000010889 */
[--C-:B------:R-:W-:Y:S01]  /*12130*/  FFMA.FTZ R64, R64, c[0x0][0x2d0], -R180.reuse ;  /* 0x0000b40040407a23 */ /* 0x100fe200000108b4 */
[C---:B------:R-:W-:Y:S01]  /*12140*/  HMMA.16816.F32.BF16 R104, R144.reuse, R154, R104 ;  /* 0x0000009a9068723c */ /* 0x040fe20000041868 */
[----:B------:R-:W1:Y:S02]  /*12150*/  LDSM.16.MT88.4 R152, [R209+0x2100] ;  /* 0x00210000d198783b */ /* 0x000e640000004200 */
[----:B------:R3:W-:Y:S01]  /*12160*/  MUFU.EX2 R206, R24 ;  /* 0x0000001800ce7308 */ /* 0x0007e20000000800 */
[----:B------:R-:W-:Y:S02]  /*12170*/  FFMA.FTZ R26, R26, c[0x0][0x2d0], -R137 ;  /* 0x0000b4001a1a7a23 */ /* 0x000fe40000010889 */
[----:B------:R-:W-:Y:S02]  /*12180*/  FFMA.FTZ R65, R65, c[0x0][0x2d0], -R180 ;  /* 0x0000b40041417a23 */ /* 0x000fe400000108b4 */
[-C--:B----4-:R-:W-:Y:S04]  /*12190*/  HMMA.16816.F32.BF16 R108, R144, R148.reuse, R108 ;  /* 0x00000094906c723c */ /* 0x090fe8000004186c */
[--C-:B------:R-:W-:Y:S01]  /*121a0*/  FFMA.FTZ R66, R66, c[0x0][0x2d0], -R181.reuse ;  /* 0x0000b40042427a23 */ /* 0x100fe200000108b5 */
[----:B------:R4:W-:Y:S01]  /*121b0*/  MUFU.EX2 R205, R25 ;  /* 0x0000001900cd7308 */ /* 0x0009e20000000800 */
[----:B------:R-:W-:Y:S02]  /*121c0*/  FFMA.FTZ R67, R67, c[0x0][0x2d0], -R181 ;  /* 0x0000b40043437a23 */ /* 0x000fe400000108b5 */
[C---:B------:R-:W-:Y:S04]  /*121d0*/  HMMA.16816.F32.BF16 R112, R140.reuse, R148, R112 ;  /* 0x000000948c70723c */ /* 0x040fe80000041870 */
[--C-:B------:R-:W-:Y:S02]  /*121e0*/  FFMA.FTZ R60, R60, c[0x0][0x2d0], -R182.reuse ;  /* 0x0000b4003c3c7a23 */ /* 0x100fe400000108b6 */
[--C-:B------:R-:W-:Y:S01]  /*121f0*/  FFMA.FTZ R61, R61, c[0x0][0x2d0], -R182.reuse ;  /* 0x0000b4003d3d7a23 */ /* 0x100fe200000108b6 */
[----:B------:R1:W-:Y:S01]  /*12200*/  MUFU.EX2 R176, R26 ;  /* 0x0000001a00b07308 */ /* 0x0003e20000000800 */
[-C--:B------:R-:W-:Y:S04]  /*12210*/  HMMA.16816.F32.BF16 R116, R140, R150.reuse, R116 ;  /* 0x000000968c74723c */ /* 0x080fe80000041874 */
[----:B------:R-:W-:Y:S02]  /*12220*/  FFMA.FTZ R29, R29, c[0x0][0x2d0], -R182 ;  /* 0x0000b4001d1d7a23 */ /* 0x000fe400000108b6 */
[--C-:B--2---:R-:W-:Y:S02]  /*12230*/  FFMA.FTZ R28, R27, c[0x0][0x2d0], -R137.reuse ;  /* 0x0000b4001b1c7a23 */ /* 0x104fe40000010889 */
[C---:B------:R-:W-:Y:S01]  /*12240*/  HMMA.16816.F32.BF16 R120, R144.reuse, R150, R120 ;  /* 0x000000969078723c */ /* 0x040fe20000041878 */
[----:B------:R-:W2:Y:S01]  /*12250*/  LDSM.16.MT88.4 R148, [R208+0x500] ;  /* 0x00050000d094783b */ /* 0x000ea20000004200 */
[----:B------:R5:W-:Y:S02]  /*12260*/  MUFU.EX2 R203, R29 ;  /* 0x0000001d00cb7308 */ /* 0x000be40000000800 */
[--C-:B------:R-:W-:Y:S02]  /*12270*/  FFMA.FTZ R30, R30, c[0x0][0x2d0], -R137.reuse ;  /* 0x0000b4001e1e7a23 */ /* 0x100fe40000010889 */
[--C-:B------:R-:W-:Y:S02]  /*12280*/  FFMA.FTZ R31, R31, c[0x0][0x2d0], -R137.reuse ;  /* 0x0000b4001f1f7a23 */ /* 0x100fe40000010889 */
[C---:B---3--:R-:W-:Y:S04]  /*12290*/  FMUL.FTZ R24, R133.reuse, R164 ;  /* 0x000000a485187220 */ /* 0x048fe80000410000 */
[----:B----4-:R-:W-:Y:S01]  /*122a0*/  FMUL.FTZ R25, R133, R165 ;  /* 0x000000a585197220 */ /* 0x010fe20000410000 */
[----:B------:R3:W-:Y:S01]  /*122b0*/  MUFU.EX2 R164, R30 ;  /* 0x0000001e00a47308 */ /* 0x0007e20000000800 */
[C---:B------:R-:W-:Y:S02]  /*122c0*/  FMUL.FTZ R27, R132.reuse, R167 ;  /* 0x000000a7841b7220 */ /* 0x040fe40000410000 */
[----:B-1----:R-:W-:Y:S02]  /*122d0*/  FMUL.FTZ R26, R132, R166 ;  /* 0x000000a6841a7220 */ /* 0x002fe40000410000 */
[--C-:B------:R-:W-:Y:S02]  /*122e0*/  FFMA.FTZ R62, R62, c[0x0][0x2d0], -R137.reuse ;  /* 0x0000b4003e3e7a23 */ /* 0x100fe40000010889 */
[----:B------:R-:W-:Y:S02]  /*122f0*/  FFMA.FTZ R137, R63, c[0x0][0x2d0], -R137 ;  /* 0x0000b4003f897a23 */ /* 0x000fe40000010889 */
[----:B------:R-:W-:Y:S01]  /*12300*/  FFMA.FTZ R3, R3, R247, R236 ;  /* 0x000000f703037223 */ /* 0x000fe200000100ec */
[-C--:B------:R-:W-:Y:S01]  /*12310*/  HMMA.16816.F32.BF16 R24, R144, R152.reuse, R24 ;  /* 0x000000989018723c */ /* 0x080fe20000041818 */
[----:B------:R1:W-:Y:S02]  /*12320*/  MUFU.EX2 R165, R28 ;  /* 0x0000001c00a57308 */ /* 0x0003e40000000800 */
[----:B-----5:R-:W-:Y:S02]  /*12330*/  FMUL.FTZ R29, R133, R169 ;  /* 0x000000a9851d7220 */ /* 0x020fe40000410000 */
[----:B------:R-:W-:Y:S02]  /*12340*/  FFMA.FTZ R0, R0, R248, R184 ;  /* 0x000000f800007223 */ /* 0x000fe400000100b8 */
[----:B------:R-:W-:Y:S01]  /*12350*/  FADD.FTZ R3, R235, R3 ;  /* 0x00000003eb037221 */ /* 0x000fe20000010000 */
[C---:B------:R-:W-:Y:S03]  /*12360*/  HMMA.16816.F32.BF16 R124, R140.reuse, R152, R124 ;  /* 0x000000988c7c723c */ /* 0x040fe6000004187c */
[----:B------:R4:W-:Y:S01]  /*12370*/  MUFU.EX2 R175, R31 ;  /* 0x0000001f00af7308 */ /* 0x0009e20000000800 */
[----:B------:R-:W-:Y:S02]  /*12380*/  FADD.FTZ R0, R183, R0 ;  /* 0x00000000b7007221 */ /* 0x000fe40000010000 */
[C---:B---3--:R-:W-:Y:S02]  /*12390*/  FMUL.FTZ R30, R132.reuse, R170 ;  /* 0x000000aa841e7220 */ /* 0x048fe40000410000 */
[-C--:B------:R-:W-:Y:S05]  /*123a0*/  HMMA.16816.F32.BF16 R128, R140, R154.reuse, R128 ;  /* 0x0000009a8c80723c */ /* 0x080fea0000041880 */
[----:B------:R-:W3:Y:S02]  /*123b0*/  MUFU.EX2 R207, R138 ;  /* 0x0000008a00cf7308 */ /* 0x000ee40000000800 */
[----:B------:R-:W-:Y:S01]  /*123c0*/  F2FP.BF16.PACK_AB R140, R231, R232 ;  /* 0x000000e8e78c723e */ /* 0x000fe200000010ff */
[----:B-1----:R-:W-:Y:S01]  /*123d0*/  FMUL.FTZ R28, R133, R168 ;  /* 0x000000a8851c7220 */ /* 0x002fe20000410000 */
[----:B------:R-:W-:Y:S03]  /*123e0*/  F2FP.BF16.PACK_AB R142, R229, R230 ;  /* 0x000000e6e58e723e */ /* 0x000fe600000010ff */
[----:B------:R-:W-:Y:S01]  /*123f0*/  FFMA.FTZ R133, R133, R245, R241 ;  /* 0x000000f585857223 */ /* 0x000fe200000100f1 */
[----:B------:R-:W-:Y:S02]  /*12400*/  F2FP.BF16.PACK_AB R141, R227, R228 ;  /* 0x000000e4e38d723e */ /* 0x000fe400000010ff */
[----:B------:R1:W-:Y:S01]  /*12410*/  MUFU.EX2 R138, R47 ;  /* 0x0000002f008a7308 */ /* 0x0003e20000000800 */
[C---:B----4-:R-:W-:Y:S02]  /*12420*/  FMUL.FTZ R31, R132.reuse, R171 ;  /* 0x000000ab841f7220 */ /* 0x050fe40000410000 */
[----:B------:R-:W-:Y:S07]  /*12430*/  FFMA.FTZ R132, R132, R246, R237 ;  /* 0x000000f684847223 */ /* 0x000fee00000100ed */
[----:B------:R-:W4:Y:S01]  /*12440*/  MUFU.EX2 R190, R53 ;  /* 0x0000003500be7308 */ /* 0x000f220000000800 */
[----:B------:R-:W-:Y:S01]  /*12450*/  HMMA.16816.F32.BF16 R28, R144, R154, R28 ;  /* 0x0000009a901c723c */ /* 0x000fe2000004181c */
[----:B------:R-:W5:Y:S03]  /*12460*/  LDSM.16.MT88.4 R152, [R208+0x1500] ;  /* 0x00150000d098783b */ /* 0x000f660000004200 */
[----:B---3--:R-:W-:Y:S03]  /*12470*/  F2FP.BF16.PACK_AB R143, R207, R226 ;  /* 0x000000e2cf8f723e */ /* 0x008fe600000010ff */
[----:B------:R-:W-:Y:S02]  /*12480*/  F2FP.BF16.PACK_AB R144, R205, R206 ;  /* 0x000000cecd90723e */ /* 0x000fe400000010ff */
[----:B------:R-:W-:Y:S02]  /*12490*/  MUFU.EX2 R180, R54 ;  /* 0x0000003600b47308 */ /* 0x000fe40000000800 */
[-C--:B--2---:R-:W-:Y:S01]  /*124a0*/  HMMA.16816.F32.BF16 R4, R140, R148.reuse, R4 ;  /* 0x000000948c04723c */ /* 0x084fe20000041804 */
[----:B-1----:R-:W-:Y:S04]  /*124b0*/  LDSM.16.MT88.4 R44, [R209+0x900] ;  /* 0x00090000d12c783b */ /* 0x002fe80000004200 */
[----:B------:R-:W-:Y:S02]  /*124c0*/  F2FP.BF16.PACK_AB R146, R203, R204 ;  /* 0x000000cccb92723e */ /* 0x000fe400000010ff */
[----:B------:R-:W-:Y:S01]  /*124d0*/  F2FP.BF16.PACK_AB R145, R165, R176 ;  /* 0x000000b0a591723e */ /* 0x000fe200000010ff */
[----:B------:R-:W1:Y:S01]  /*124e0*/  MUFU.EX2 R179, R55 ;  /* 0x0000003700b37308 */ /* 0x000e620000000800 */
[----:B------:R-:W-:Y:S03]  /*124f0*/  F2FP.BF16.PACK_AB R147, R175, R164 ;  /* 0x000000a4af93723e */ /* 0x000fe600000010ff */
[----:B----4-:R-:W-:Y:S04]  /*12500*/  F2FP.BF16.PACK_AB R168, R190, R189 ;  /* 0x000000bdbea8723e */ /* 0x010fe800000010ff */
[C---:B------:R-:W-:Y:S02]  /*12510*/  HMMA.16816.F32.BF16 R8, R144.reuse, R148, R8 ;  /* 0x000000949008723c */ /* 0x040fe40000041808 */
[----:B------:R-:W-:Y:S06]  /*12520*/  MUFU.EX2 R193, R40 ;  /* 0x0000002800c17308 */ /* 0x000fec0000000800 */
[-C--:B------:R-:W-:Y:S04]  /*12530*/  HMMA.16816.F32.BF16 R12, R144, R150.reuse, R12 ;  /* 0x00000096900c723c */ /* 0x080fe8000004180c */
[----:B------:R-:W2:Y:S04]  /*12540*/  MUFU.EX2 R194, R41 ;  /* 0x0000002900c27308 */ /* 0x000ea80000000800 */
[C---:B------:R-:W-:Y:S01]  /*12550*/  HMMA.16816.F32.BF16 R16, R140.reuse, R150, R16 ;  /* 0x000000968c10723c */ /* 0x040fe20000041810 */
[----:B------:R-:W3:Y:S03]  /*12560*/  LDSM.16.MT88.4 R148, [R209+0x1500] ;  /* 0x00150000d194783b */ /* 0x000ee60000004200 */
[----:B-1----:R-:W-:Y:S02]  /*12570*/  F2FP.BF16.PACK_AB R169, R179, R180 ;  /* 0x000000b4b3a9723e */ /* 0x002fe400000010ff */
[----:B------:R1:W-:Y:S02]  /*12580*/  MUFU.EX2 R173, R42 ;  /* 0x0000002a00ad7308 */ /* 0x0003e40000000800 */
[-C--:B------:R-:W-:Y:S01]  /*12590*/  HMMA.16816.F32.BF16 R68, R140, R156.reuse, R68 ;  /* 0x0000009c8c44723c */ /* 0x080fe20000041844 */
[----:B------:R-:W-:Y:S07]  /*125a0*/  LDSM.16.MT88.4 R52, [R209+0x2900] ;  /* 0x00290000d134783b */ /* 0x000fee0000004200 */
[C---:B------:R-:W-:Y:S01]  /*125b0*/  HMMA.16816.F32.BF16 R72, R144.reuse, R156, R72 ;  /* 0x0000009c9048723c */ /* 0x040fe20000041848 */
[----:B------:R-:W4:Y:S03]  /*125c0*/  MUFU.EX2 R174, R43 ;  /* 0x0000002b00ae7308 */ /* 0x000f260000000800 */
[----:B--2---:R-:W-:Y:S04]  /*125d0*/  F2FP.BF16.PACK_AB R40, R194, R193 ;  /* 0x000000c1c228723e */ /* 0x004fe800000010ff */
[-C--:B------:R-:W-:Y:S03]  /*125e0*/  HMMA.16816.F32.BF16 R76, R144, R158.reuse, R76 ;  /* 0x0000009e904c723c */ /* 0x080fe6000004184c */
[----:B------:R-:W-:Y:S01]  /*125f0*/  MUFU.EX2 R178, R66 ;  /* 0x0000004200b27308 */ /* 0x000fe20000000800 */
[----:B-1----:R-:W-:Y:S04]  /*12600*/  F2FP.BF16.PACK_AB R42, R192, R191 ;  /* 0x000000bfc02a723e */ /* 0x002fe800000010ff */
[C---:B------:R-:W-:Y:S01]  /*12610*/  HMMA.16816.F32.BF16 R80, R140.reuse, R158, R80 ;  /* 0x0000009e8c50723c */ /* 0x040fe20000041850 */
[----:B------:R-:W1:Y:S04]  /*12620*/  LDSM.16.MT88.4 R156, [R208+0x2500] ;  /* 0x00250000d09c783b */ /* 0x000e680000004200 */
[----:B------:R-:W-:Y:S03]  /*12630*/  MUFU.EX2 R66, R57 ;  /* 0x0000003900427308 */ /* 0x000fe60000000800 */
[-C--:B-----5:R-:W-:Y:S04]  /*12640*/  HMMA.16816.F32.BF16 R84, R140, R152.reuse, R84 ;  /* 0x000000988c54723c */ /* 0x0a0fe80000041854 */
[----:B----4-:R-:W-:Y:S02]  /*12650*/  F2FP.BF16.PACK_AB R41, R174, R173 ;  /* 0x000000adae29723e */ /* 0x010fe400000010ff */
[----:B------:R-:W-:Y:S01]  /*12660*/  F2FP.BF16.PACK_AB R43, R138, R172 ;  /* 0x000000ac8a2b723e */ /* 0x000fe200000010ff */
[----:B------:R-:W2:Y:S01]  /*12670*/  MUFU.EX2 R177, R67 ;  /* 0x0000004300b17308 */ /* 0x000ea20000000800 */
[C---:B------:R-:W-:Y:S08]  /*12680*/  HMMA.16816.F32.BF16 R88, R144.reuse, R152, R88 ;  /* 0x000000989058723c */ /* 0x040ff00000041858 */
[-C--:B------:R-:W-:Y:S01]  /*12690*/  HMMA.16816.F32.BF16 R92, R144, R154.reuse, R92 ;  /* 0x0000009a905c723c */ /* 0x080fe2000004185c */
[----:B------:R-:W-:Y:S07]  /*126a0*/  MUFU.EX2 R67, R56 ;  /* 0x0000003800437308 */ /* 0x000fee0000000800 */
[C---:B------:R-:W-:Y:S01]  /*126b0*/  HMMA.16816.F32.BF16 R96, R140.reuse, R154, R96 ;  /* 0x0000009a8c60723c */ /* 0x040fe20000041860 */
[----:B------:R-:W-:Y:S02]  /*126c0*/  LDSM.16.MT88.4 R152, [R208+0xd00] ;  /* 0x000d0000d098783b */ /* 0x000fe40000004200 */
[----:B------:R-:W-:Y:S01]  /*126d0*/  MUFU.EX2 R188, R64 ;  /* 0x0000004000bc7308 */ /* 0x000fe20000000800 */
[----:B--2---:R-:W-:Y:S04]  /*126e0*/  F2FP.BF16.PACK_AB R171, R177, R178 ;  /* 0x000000b2b1ab723e */ /* 0x004fe800000010ff */
[-C--:B---3--:R-:W-:Y:S05]  /*126f0*/  HMMA.16816.F32.BF16 R20, R140, R148.reuse, R20 ;  /* 0x000000948c14723c */ /* 0x088fea0000041814 */
[----:B------:R-:W-:Y:S03]  /*12700*/  MUFU.EX2 R64, R61 ;  /* 0x0000003d00407308 */ /* 0x000fe60000000800 */
[C---:B------:R-:W-:Y:S07]  /*12710*/  HMMA.16816.F32.BF16 R100, R144.reuse, R148, R100 ;  /* 0x000000949064723c */ /* 0x040fee0000041864 */
[----:B------:R-:W-:Y:S01]  /*12720*/  MUFU.EX2 R61, R58 ;  /* 0x0000003a003d7308 */ /* 0x000fe20000000800 */
[-C--:B------:R-:W-:Y:S08]  /*12730*/  HMMA.16816.F32.BF16 R32, R144, R150.reuse, R32 ;  /* 0x000000969020723c */ /* 0x080ff00000041820 */
[C---:B------:R-:W-:Y:S01]  /*12740*/  HMMA.16816.F32.BF16 R104, R140.reuse, R150, R104 ;  /* 0x000000968c68723c */ /* 0x040fe20000041868 */
[----:B------:R-:W2:Y:S07]  /*12750*/  MUFU.EX2 R187, R65 ;  /* 0x0000004100bb7308 */ /* 0x000eae0000000800 */
[-C--:B-1----:R-:W-:Y:S03]  /*12760*/  HMMA.16816.F32.BF16 R108, R140, R156.reuse, R108 ;  /* 0x0000009c8c6c723c */ /* 0x082fe6000004186c */
[----:B------:R-:W1:Y:S05]  /*12770*/  MUFU.EX2 R65, R60 ;  /* 0x0000003c00417308 */ /* 0x000e6a0000000800 */
[C---:B------:R-:W-:Y:S05]  /*12780*/  HMMA.16816.F32.BF16 R112, R144.reuse, R156, R112 ;  /* 0x0000009c9070723c */ /* 0x040fea0000041870 */
[----:B------:R3:W4:Y:S03]  /*12790*/  MUFU.EX2 R60, R59 ;  /* 0x0000003b003c7308 */ /* 0x0007260000000800 */
[-C--:B------:R-:W-:Y:S04]  /*127a0*/  HMMA.16816.F32.BF16 R116, R144, R158.reuse, R116 ;  /* 0x0000009e9074723c */ /* 0x080fe80000041874 */
[----:B--2---:R-:W-:Y:S03]  /*127b0*/  F2FP.BF16.PACK_AB R170, R187, R188 ;  /* 0x000000bcbbaa723e */ /* 0x004fe600000010ff */
[----:B------:R-:W-:Y:S01]  /*127c0*/  MUFU.EX2 R62, R62 ;  /* 0x0000003e003e7308 */ /* 0x000fe20000000800 */
[C---:B------:R-:W-:Y:S08]  /*127d0*/  HMMA.16816.F32.BF16 R120, R140.reuse, R158, R120 ;  /* 0x0000009e8c78723c */ /* 0x040ff00000041878 */
[-C--:B------:R-:W-:Y:S01]  /*127e0*/  HMMA.16816.F32.BF16 R24, R140, R36.reuse, R24 ;  /* 0x000000248c18723c */ /* 0x080fe20000041818 */
[----:B------:R-:W2:Y:S01]  /*127f0*/  MUFU.EX2 R137, R137 ;  /* 0x0000008900897308 */ /* 0x000ea20000000800 */
[----:B---3--:R-:W-:Y:S06]  /*12800*/  LDSM.16.MT88.4 R56, [R209+0x1d00] ;  /* 0x001d0000d138783b */ /* 0x008fec0000004200 */
[C---:B------:R-:W-:Y:S07]  /*12810*/  HMMA.16816.F32.BF16 R124, R144.reuse, R36, R124 ;  /* 0x00000024907c723c */ /* 0x040fee000004187c */
[----:B------:R-:W-:Y:S01]  /*12820*/  F2FP.BF16.PACK_AB R36, R201, R202 ;  /* 0x000000cac924723e */ /* 0x000fe200000010ff */
[-C--:B------:R-:W-:Y:S04]  /*12830*/  HMMA.16816.F32.BF16 R128, R144, R38.reuse, R128 ;  /* 0x000000269080723c */ /* 0x080fe80000041880 */
[----:B------:R-:W-:Y:S04]  /*12840*/  F2FP.BF16.PACK_AB R37, R196, R198 ;  /* 0x000000c6c425723e */ /* 0x000fe800000010ff */
        /* <DEDUP_REMOVED lines=36> */
[----:B------:R-:W-:Y:S02]  /*12a90*/  F2FP.BF16.PACK_AB R38, R64, R65 ;  /* 0x000000414026723e */ /* 0x000fe400000010ff */
[----:B----4-:R-:W-:Y:S02]  /*12aa0*/  F2FP.BF16.PACK_AB R37, R60, R61 ;  /* 0x0000003d3c25723e */ /* 0x010fe400000010ff */
[----:B--2---:R-:W-:Y:S07]  /*12ab0*/  F2FP.BF16.PACK_AB R39, R137, R62 ;  /* 0x0000003e8927723e */ /* 0x004fee00000010ff */
        /* <DEDUP_REMOVED lines=86> */
.L_x_132:
        /* <DEDUP_REMOVED lines=149> */
.L_x_85:
[----:B------:R-:W1:Y:S02]  /*13970*/  S2R R69, SR_CTAID.Y ;  /* 0x0000000000457919 */ /* 0x000e640000002600 */
[----:B-1----:R-:W-:Y:S01]  /*13980*/  SHF.R.S32.HI R57, RZ, 0x1f, R69 ;  /* 0x0000001fff397819 */ /* 0x002fe20000011445 */
[----:B------:R-:W-:Y:S05]  /*13990*/  @P4 BRA `(.L_x_134) ;  /* 0x0000173000004947 */ /* 0x000fea0003800000 */
[----:B------:R-:W2:Y:S01]  /*139a0*/  LDL R58, [R1+0x34] ;  /* 0x00003400013a7983 */ /* 0x000ea20000100800 */
[----:B------:R-:W-:-:S02]  /*139b0*/  F2FP.BF16.PACK_AB R45, R45, R144 ;  /* 0x000000902d2d723e */ /* 0x000fc400000010ff */
[----:B------:R-:W-:Y:S01]  /*139c0*/  F2FP.BF16.PACK_AB R44, R44, R146 ;  /* 0x000000922c2c723e */ /* 0x000fe200000010ff */
[----:B------:R-:W1:Y:S01]  /*139d0*/  S2R R55, SR_TID.X ;  /* 0x0000000000377919 */ /* 0x000e620000002100 */
        /* <DEDUP_REMOVED lines=12> */
[----:B-1----:R-:W-:Y:S02]  /*13aa0*/  SHF.R.S32.HI R56, RZ, 0x1f, R55 ;  /* 0x0000001fff387819 */ /* 0x002fe40000011437 */
[----:B------:R-:W-:Y:S02]  /*13ab0*/  F2FP.BF16.PACK_AB R36, R36, R76 ;  /* 0x0000004c2424723e */ /* 0x000fe400000010ff */
[CC--:B------:R-:W-:Y:S02]  /*13ac0*/  LEA.HI R3, R56.reuse, R55.reuse, RZ, 0x2 ;  /* 0x0000003738037211 */ /* 0x0c0fe400078f10ff */
[----:B------:R-:W-:Y:S02]  /*13ad0*/  LEA.HI R48, R56, R55, RZ, 0x5 ;  /* 0x0000003738307211 */ /* 0x000fe400078f28ff */
[----:B------:R-:W-:-:S02]  /*13ae0*/  SHF.R.S32.HI R52, RZ, 0x2, R3 ;  /* 0x00000002ff347819 */ /* 0x000fc40000011403 */
[----:B------:R-:W-:Y:S02]  /*13af0*/  SHF.R.S32.HI R0, RZ, 0x1f, R3 ;  /* 0x0000001fff007819 */ /* 0x000fe40000011403 */
[----:B------:R-:W-:Y:S02]  /*13b00*/  LOP3.LUT R3, R3, 0xfffffffc, RZ, 0xc0, !PT ;  /* 0xfffffffc03037812 */ /* 0x000fe400078ec0ff */
[----:B------:R-:W-:Y:S02]  /*13b10*/  LEA.HI R0, R0, R52, RZ, 0x3 ;  /* 0x0000003400007211 */ /* 0x000fe400078f18ff */
[----:B------:R-:W-:Y:S01]  /*13b20*/  SHF.R.S32.HI R49, RZ, 0x5, R48 ;  /* 0x00000005ff317819 */ /* 0x000fe20000011430 */
[----:B------:R-:W-:Y:S01]  /*13b30*/  IMAD.IADD R29, R55, 0x1, -R3 ;  /* 0x00000001371d7824 */ /* 0x000fe200078e0a03 */
[----:B------:R-:W-:Y:S02]  /*13b40*/  LOP3.LUT R0, R0, 0xfffffff8, RZ, 0xc0, !PT ;  /* 0xfffffff800007812 */ /* 0x000fe400078ec0ff */
[----:B------:R-:W-:-:S02]  /*13b50*/  F2FP.BF16.PACK_AB R78, R79, R78 ;  /* 0x0000004e4f4e723e */ /* 0x000fc400000010ff */
[----:B------:R-:W-:Y:S01]  /*13b60*/  F2FP.BF16.PACK_AB R35, R35, R84 ;  /* 0x000000542323723e */ /* 0x000fe200000010ff */
[----:B------:R-:W-:Y:S01]  /*13b70*/  IMAD.IADD R2, R52, 0x1, -R0 ;  /* 0x0000000134027824 */ /* 0x000fe200078e0a00 */
[----:B------:R-:W-:Y:S02]  /*13b80*/  F2FP.BF16.PACK_AB R34, R34, R86 ;  /* 0x000000562222723e */ /* 0x000fe400000010ff */
[----:B------:R-:W-:Y:S02]  /*13b90*/  F2FP.BF16.PACK_AB R32, R32, R96 ;  /* 0x000000602020723e */ /* 0x000fe400000010ff */
[----:B------:R-:W-:Y:S02]  /*13ba0*/  LEA.HI R0, R2, R2, RZ, 0x1 ;  /* 0x0000000202007211 */ /* 0x000fe400078f08ff */
[----:B------:R-:W-:Y:S02]  /*13bb0*/  F2FP.BF16.PACK_AB R31, R31, R98 ;  /* 0x000000621f1f723e */ /* 0x000fe400000010ff */
[----:B------:R-:W-:-:S02]  /*13bc0*/  SHF.R.S32.HI R13, RZ, 0x1, R0 ;  /* 0x00000001ff0d7819 */ /* 0x000fc40000011400 */
[----:B------:R-:W-:Y:S02]  /*13bd0*/  LOP3.LUT R0, R0, 0x3fffffe, RZ, 0xc0, !PT ;  /* 0x03fffffe00007812 */ /* 0x000fe400078ec0ff */
[C---:B------:R-:W-:Y:S01]  /*13be0*/  LOP3.LUT R3, R13.reuse, 0x1, RZ, 0xc0, !PT ;  /* 0x000000010d037812 */ /* 0x040fe200078ec0ff */
[C---:B------:R-:W-:Y:S01]  /*13bf0*/  IMAD.SHL.U32 R4, R13.reuse, 0x40, RZ ;  /* 0x000000400d047824 */ /* 0x040fe200078e00ff */
[----:B------:R-:W-:Y:S01]  /*13c00*/  LOP3.LUT P0, RZ, R13, 0x2, RZ, 0xc0, !PT ;  /* 0x000000020dff7812 */ /* 0x000fe2000780c0ff */
[----:B------:R-:W-:Y:S01]  /*13c10*/  IMAD.IADD R2, R2, 0x1, -R0 ;  /* 0x0000000102027824 */ /* 0x000fe200078e0a00 */
[----:B------:R-:W-:Y:S01]  /*13c20*/  ISETP.NE.U32.AND P1, PT, R3, 0x1, PT ;  /* 0x000000010300780c */ /* 0x000fe20003f25070 */
[----:B------:R-:W-:Y:S01]  /*13c30*/  IMAD R0, R49, 0x100, R29 ;  /* 0x0000010031007824 */ /* 0x000fe200078e021d */
[----:B------:R-:W-:Y:S02]  /*13c40*/  LOP3.LUT R4, R4, 0xc0, RZ, 0xc0, !PT ;  /* 0x000000c004047812 */ /* 0x000fe400078ec0ff */
[----:B------:R-:W-:Y:S01]  /*13c50*/  F2FP.BF16.PACK_AB R33, R33, R88 ;  /* 0x000000582121723e */ /* 0x000fe200000010ff */
[----:B------:R-:W-:Y:S01]  /*13c60*/  IMAD R0, R2, 0x10, R0 ;  /* 0x0000001002007824 */ /* 0x000fe200078e0200 */
[----:B------:R-:W-:Y:S01]  /*13c70*/  LEA.HI R2, R4, R4, RZ, 0x1d ;  /* 0x0000000404027211 */ /* 0x000fe200078fe8ff */
[----:B------:R-:W-:Y:S01]  /*13c80*/  IMAD.MOV.U32 R4, RZ, RZ, 0x20 ;  /* 0x00000020ff047424 */ /* 0x000fe200078e00ff */
[----:B------:R-:W-:-:S02]  /*13c90*/  F2FP.BF16.PACK_AB R90, R91, R90 ;  /* 0x0000005a5b5a723e */ /* 0x000fc400000010ff */
[----:B------:R-:W-:Y:S01]  /*13ca0*/  F2FP.BF16.PACK_AB R30, R30, R92 ;  /* 0x0000005c1e1e723e */ /* 0x000fe200000010ff */
[----:B------:R-:W-:Y:S01]  /*13cb0*/  IMAD.U32 R0, R0, 0x2, R2 ;  /* 0x0000000200007824 */ /* 0x000fe200078e0002 */
[----:B------:R-:W-:Y:S02]  /*13cc0*/  SEL R4, R4, 0xffffffe0, !P0 ;  /* 0xffffffe004047807 */ /* 0x000fe40004000000 */
[----:B------:R-:W-:Y:S01]  /*13cd0*/  F2FP.BF16.PACK_AB R94, R95, R94 ;  /* 0x0000005e5f5e723e */ /* 0x000fe200000010ff */
[----:B------:R-:W-:Y:S01]  /*13ce0*/  IMAD.SHL.U32 R0, R0, 0x2, RZ ;  /* 0x0000000200007824 */ /* 0x000fe200078e00ff */
[----:B------:R-:W-:Y:S01]  /*13cf0*/  BAR.SYNC.DEFER_BLOCKING 0x1, 0x80 ;  /* 0x0042000000007b1d */ /* 0x000fe20000010000 */
[----:B------:R-:W-:Y:S02]  /*13d00*/  F2FP.BF16.PACK_AB R28, R28, R156 ;  /* 0x0000009c1c1c723e */ /* 0x000fe400000010ff */
[----:B------:R-:W-:Y:S02]  /*13d10*/  F2FP.BF16.PACK_AB R27, R27, R158 ;  /* 0x0000009e1b1b723e */ /* 0x000fe400000010ff */
[----:B------:R-:W-:-:S02]  /*13d20*/  IADD3 R3, R0, 0x80, RZ ;  /* 0x0000008000037810 */ /* 0x000fc40007ffe0ff */
[C---:B------:R-:W-:Y:S02]  /*13d30*/  IADD3 R2, R0.reuse, 0x70, RZ ;  /* 0x0000007000027810 */ /* 0x040fe40007ffe0ff */
[----:B------:R-:W-:Y:S01]  /*13d40*/  @P1 IADD3 R2, R3, 0x10, RZ ;  /* 0x0000001003021810 */ /* 0x000fe20007ffe0ff */
[----:B------:R-:W-:Y:S01]  /*13d50*/  IMAD.IADD R3, R0, 0x1, R4 ;  /* 0x0000000100037824 */ /* 0x000fe200078e0204 */
[----:B------:R-:W-:Y:S02]  /*13d60*/  F2FP.BF16.PACK_AB R25, R25, R104 ;  /* 0x000000681919723e */ /* 0x000fe400000010ff */
[----:B------:R-:W-:Y:S01]  /*13d70*/  F2FP.BF16.PACK_AB R24, R24, R106 ;  /* 0x0000006a1818723e */ /* 0x000fe200000010ff */
[----:B------:R-:W-:Y:S01]  /*13d80*/  IMAD.IADD R4, R4, 0x1, R2 ;  /* 0x0000000104047824 */ /* 0x000fe200078e0202 */
[----:B------:R-:W-:Y:S02]  /*13d90*/  F2FP.BF16.PACK_AB R26, R26, R100 ;  /* 0x000000641a1a723e */ /* 0x000fe400000010ff */
[----:B------:R-:W-:-:S02]  /*13da0*/  F2FP.BF16.PACK_AB R102, R103, R102 ;  /* 0x000000666766723e */ /* 0x000fc400000010ff */
        /* <DEDUP_REMOVED lines=27> */
[----:B------:R-:W-:Y:S03]  /*13f60*/  STS [R3+0x80], R41 ;  /* 0x0000802903007388 */ /* 0x000fe60000000800 */
[----:B------:R-:W-:Y:S01]  /*13f70*/  ISETP.NE.AND.EX P1, PT, RZ, c[0x0][0x504], PT, P0 ;  /* 0x00014100ff007a0c */ /* 0x000fe20003f25300 */
[----:B------:R-:W-:Y:S01]  /*13f80*/  STS [R3+0x280], R40 ;  /* 0x0002802803007388 */ /* 0x000fe20000000800 */
[----:B------:R-:W-:-:S03]  /*13f90*/  ISETP.NE.U32.AND P0, PT, RZ, c[0x0][0x508], PT ;  /* 0x00014200ff007a0c */ /* 0x000fc60003f05070 */
[----:B------:R-:W-:Y:S01]  /*13fa0*/  STS [R4], R38 ;  /* 0x0000002604007388 */ /* 0x000fe20000000800 */
[----:B------:R-:W-:-:S03]  /*13fb0*/  ISETP.NE.AND.EX P0, PT, RZ, c[0x0][0x50c], PT, P0 ;  /* 0x00014300ff007a0c */ /* 0x000fc60003f05300 */
        /* <DEDUP_REMOVED lines=52> */
.L_x_135:
[----:B-1----:R-:W-:Y:S01]  /*14300*/  LOP3.LUT R4, R48, 0xffffffe0, RZ, 0xc0, !PT ;  /* 0xffffffe030047812 */ /* 0x002fe200078ec0ff */
[----:B------:R-:W1:Y:S01]  /*14310*/  S2R R21, SR_CTAID.X ;  /* 0x0000000000157919 */ /* 0x000e620000002500 */
[----:B------:R-:W-:Y:S01]  /*14320*/  SHF.R.S32.HI R5, RZ, 0x1f, R49 ;  /* 0x0000001fff057819 */ /* 0x000fe20000011431 */
[----:B------:R-:W-:Y:S01]  /*14330*/  IMAD.MOV.U32 R9, RZ, RZ, c[0x0][0x4e8] ;  /* 0x00013a00ff097624 */ /* 0x000fe200078e00ff */
[----:B------:R-:W-:Y:S01]  /*14340*/  LEA.HI R0, R29, R29, RZ, 0x1 ;  /* 0x0000001d1d007211 */ /* 0x000fe200078f08ff */
[----:B------:R-:W-:Y:S01]  /*14350*/  IMAD.IADD R7, R55, 0x1, -R4 ;  /* 0x0000000137077824 */ /* 0x000fe200078e0a04 */
[----:B------:R-:W-:Y:S01]  /*14360*/  LEA.HI R4, R5, R49, RZ, 0x2 ;  /* 0x0000003105047211 */ /* 0x000fe200078f10ff */
[----:B------:R-:W-:Y:S01]  /*14370*/  IMAD R11, R57, c[0x0][0x3e8], RZ ;  /* 0x0000fa00390b7a24 */ /* 0x000fe200078e02ff */
[C---:B------:R-:W-:Y:S01]  /*14380*/  LOP3.LUT R6, R0.reuse, 0x1ffffffe, RZ, 0xc0, !PT ;  /* 0x1ffffffe00067812 */ /* 0x040fe200078ec0ff */
[----:B------:R-:W-:Y:S01]  /*14390*/  IMAD.SHL.U32 R5, R0, 0x20, RZ ;  /* 0x0000002000057824 */ /* 0x000fe200078e00ff */
[----:B------:R-:W-:Y:S01]  /*143a0*/  SHF.R.S32.HI R8, RZ, 0x1f, R7 ;  /* 0x0000001fff087819 */ /* 0x000fe20000011407 */
[C---:B------:R-:W-:Y:S01]  /*143b0*/  IMAD R12, R29.reuse, 0x20, R52 ;  /* 0x000000201d0c7824 */ /* 0x040fe200078e0234 */
[----:B------:R-:W-:Y:S01]  /*143c0*/  LOP3.LUT R4, R4, 0xffffffc, RZ, 0xc0, !PT ;  /* 0x0ffffffc04047812 */ /* 0x000fe200078ec0ff */
[----:B-----5:R-:W-:Y:S01]  /*143d0*/  IMAD R24, R24, c[0x0][0x4e8], RZ ;  /* 0x00013a0018187a24 */ /* 0x020fe200078e02ff */
[----:B------:R-:W-:Y:S01]  /*143e0*/  LEA.HI R0, R8, R7, RZ, 0x2 ;  /* 0x0000000708007211 */ /* 0x000fe200078f10ff */
[----:B------:R-:W-:Y:S01]  /*143f0*/  BSSY B0, `(.L_x_136) ;  /* 0x0000085000007945 */ /* 0x000fe20003800000 */
[----:B------:R-:W-:Y:S01]  /*14400*/  IADD3 R6, R29, -R6, RZ ;  /* 0x800000061d067210 */ /* 0x000fe20007ffe0ff */
[----:B------:R-:W-:Y:S01]  /*14410*/  IMAD.IADD R4, R49, 0x1, -R4 ;  /* 0x0000000131047824 */ /* 0x000fe200078e0a04 */
[----:B------:R-:W-:-:S02]  /*14420*/  LOP3.LUT R5, R5, 0xffffffc0, RZ, 0xc0, !PT ;  /* 0xffffffc005057812 */ /* 0x000fc400078ec0ff */
[----:B------:R-:W-:Y:S02]  /*14430*/  SHF.R.S32.HI R0, RZ, 0x2, R0 ;  /* 0x00000002ff007819 */ /* 0x000fe40000011400 */
[----:B------:R-:W-:Y:S01]  /*14440*/  ISETP.NE.AND P2, PT, R9, 0x1, PT ;  /* 0x000000010900780c */ /* 0x000fe20003f45270 */
[----:B------:R-:W-:Y:S01]  /*14450*/  IMAD R6, R6, 0x8, R5 ;  /* 0x0000000806067824 */ /* 0x000fe200078e0205 */
[----:B------:R-:W-:Y:S01]  /*14460*/  LEA R16, R4, R0, 0x4 ;  /* 0x0000000004107211 */ /* 0x000fe200078e20ff */
[----:B------:R-:W-:Y:S01]  /*14470*/  IMAD R0, R3, c[0x0][0x3a0], RZ ;  /* 0x0000e80003007a24 */ /* 0x000fe200078e02ff */
[----:B------:R-:W-:Y:S01]  /*14480*/  LEA.HI R10, R52, R52, RZ, 0x1 ;  /* 0x00000034340a7211 */ /* 0x000fe200078f08ff */
[----:B------:R-:W-:Y:S01]  /*14490*/  IMAD.WIDE.U32 R4, R69, c[0x0][0x490], R2 ;  /* 0x0001240045047a25 */ /* 0x000fe200078e0002 */
[----:B------:R-:W-:Y:S02]  /*144a0*/  LOP3.LUT P0, RZ, R7, 0x3, RZ, 0xc0, !PT ;  /* 0x0000000307ff7812 */ /* 0x000fe4000780c0ff */
[----:B------:R-:W-:Y:S01]  /*144b0*/  LOP3.LUT R10, R10, 0x3fffffe, RZ, 0xc0, !PT ;  /* 0x03fffffe0a0a7812 */ /* 0x000fe200078ec0ff */
[----:B------:R-:W-:Y:S01]  /*144c0*/  IMAD.IADD R6, R16, 0x1, R6 ;  /* 0x0000000110067824 */ /* 0x000fe200078e0206 */
[----:B------:R-:W-:Y:S01]  /*144d0*/  LEA.HI R13, R56, R55, RZ, 0x3 ;  /* 0x00000037380d7211 */ /* 0x000fe200078f18ff */
[----:B------:R-:W-:-:S02]  /*144e0*/  IMAD R8, R2, c[0x0][0x3a4], R0 ;  /* 0x0000e90002087a24 */ /* 0x000fc400078e0200 */
[----:B------:R-:W-:-:S04]  /*144f0*/  IMAD.WIDE.U32 R2, R2, c[0x0][0x3a0], RZ ;  /* 0x0000e80002027a25 */ /* 0x000fc800078e00ff */
[----:B-1----:R-:W-:Y:S02]  /*14500*/  IMAD R0, R21, 0x80, R6 ;  /* 0x0000008015007824 */ /* 0x002fe400078e0206 */
[----:B------:R-:W-:Y:S02]  /*14510*/  IMAD.IADD R3, R3, 0x1, R8 ;  /* 0x0000000103037824 */ /* 0x000fe400078e0208 */
[----:B------:R-:W-:Y:S01]  /*14520*/  IMAD R9, R57, c[0x0][0x490], RZ ;  /* 0x0001240039097a24 */ /* 0x000fe200078e02ff */
[----:B------:R-:W-:Y:S01]  /*14530*/  MOV R6, R0 ;  /* 0x0000000000067202 */ /* 0x000fe20000000f00 */
[----:B------:R-:W-:-:S04]  /*14540*/  @P2 IMAD.HI.U32 R8, R0, c[0x0][0x4ec], RZ ;  /* 0x00013b0000082a27 */ /* 0x000fc800078e00ff */
[----:B------:R-:W-:Y:S01]  /*14550*/  IMAD.IADD R7, R52, 0x1, -R10 ;  /* 0x0000000134077824 */ /* 0x000fe200078e0a0a */
[----:B------:R-:W-:Y:S01]  /*14560*/  @P2 SHF.R.U32.HI R6, RZ, c[0x0][0x4f0], R8 ;  /* 0x00013c00ff062a19 */ /* 0x000fe20000011608 */
[----:B------:R-:W-:Y:S02]  /*14570*/  IMAD R9, R69, c[0x0][0x494], R9 ;  /* 0x0001250045097a24 */ /* 0x000fe400078e0209 */
[----:B------:R-:W-:Y:S01]  /*14580*/  IMAD R20, R49, 0x8, R7 ;  /* 0x0000000831147824 */ /* 0x000fe200078e0207 */
[----:B------:R-:W-:Y:S01]  /*14590*/  SHF.R.S32.HI R7, RZ, 0x1f, R58 ;  /* 0x0000001fff077819 */ /* 0x000fe2000001143a */
[----:B------:R-:W-:Y:S01]  /*145a0*/  IMAD.WIDE.U32 R2, R69, c[0x0][0x3e8], R2 ;  /* 0x0000fa0045027a25 */ /* 0x000fe200078e0002 */
[----:B------:R-:W-:Y:S02]  /*145b0*/  IADD3 R5, R5, R9, RZ ;  /* 0x0000000905057210 */ /* 0x000fe40007ffe0ff */
[----:B------:R-:W-:Y:S01]  /*145c0*/  IADD3 R8, -R6, RZ, RZ ;  /* 0x000000ff06087210 */ /* 0x000fe20007ffe1ff */
[----:B------:R-:W-:Y:S01]  /*145d0*/  IMAD R12, R21, 0x80, R12 ;  /* 0x00000080150c7824 */ /* 0x000fe200078e020c */
[----:B------:R-:W-:-:S02]  /*145e0*/  SEL R9, R58, RZ, !P1 ;  /* 0x000000ff3a097207 */ /* 0x000fc40004800000 */
[----:B------:R-:W-:Y:S01]  /*145f0*/  SEL R10, R7, RZ, !P1 ;  /* 0x000000ff070a7207 */ /* 0x000fe20004800000 */
[----:B------:R-:W-:Y:S02]  /*14600*/  IMAD R7, R69, c[0x0][0x3ec], R11 ;  /* 0x0000fb0045077a24 */ /* 0x000fe400078e020b */
[----:B------:R-:W-:Y:S02]  /*14610*/  IMAD R11, R8, c[0x0][0x4e8], R0 ;  /* 0x00013a00080b7a24 */ /* 0x000fe400078e0200 */
[----:B------:R-:W-:Y:S01]  /*14620*/  IMAD R0, R10, c[0x0][0x498], RZ ;  /* 0x000126000a007a24 */ /* 0x000fe200078e02ff */
[----:B------:R-:W-:Y:S01]  /*14630*/  IADD3 R3, R3, R7, RZ ;  /* 0x0000000703037210 */ /* 0x000fe20007ffe0ff */
[----:B------:R-:W-:-:S04]  /*14640*/  IMAD.WIDE.U32 R4, R9, c[0x0][0x498], R4 ;  /* 0x0001260009047a25 */ /* 0x000fc800078e0004 */
[----:B------:R-:W-:Y:S01]  /*14650*/  IMAD R7, R9, c[0x0][0x49c], R0 ;  /* 0x0001270009077a24 */ /* 0x000fe200078e0200 */
[----:B------:R-:W-:Y:S01]  /*14660*/  SHF.R.S32.HI R0, RZ, 0x1f, R6 ;  /* 0x0000001fff007819 */ /* 0x000fe20000011406 */
[----:B------:R-:W-:Y:S01]  /*14670*/  @P2 IMAD.HI.U32 R8, R12, c[0x0][0x4ec], RZ ;  /* 0x00013b000c082a27 */ /* 0x000fe200078e00ff */
[----:B------:R-:W-:-:S03]  /*14680*/  IADD3 R4, P1, R6, R4, RZ ;  /* 0x0000000406047210 */ /* 0x000fc60007f3e0ff */
[----:B------:R-:W-:Y:S01]  /*14690*/  IMAD R6, R10, c[0x0][0x3f0], RZ ;  /* 0x0000fc000a067a24 */ /* 0x000fe200078e02ff */
[----:B------:R-:W-:Y:S01]  /*146a0*/  IADD3.X R5, R0, R5, R7, P1, !PT ;  /* 0x0000000500057210 */ /* 0x000fe20000ffe407 */
[----:B------:R-:W-:Y:S01]  /*146b0*/  IMAD.SHL.U32 R10, R13, 0x8, RZ ;  /* 0x000000080d0a7824 */ /* 0x000fe200078e00ff */
[----:B------:R-:W-:Y:S01]  /*146c0*/  SHF.R.S32.HI R0, RZ, 0x1f, R11 ;  /* 0x0000001fff007819 */ /* 0x000fe2000001140b */
[----:B------:R-:W-:Y:S01]  /*146d0*/  IMAD.MOV.U32 R18, RZ, RZ, R12 ;  /* 0x000000ffff127224 */ /* 0x000fe200078e000c */
[----:B------:R-:W-:Y:S01]  /*146e0*/  @P2 SHF.R.U32.HI R18, RZ, c[0x0][0x4f0], R8 ;  /* 0x00013c00ff122a19 */ /* 0x000fe20000011608 */
[----:B------:R-:W-:Y:S02]  /*146f0*/  IMAD R13, R9, c[0x0][0x3f4], R6 ;  /* 0x0000fd00090d7a24 */ /* 0x000fe400078e0206 */
[----:B------:R-:W-:Y:S01]  /*14700*/  IMAD R7, R0, c[0x0][0x488], RZ ;  /* 0x0001220000077a24 */ /* 0x000fe200078e02ff */
[----:B------:R-:W-:Y:S01]  /*14710*/  LOP3.LUT R0, R10, 0xc0, RZ, 0xc0, !PT ;  /* 0x000000c00a007812 */ /* 0x000fe200078ec0ff */
[----:B------:R-:W-:-:S02]  /*14720*/  IMAD.SHL.U32 R6, R29, 0x8, RZ ;  /* 0x000000081d067824 */ /* 0x000fc400078e00ff */
[----:B------:R-:W-:-:S03]  /*14730*/  IMAD.WIDE.U32 R8, R9, c[0x0][0x3f0], R2 ;  /* 0x0000fc0009087a25 */ /* 0x000fc600078e0002 */
[----:B------:R-:W-:Y:S01]  /*14740*/  LOP3.LUT R10, R0, 0x18, R6, 0xf8, !PT ;  /* 0x00000018000a7812 */ /* 0x000fe200078ef806 */
[----:B------:R-:W-:-:S04]  /*14750*/  IMAD.WIDE.U32 R2, R11, c[0x0][0x488], R4 ;  /* 0x000122000b027a25 */ /* 0x000fc800078e0004 */
[----:B------:R-:W-:Y:S01]  /*14760*/  IMAD R4, R11, c[0x0][0x48c], R7 ;  /* 0x000123000b047a24 */ /* 0x000fe200078e0207 */
[----:B------:R-:W-:Y:S01]  /*14770*/  SHF.R.U32.HI R11, RZ, 0x3, R0 ;  /* 0x00000003ff0b7819 */ /* 0x000fe20000011600 */
[----:B------:R-:W-:Y:S01]  /*14780*/  IMAD.IADD R5, R9, 0x1, R13 ;  /* 0x0000000109057824 */ /* 0x000fe200078e020d */
[----:B------:R-:W-:Y:S01]  /*14790*/  IADD3 R0, -R18, RZ, RZ ;  /* 0x000000ff12007210 */ /* 0x000fe20007ffe1ff */
[----:B------:R-:W-:Y:S01]  /*147a0*/  IMAD.IADD R3, R3, 0x1, R4 ;  /* 0x0000000103037824 */ /* 0x000fe200078e0204 */
[----:B------:R-:W-:Y:S02]  /*147b0*/  LEA R7, P1, R2, c[0x0][0x450], 0x2 ;  /* 0x0001140002077a11 */ /* 0x000fe400078210ff */
[----:B------:R-:W-:Y:S01]  /*147c0*/  LOP3.LUT R19, R10, R11, RZ, 0x3c, !PT ;  /* 0x0000000b0a137212 */ /* 0x000fe200078e3cff */
[----:B------:R-:W-:Y:S01]  /*147d0*/  IMAD R9, R0, c[0x0][0x4e8], R12 ;  /* 0x00013a0000097a24 */ /* 0x000fe200078e020c */
[----:B------:R-:W-:Y:S01]  /*147e0*/  LEA.HI.X R0, R2, c[0x0][0x454], R3, 0x2, P1 ;  /* 0x0001150002007a11 */ /* 0x000fe200008f1403 */
[----:B------:R-:W-:Y:S01]  /*147f0*/  SHFL.IDX PT, R14, R7, RZ, 0x1c1f ;  /* 0x001c1fff070e7589 */ /* 0x000fe200000e0000 */
[----:B------:R-:W-:-:S02]  /*14800*/  SHF.R.S32.HI R10, RZ, 0x1f, R18 ;  /* 0x0000001fff0a7819 */ /* 0x000fc40000011412 */
[----:B------:R-:W-:Y:S01]  /*14810*/  MOV R4, R8 ;  /* 0x0000000800047202 */ /* 0x000fe20000000f00 */
[----:B------:R-:W1:Y:S01]  /*14820*/  SHFL.IDX PT, R15, R0, RZ, 0x1c1f ;  /* 0x001c1fff000f7589 */ /* 0x000e6200000e0000 */
[----:B------:R-:W-:Y:S02]  /*14830*/  IMAD R8, R21, 0x80, R16 ;  /* 0x0000008015087824 */ /* 0x000fe400078e0210 */
[----:B------:R-:W-:Y:S01]  /*14840*/  IMAD R2, R10, c[0x0][0x3e0], RZ ;  /* 0x0000f8000a027a24 */ /* 0x000fe200078e02ff */
[----:B------:R-:W-:Y:S02]  /*14850*/  SHFL.IDX PT, R12, R7, 0x1, 0x1c1f ;  /* 0x003c1f00070c7f89 */ /* 0x000fe400000e0000 */
[----:B------:R-:W-:Y:S02]  /*14860*/  ISETP.GE.OR P3, PT, R8, R24, P0 ;  /* 0x000000180800720c */ /* 0x000fe40000766670 */
        /* <DEDUP_REMOVED lines=15> */
[----:B------:R-:W-:-:S02]  /*14960*/  ISETP.GE.OR P1, PT, R5, R24, P0 ;  /* 0x000000180500720c */ /* 0x000fc40000726670 */
[----:B------:R-:W-:Y:S01]  /*14970*/  ISETP.GE.OR P0, PT, R8, R24, P0 ;  /* 0x000000180800720c */ /* 0x000fe20000706670 */
[----:B------:R-:W-:Y:S01]  /*14980*/  IMAD R0, R4, c[0x0][0x3d8], RZ ;  /* 0x0000f60004007a24 */ /* 0x000fe200078e02ff */
[----:B------:R-:W-:-:S03]  /*14990*/  LEA R5, R20, R19, 0x5 ;  /* 0x0000001314057211 */ /* 0x000fc600078e28ff */
[----:B------:R-:W-:Y:S02]  /*149a0*/  IMAD R4, R9, c[0x0][0x3dc], R0 ;  /* 0x0000f70009047a24 */ /* 0x000fe400078e0200 */
[----:B------:R-:W-:Y:S01]  /*149b0*/  IMAD.SHL.U32 R0, R5, 0x2, RZ ;  /* 0x0000000205007824 */ /* 0x000fe200078e00ff */
[----:B------:R-:W-:Y:S01]  /*149c0*/  @!P2 ST.E [R12.64], R51 ;  /* 0x000000330c00a985 */ /* 0x000fe2000c101906 */
[----:B------:R-:W-:-:S03]  /*149d0*/  IMAD.IADD R3, R3, 0x1, R4 ;  /* 0x0000000103037824 */ /* 0x000fc600078e0204 */
        /* <DEDUP_REMOVED lines=38> */
.L_x_137:
[----:B---3--:R-:W-:Y:S05]  /*14c40*/  BSYNC B0 ;  /* 0x0000000000007941 */ /* 0x008fea0003800000 */
.L_x_136:
        /* <DEDUP_REMOVED lines=23> */
.L_x_139:
[----:B------:R-:W-:Y:S05]  /*14dc0*/  BSYNC B0 ;  /* 0x0000000000007941 */ /* 0x000fea0003800000 */
.L_x_138:
        /* <DEDUP_REMOVED lines=23> */
.L_x_141:
[----:B------:R-:W-:Y:S05]  /*14f40*/  BSYNC B0 ;  /* 0x0000000000007941 */ /* 0x000fea0003800000 */
.L_x_140:
        /* <DEDUP_REMOVED lines=24> */
.L_x_134:
        /* <DEDUP_REMOVED lines=19> */
.L_x_142:
        /* <DEDUP_REMOVED lines=12> */
[----:B------:R-:W-:Y:S01]  /*152c0*/  MOV R0, c[0x0][0x4e8] ;  /* 0x00013a0000007a02 */ /* 0x000fe20000000f00 */
[----:B------:R-:W-:Y:S01]  /*152d0*/  IMAD R6, R57, c[0x0][0x490], RZ ;  /* 0x0001240039067a24 */ /* 0x000fe200078e02ff */
[----:B------:R-:W-:Y:S01]  /*152e0*/  MOV R2, R4 ;  /* 0x0000000400027202 */ /* 0x000fe20000000f00 */
[----:B------:R-:W-:Y:S01]  /*152f0*/  IMAD.MOV.U32 R3, RZ, RZ, R5 ;  /* 0x000000ffff037224 */ /* 0x000fe200078e0005 */
[----:B------:R-:W-:Y:S01]  /*15300*/  ISETP.NE.AND P0, PT, R0, 0x1, PT ;  /* 0x000000010000780c */ /* 0x000fe20003f05270 */
[C---:B------:R-:W-:Y:S01]  /*15310*/  IMAD R6, R69.reuse, c[0x0][0x494], R6 ;  /* 0x0001250045067a24 */ /* 0x040fe200078e0206 */
[----:B------:R-:W-:Y:S01]  /*15320*/  MOV R0, R8 ;  /* 0x0000000800007202 */ /* 0x000fe20000000f00 */
[----:B------:R-:W-:-:S05]  /*15330*/  IMAD.WIDE.U32 R2, R69, c[0x0][0x490], R2 ;  /* 0x0001240045027a25 */ /* 0x000fca00078e0002 */
[----:B------:R-:W-:-:S05]  /*15340*/  IADD3 R3, R6, R3, RZ ;  /* 0x0000000306037210 */ /* 0x000fca0007ffe0ff */
[----:B------:R-:W-:-:S04]  /*15350*/  @P0 IMAD.HI.U32 R7, R8, c[0x0][0x4ec], RZ ;  /* 0x00013b0008070a27 */ /* 0x000fc800078e00ff */
[----:B------:R-:W-:Y:S01]  /*15360*/  IMAD.WIDE.U32 R2, R9, c[0x0][0x498], R2 ;  /* 0x0001260009027a25 */ /* 0x000fe200078e0002 */
[----:B------:R-:W-:-:S03]  /*15370*/  @P0 SHF.R.U32.HI R0, RZ, c[0x0][0x4f0], R7 ;  /* 0x00013c00ff000a19 */ /* 0x000fc60000011607 */
[----:B------:R-:W-:Y:S01]  /*15380*/  IMAD R7, R10, c[0x0][0x498], RZ ;  /* 0x000126000a077a24 */ /* 0x000fe200078e02ff */
[----:B------:R-:W-:Y:S01]  /*15390*/  IADD3 R2, P0, R0, R2, RZ ;  /* 0x0000000200027210 */ /* 0x000fe20007f1e0ff */
[----:B------:R-:W-:Y:S02]  /*153a0*/  IMAD.MOV R6, RZ, RZ, -R0 ;  /* 0x000000ffff067224 */ /* 0x000fe400078e0a00 */
[----:B------:R-:W-:Y:S02]  /*153b0*/  IMAD R7, R9, c[0x0][0x49c], R7 ;  /* 0x0001270009077a24 */ /* 0x000fe400078e0207 */
[----:B------:R-:W-:Y:S01]  /*153c0*/  IMAD R6, R6, c[0x0][0x4e8], R8 ;  /* 0x00013a0006067a24 */ /* 0x000fe200078e0208 */
[----:B------:R-:W-:-:S04]  /*153d0*/  SHF.R.S32.HI R8, RZ, 0x1f, R0 ;  /* 0x0000001fff087819 */ /* 0x000fc80000011400 */
[----:B------:R-:W-:Y:S02]  /*153e0*/  SHF.R.S32.HI R0, RZ, 0x1f, R6 ;  /* 0x0000001fff007819 */ /* 0x000fe40000011406 */
[----:B------:R-:W-:-:S03]  /*153f0*/  IADD3.X R3, R8, R3, R7, P0, !PT ;  /* 0x0000000308037210 */ /* 0x000fc600007fe407 */
[----:B------:R-:W-:Y:S02]  /*15400*/  IMAD R0, R0, c[0x0][0x488], RZ ;  /* 0x0001220000007a24 */ /* 0x000fe400078e02ff */
[----:B------:R-:W-:-:S04]  /*15410*/  IMAD.WIDE.U32 R2, R6, c[0x0][0x488], R2 ;  /* 0x0001220006027a25 */ /* 0x000fc800078e0002 */
[----:B------:R-:W-:Y:S01]  /*15420*/  IMAD R0, R6, c[0x0][0x48c], R0 ;  /* 0x0001230006007a24 */ /* 0x000fe200078e0200 */
[----:B------:R-:W-:-:S04]  /*15430*/  LEA R6, P0, R2, c[0x0][0x450], 0x2 ;  /* 0x0001140002067a11 */ /* 0x000fc800078010ff */
[----:B------:R-:W-:-:S04]  /*15440*/  IADD3 R0, R3, R0, RZ ;  /* 0x0000000003007210 */ /* 0x000fc80007ffe0ff */
[----:B------:R-:W-:Y:S02]  /*15450*/  LEA.HI.X R7, R2, c[0x0][0x454], R0, 0x2, P0 ;  /* 0x0001150002077a11 */ /* 0x000fe400000f1400 */
[----:B------:R-:W-:-:S05]  /*15460*/  MOV R0, 0xff800000 ;  /* 0xff80000000007802 */ /* 0x000fca0000000f00 */
[----:B------:R1:W-:Y:S02]  /*15470*/  STG.E [R6.64], R0 ;  /* 0x0000000006007986 */ /* 0x0003e4000c101906 */
.L_x_144:
[----:B------:R-:W-:Y:S05]  /*15480*/  BSYNC B0 ;  /* 0x0000000000007941 */ /* 0x000fea0003800000 */
.L_x_143:
[----:B------:R-:W2:Y:S01]  /*15490*/  S2R R15, SR_CTAID.X ;  /* 0x00000000000f7919 */ /* 0x000ea20000002500 */
[----:B-1----:R-:W-:Y:S01]  /*154a0*/  IMAD R0, R5, c[0x0][0x3a0], RZ ;  /* 0x0000e80005007a24 */ /* 0x002fe200078e02ff */
[----:B------:R-:W-:Y:S01]  /*154b0*/  SHF.R.S32.HI R5, RZ, 0x1f, R11 ;  /* 0x0000001fff057819 */ /* 0x000fe2000001140b */
[C---:B------:R-:W-:Y:S01]  /*154c0*/  IMAD.WIDE.U32 R2, R4.reuse, c[0x0][0x3a0], RZ ;  /* 0x0000e80004027a25 */ /* 0x040fe200078e00ff */
[----:B------:R-:W-:Y:S01]  /*154d0*/  MOV R6, c[0x0][0x4e8] ;  /* 0x00013a0000067a02 */ /* 0x000fe20000000f00 */
[----:B------:R-:W-:Y:S01]  /*154e0*/  BSSY B0, `(.L_x_145) ;  /* 0x000003b000007945 */ /* 0x000fe20003800000 */
[----:B------:R-:W-:Y:S01]  /*154f0*/  LEA.HI R5, R5, R11, RZ, 0x2 ;  /* 0x0000000b05057211 */ /* 0x000fe200078f10ff */
[----:B------:R-:W-:Y:S01]  /*15500*/  IMAD R0, R4, c[0x0][0x3a4], R0 ;  /* 0x0000e90004007a24 */ /* 0x000fe200078e0200 */
[----:B------:R-:W-:Y:S01]  /*15510*/  ISETP.NE.AND P0, PT, R6, 0x1, PT ;  /* 0x000000010600780c */ /* 0x000fe20003f05270 */
[----:B------:R-:W-:Y:S01]  /*15520*/  IMAD R6, R10, c[0x0][0x3f0], RZ ;  /* 0x0000fc000a067a24 */ /* 0x000fe200078e02ff */
[----:B------:R-:W-:Y:S01]  /*15530*/  LOP3.LUT R4, R5, 0xfffffffc, RZ, 0xc0, !PT ;  /* 0xfffffffc05047812 */ /* 0x000fe200078ec0ff */
[----:B-----5:R-:W-:Y:S01]  /*15540*/  IMAD R13, R13, c[0x0][0x4e8], RZ ;  /* 0x00013a000d0d7a24 */ /* 0x020fe200078e02ff */
[----:B------:R-:W-:Y:S01]  /*15550*/  IADD3 R3, R3, R0, RZ ;  /* 0x0000000003037210 */ /* 0x000fe20007ffe0ff */
[----:B------:R-:W-:-:S02]  /*15560*/  IMAD R0, R57, c[0x0][0x3e8], RZ ;  /* 0x0000fa0039007a24 */ /* 0x000fc400078e02ff */
[----:B------:R-:W-:Y:S01]  /*15570*/  IMAD.IADD R8, R11, 0x1, -R4 ;  /* 0x000000010b087824 */ /* 0x000fe200078e0a04 */
[----:B------:R-:W-:Y:S01]  /*15580*/  SHF.R.S32.HI R11, RZ, 0x2, R5 ;  /* 0x00000002ff0b7819 */ /* 0x000fe20000011405 */
[C---:B------:R-:W-:Y:S02]  /*15590*/  IMAD R0, R69.reuse, c[0x0][0x3ec], R0 ;  /* 0x0000fb0045007a24 */ /* 0x040fe400078e0200 */
[----:B------:R-:W-:Y:S01]  /*155a0*/  IMAD.WIDE.U32 R2, R69, c[0x0][0x3e8], R2 ;  /* 0x0000fa0045027a25 */ /* 0x000fe200078e0002 */
[----:B------:R-:W-:-:S03]  /*155b0*/  LEA R4, R8, R11, 0x5 ;  /* 0x0000000b08047211 */ /* 0x000fc600078e28ff */
[----:B------:R-:W-:Y:S01]  /*155c0*/  IMAD R7, R9, c[0x0][0x3f4], R6 ;  /* 0x0000fd0009077a24 */ /* 0x000fe200078e0206 */
[----:B------:R-:W-:Y:S01]  /*155d0*/  IADD3 R3, R0, R3, RZ ;  /* 0x0000000300037210 */ /* 0x000fe20007ffe0ff */
[C---:B--2---:R-:W-:Y:S01]  /*155e0*/  IMAD R4, R15.reuse, 0x80, R4 ;  /* 0x000000800f047824 */ /* 0x044fe200078e0204 */
[----:B------:R-:W-:-:S03]  /*155f0*/  LEA R11, R15, R11, 0x7 ;  /* 0x0000000b0f0b7211 */ /* 0x000fc600078e38ff */
[----:B------:R-:W-:Y:S01]  /*15600*/  @P0 IMAD.HI.U32 R5, R4, c[0x0][0x4ec], RZ ;  /* 0x00013b0004050a27 */ /* 0x000fe200078e00ff */
[----:B------:R-:W-:-:S03]  /*15610*/  MOV R0, R4 ;  /* 0x0000000400007202 */ /* 0x000fc60000000f00 */
[----:B------:R-:W-:Y:S01]  /*15620*/  IMAD.WIDE.U32 R2, R9, c[0x0][0x3f0], R2 ;  /* 0x0000fc0009027a25 */ /* 0x000fe200078e0002 */
[----:B------:R-:W-:-:S04]  /*15630*/  @P0 SHF.R.U32.HI R0, RZ, c[0x0][0x4f0], R5 ;  /* 0x00013c00ff000a19 */ /* 0x000fc80000011605 */
[--C-:B------:R-:W-:Y:S01]  /*15640*/  SHF.R.S32.HI R6, RZ, 0x1f, R0.reuse ;  /* 0x0000001fff067819 */ /* 0x100fe20000011400 */
[----:B------:R-:W-:Y:S01]  /*15650*/  IMAD.MOV R5, RZ, RZ, -R0 ;  /* 0x000000ffff057224 */ /* 0x000fe200078e0a00 */
[----:B------:R-:W-:-:S03]  /*15660*/  IADD3 R3, R3, R7, RZ ;  /* 0x0000000703037210 */ /* 0x000fc60007ffe0ff */
        /* <DEDUP_REMOVED lines=34> */
.L_x_146:
[----:B------:R-:W-:Y:S05]  /*15890*/  BSYNC B0 ;  /* 0x0000000000007941 */ /* 0x000fea0003800000 */
.L_x_145:
        /* <DEDUP_REMOVED lines=21> */
.L_x_148:
[----:B------:R-:W-:Y:S05]  /*159f0*/  BSYNC B0 ;  /* 0x0000000000007941 */ /* 0x000fea0003800000 */
.L_x_147:
        /* <DEDUP_REMOVED lines=21> */
.L_x_150:
[----:B------:R-:W-:Y:S05]  /*15b50*/  BSYNC B0 ;  /* 0x0000000000007941 */ /* 0x000fea0003800000 */
.L_x_149:
        /* <DEDUP_REMOVED lines=22> */
.L_x_151:
        /* <DEDUP_REMOVED lines=12> */
.L_x_756:


//--------------------- .text._ZN7cutlass13device_kernelIN5flash19enable_sm80_to_sm89INS1_16FlashAttnFwdSm80INS1_25CollectiveMainloopFwdSm80ILi4ELi1ELb0EN4cute5tupleIJNS5_1CILi128EEENS7_ILi48EEENS7_ILi96EEEEEELi96ENS_10bfloat16_tEfNS_4arch4Sm80ELb0ELb1ELb0ELb0ELb0ELb0ELb1ELb0EEENS1_21CollectiveEpilogueFwdINS6_IJS8_SA_S9_EEENS6_IJNS7_ILi1EEESI_SI_EEESC_SE_Li128ELb0ELb1ELb0ELb0EEENS1_19SingleTileSchedulerILb0ELb0ELb1ELi128EEEEEEEEEvNT_6ParamsE --------------------------
	.section	.text._ZN7cutlass13device_kernelIN5flash19enable_sm80_to_sm89INS1_16FlashAttnFwdSm80INS1_25CollectiveMainloopFwdSm80ILi4ELi1ELb0EN4cute5tupleIJNS5_1CILi128EEENS7_ILi48EEENS7_ILi96EEEEEELi96ENS_10bfloat16_tEfNS_4arch4Sm80ELb0ELb1ELb0ELb0ELb0ELb0ELb1ELb0EEENS1_21CollectiveEpilogueFwdINS6_IJS8_SA_S9_EEENS6_IJNS7_ILi1EEESI_SI_EEESC_SE_Li128ELb0ELb1ELb0ELb0EEENS1_19SingleTileSchedulerILb0ELb0ELb1ELi128EEEEEEEEEvNT_6ParamsE,"ax",@progbits
	.sectioninfo	@"SHI_REGISTERS=255"
	.align	128
.text._ZN7cutlass13device_kernelIN5flash19enable_sm80_to_sm89INS1_16FlashAttnFwdSm80INS1_25CollectiveMainloopFwdSm80ILi4ELi1ELb0EN4cute5tupleIJNS5_1CILi128EEENS7_ILi48EEENS7_ILi96EEEEEELi96ENS_10bfloat16_tEfNS_4arch4Sm80ELb0ELb1ELb0ELb0ELb0ELb0ELb1ELb0EEENS1_21CollectiveEpilogueFwdINS6_IJS8_SA_S9_EEENS6_IJNS7_ILi1EEESI_SI_EEESC_SE_Li128ELb0ELb1ELb0ELb0EEENS1_19SingleTileSchedulerILb0ELb0ELb1ELi128EEEEEEEEEvNT_6ParamsE:
        .type           _ZN7cutlass13device_kernelIN5flash19enable_sm80_to_sm89INS1_16FlashAttnFwdSm80INS1_25CollectiveMainloopFwdSm80ILi4ELi1ELb0EN4cute5tupleIJNS5_1CILi128EEENS7_ILi48EEENS7_ILi96EEEEEELi96ENS_10bfloat16_tEfNS_4arch4Sm80ELb0ELb1ELb0ELb0ELb0ELb0ELb1ELb0EEENS1_21CollectiveEpilogueFwdINS6_IJS8_SA_S9_EEENS6_IJNS7_ILi1EEESI_SI_EEESC_SE_Li128ELb0ELb1ELb0ELb0EEENS1_19SingleTileSchedulerILb0ELb0ELb1ELi128EEEEEEEEEvNT_6ParamsE,@function
        .size           _ZN7cutlass13device_kernelIN5flash19enable_sm80_to_sm89INS1_16FlashAttnFwdSm80INS1_25CollectiveMainloopFwdSm80ILi4ELi1ELb0EN4cute5tupleIJNS5_1CILi128EEENS7_ILi48EEENS7_ILi96EEEEEELi96ENS_10bfloat16_tEfNS_4arch4Sm80ELb0ELb1ELb0ELb0ELb0ELb0ELb1ELb0EEENS1_21CollectiveEpilogueFwdINS6_IJS8_SA_S9_EEENS6_IJNS7_ILi1EEESI_SI_EEESC_SE_Li128ELb0ELb1ELb0ELb0EEENS1_19SingleTileSchedulerILb0ELb0ELb1ELi128EEEEEEEEEvNT_6ParamsE,(.L_x_757 - _ZN7cutlass13device_kernelIN5flash19enable_sm80_to_sm89INS1_16FlashAttnFwdSm80INS1_25CollectiveMainloopFwdSm80ILi4ELi1ELb0EN4cute5tupleIJNS5_1CILi128EEENS7_ILi48EEENS7_ILi96EEEEEELi96ENS_10bfloat16_tEfNS_4arch4Sm80ELb0ELb1ELb0ELb0ELb0ELb0ELb1ELb0EEENS1_21CollectiveEpilogueFwdINS6_IJS8_SA_S9_EEENS6_IJNS7_ILi1EEESI_SI_EEESC_SE_Li128ELb0ELb1ELb0ELb0EEENS1_19SingleTileSchedulerILb0ELb0ELb1ELi128EEEEEEEEEvNT_6ParamsE)
        .other          _ZN7cutlass13device_kernelIN5flash19enable_sm80_to_sm89INS1_16FlashAttnFwdSm80INS1_25CollectiveMainloopFwdSm80ILi4ELi1ELb0EN4cute5tupleIJNS5_1CILi128EEENS7_ILi48EEENS7_ILi96EEEEEELi96ENS_10bfloat16_tEfNS_4arch4Sm80ELb0ELb1ELb0ELb0ELb0ELb0ELb1ELb0EEENS1_21CollectiveEpilogueFwdINS6_IJS8_SA_S9_EEENS6_IJNS7_ILi1EEESI_SI_EEESC_SE_Li128ELb0ELb1ELb0ELb0EEENS1_19SingleTileSchedulerILb0ELb0ELb1ELi128EEEEEEEEEvNT_6ParamsE,@"STO_CUDA_ENTRY STV_DEFAULT"
_ZN7cutlass13device_kernelIN5flash19enable_sm80_to_sm89INS1_16FlashAttnFwdSm80INS1_25CollectiveMainloopFwdSm80ILi4ELi1ELb0EN4cute5tupleIJNS5_1CILi128EEENS7_ILi48EEENS7_ILi96EEEEEELi96ENS_10bfloat16_tEfNS_4arch4Sm80ELb0ELb1ELb0ELb0ELb0ELb0ELb1ELb0EEENS1_21CollectiveEpilogueFwdINS6_IJS8_SA_S9_EEENS6_IJNS7_ILi1EEESI_SI_EEESC_SE_Li128ELb0ELb1ELb0ELb0EEENS1_19SingleTileSchedulerILb0ELb0ELb1ELi128EEEEEEEEEvNT_6ParamsE:
[----:B------:R-:W-:Y:S02]  /*0000*/  MOV R1, c[0x0][0x28] ;  /* 0x00000a0000017a02 */ /* 0x000fe40000000f00 */
[----:B------:R-:W1:Y:S02]  /*0010*/  S2R R0, SR_CTAID.Z ;  /* 0x0000000000007919 */ /* 0x000e640000002700 */
[----:B-1----:R-:W-:-:S13]  /*0020*/  ISETP.GE.AND P0, PT, R0, RZ, PT ;  /* 0x000000ff0000720c */ /* 0x002fda0003f06270 */
[----:B------:R-:W-:Y:S05]  /*0030*/  @!P0 EXIT ;  /* 0x000000000000894d */ /* 0x000fea0003800000 */
[----:B------:R-:W1:Y:S01]  /*0040*/  S2UR UR13, SR_CTAID.X ;  /* 0x00000000000d79c3 */ /* 0x000e620000002500 */
[----:B------:R-:W-:Y:S01]  /*0050*/  ULDC UR7, c[0x0][0x2c4] ;  /* 0x0000b10000077ab9 */ /* 0x000fe20000000800 */
[----:B------:R-:W2:Y:S01]  /*0060*/  S2R R94, SR_TID.X ;  /* 0x00000000005e7919 */ /* 0x000ea20000002100 */
[----:B------:R-:W-:Y:S02]  /*0070*/  UISETP.NE.AND UP2, UPT, UR7, 0x1, UPT ;  /* 0x000000010700788c */ /* 0x000fe4000bf45270 */
[----:B------:R-:W-:Y:S02]  /*0080*/  ULDC.64 UR4, c[0x0][0x2c8] ;  /* 0x0000b20000047ab9 */ /* 0x000fe40000000a00 */
[----:B------:R-:W-:Y:S02]  /*0090*/  UMOV UR8, 0x1 ;  /* 0x0000000100087882 */ /* 0x000fe40000000000 */
[----:B------:R-:W-:Y:S02]  /*00a0*/  ULDC UR6, c[0x0][0x168] ;  /* 0x00005a0000067ab9 */ /* 0x000fe40000000800 */
[----:B------:R-:W-:-:S02]  /*00b0*/  UIADD3 UR6, UR8, -UR6, URZ ;  /* 0x8000000608067290 */ /* 0x000fc4000fffe03f */
[----:B-1----:R-:W-:-:S04]  /*00c0*/  USHF.L.U32 UR13, UR13, 0x7, URZ ;  /* 0x000000070d0d7899 */ /* 0x002fc8000800063f */
[----:B------:R-:W-:Y:S02]  /*00d0*/  @UP2 UIADD3 UR10, UR13, 0x7f, URZ ;  /* 0x0000007f0d0a2890 */ /* 0x000fe4000fffe03f */
[----:B------:R-:W-:Y:S02]  /*00e0*/  UIADD3 UR9, UR13, 0x7f, URZ ;  /* 0x0000007f0d097890 */ /* 0x000fe4000fffe03f */
[----:B------:R-:W-:-:S04]  /*00f0*/  UIMAD.WIDE.U32 UR10, UR10, UR4, URZ ;  /* 0x000000040a0a72a5 */ /* 0x000fc8000f8e003f */
[----:B------:R-:W-:-:S03]  /*0100*/  @UP2 USHF.R.U32.HI UR9, URZ, UR5, UR11 ;  /* 0x000000053f092299 */ /* 0x000fc6000801160b */
[----:B------:R-:W-:Y:S02]  /*0110*/  ULDC.64 UR4, c[0x0][0x328] ;  /* 0x0000ca0000047ab9 */ /* 0x000fe40000000a00 */
[----:B------:R-:W-:-:S03]  /*0120*/  UISETP.LE.AND UP1, UPT, UR8, UR5, UPT ;  /* 0x000000050800728c */ /* 0x000fc6000bf23270 */
[----:B------:R-:W-:Y:S02]  /*0130*/  ULDC UR5, c[0x0][0x1d0] ;  /* 0x0000740000057ab9 */ /* 0x000fe40000000800 */
[----:B------:R-:W-:Y:S01]  /*0140*/  UIADD3 UR5, UR9, UR5, UR6 ;  /* 0x0000000509057290 */ /* 0x000fe2000fffe006 */
[----:B------:R-:W-:-:S03]  /*0150*/  PLOP3.LUT P0, PT, PT, PT, UP1, 0x40, 0x0 ;  /* 0x000000000000781c */ /* 0x000fc60003f0e818 */
[----:B------:R-:W-:-:S06]  /*0160*/  UIADD3 UR4, UR5, UR4, URZ ;  /* 0x0000000405047290 */ /* 0x000fcc000fffe03f */
[----:B------:R-:W-:-:S04]  /*0170*/  MOV R3, UR4 ;  /* 0x0000000400037c02 */ /* 0x000fc80008000f00 */
[----:B------:R-:W-:Y:S05]  /*0180*/  @P0 BRA `(.L_x_152) ;  /* 0x0000013000000947 */ /* 0x000fea0003800000 */
[----:B--2---:R-:W-:Y:S01]  /*0190*/  ISETP.LT.AND P0, PT, RZ, UR5, PT ;  /* 0x00000005ff007c0c */ /* 0x004fe2000bf01270 */
[----:B------:R-:W-:-:S12]  /*01a0*/  UIADD3 UR6, UR5, -0x1, URZ ;  /* 0xffffffff05067890 */ /* 0x000fd8000fffe03f */
[----:B------:R-:W-:Y:S05]  /*01b0*/  @P0 BRA `(.L_x_153) ;  /* 0x0000008000000947 */ /* 0x000fea0003800000 */
[----:B------:R-:W-:Y:S02]  /*01c0*/  ULDC UR4, c[0x0][0x32c] ;  /* 0x0000cb0000047ab9 */ /* 0x000fe40000000800 */
[----:B------:R-:W-:Y:S02]  /*01d0*/  UISETP.NE.AND UP0, UPT, UR8, UR4, UPT ;  /* 0x000000040800728c */ /* 0x000fe4000bf05270 */
[----:B------:R-:W-:-:S03]  /*01e0*/  UIADD3 UR6, -UR5, URZ, URZ ;  /* 0x0000003f05067290 */ /* 0x000fc6000fffe13f */
[----:B------:R-:W-:Y:S02]  /*01f0*/  ULDC.64 UR4, c[0x0][0x330] ;  /* 0x0000cc0000047ab9 */ /* 0x000fe40000000a00 */
[----:B------:R-:W-:-:S04]  /*0200*/  UIMAD.WIDE.U32 UR8, UR6, UR4, URZ ;  /* 0x00000004060872a5 */ /* 0x000fc8000f8e003f */
[----:B------:R-:W-:-:S04]  /*0210*/  @UP0 USHF.R.U32.HI UR6, URZ, UR5, UR9 ;  /* 0x000000053f060299 */ /* 0x000fc80008011609 */
[----:B------:R-:W-:Y:S01]  /*0220*/  ULOP3.LUT UR6, URZ, UR6, URZ, 0x33, !UPT ;  /* 0x000000063f067292 */ /* 0x000fe2000f8e333f */
[----:B------:R-:W-:Y:S05]  /*0230*/  BRA `(.L_x_154) ;  /* 0x0000005000007947 */ /* 0x000fea0003800000 */
.L_x_153:
[----:B------:R-:W-:Y:S02]  /*0240*/  ULDC UR4, c[0x0][0x32c] ;  /* 0x0000cb0000047ab9 */ /* 0x000fe40000000800 */
[----:B------:R-:W-:-:S03]  /*0250*/  UISETP.NE.AND UP0, UPT, UR8, UR4, UPT ;  /* 0x000000040800728c */ /* 0x000fc6000bf05270 */
[----:B------:R-:W-:Y:S02]  /*0260*/  ULDC.64 UR4, c[0x0][0x330] ;  /* 0x0000cc0000047ab9 */ /* 0x000fe40000000a00 */
[----:B------:R-:W-:-:S06]  /*0270*/  UIMAD.WIDE.U32 UR8, UR6, UR4, URZ ;  /* 0x00000004060872a5 */ /* 0x000fcc000f8e003f */
[----:B------:R-:W-:Y:S02]  /*0280*/  @UP0 USHF.R.U32.HI UR6, URZ, UR5, UR9 ;  /* 0x000000053f060299 */ /* 0x000fe40008011609 */
.L_x_154:
[----:B------:R-:W-:Y:S02]  /*0290*/  ULDC UR4, c[0x0][0x32c] ;  /* 0x0000cb0000047ab9 */ /* 0x000fe40000000800 */
[----:B------:R-:W-:-:S06]  /*02a0*/  UIMAD UR4, UR6, UR4, UR4 ;  /* 0x00000004060472a4 */ /* 0x000fcc000f8e0204 */
[----:B------:R-:W-:-:S03]  /*02b0*/  IMNMX R3, R3, UR4, PT ;  /* 0x0000000403037c17 */ /* 0x000fc6000b800200 */
.L_x_152:
[----:B--2---:R-:W-:Y:S01]  /*02c0*/  UMOV UR6, 0x2f ;  /* 0x0000002f00067882 */ /* 0x004fe20000000000 */
[----:B------:R-:W-:Y:S01]  /*02d0*/  IADD3 R3, R3, 0x2f, RZ ;  /* 0x0000002f03037810 */ /* 0x000fe20007ffe0ff */
[----:B------:R-:W-:Y:S01]  /*02e0*/  ULDC UR12, c[0x0][0x1d0] ;  /* 0x00007400000c7ab9 */ /* 0x000fe20000000800 */
[----:B------:R-:W-:Y:S01]  /*02f0*/  PLOP3.LUT P0, PT, PT, PT, UP1, 0x40, 0x0 ;  /* 0x000000000000781c */ /* 0x000fe20003f0e818 */
[----:B------:R-:W-:Y:S02]  /*0300*/  UIADD3 UR6, UR6, UR12, URZ ;  /* 0x0000000c06067290 */ /* 0x000fe4000fffe03f */
[----:B------:R-:W-:Y:S01]  /*0310*/  ULDC.64 UR4, c[0x0][0x2c8] ;  /* 0x0000b20000047ab9 */ /* 0x000fe20000000a00 */
[----:B------:R-:W-:Y:S01]  /*0320*/  IMAD.HI R3, R3, 0x2aaaaaab, RZ ;  /* 0x2aaaaaab03037827 */ /* 0x000fe200078e02ff */
[----:B------:R-:W-:Y:S02]  /*0330*/  UIMAD.WIDE UR8, UR6, 0x2aaaaaab, URZ ;  /* 0x2aaaaaab060878a5 */ /* 0x000fe4000f8e023f */
[----:B------:R-:W-:-:S02]  /*0340*/  UIMAD.WIDE.U32 UR10, UR13, UR4, URZ ;  /* 0x000000040d0a72a5 */ /* 0x000fc4000f8e003f */
[----:B------:R-:W-:Y:S01]  /*0350*/  ULDC UR6, c[0x0][0x168] ;  /* 0x00005a0000067ab9 */ /* 0x000fe20000000800 */
[----:B------:R-:W-:Y:S01]  /*0360*/  SHF.R.U32.HI R2, RZ, 0x1f, R3 ;  /* 0x0000001fff027819 */ /* 0x000fe20000011603 */
[----:B------:R-:W-:Y:S02]  /*0370*/  UIADD3 UR12, UR12, -UR6, URZ ;  /* 0x800000060c0c7290 */ /* 0x000fe4000fffe03f */
[----:B------:R-:W-:Y:S01]  /*0380*/  USHF.R.U32.HI UR6, URZ, 0x1f, UR9 ;  /* 0x0000001f3f067899 */ /* 0x000fe20008011609 */
[----:B------:R-:W-:Y:S01]  /*0390*/  LEA.HI.SX32 R2, R3, R2, 0x1d ;  /* 0x0000000203027211 */ /* 0x000fe200078feaff */
[----:B------:R-:W-:Y:S02]  /*03a0*/  UMOV UR4, UR13 ;  /* 0x0000000d00047c82 */ /* 0x000fe40008000000 */
[----:B------:R-:W-:Y:S02]  /*03b0*/  @UP2 USHF.R.U32.HI UR4, URZ, UR5, UR11 ;  /* 0x000000053f042299 */ /* 0x000fe4000801160b */
[----:B------:R-:W-:-:S02]  /*03c0*/  ULEA.HI.SX32 UR9, UR9, UR6, 0x1d ;  /* 0x0000000609097291 */ /* 0x000fc4000f8fea3f */
[----:B------:R-:W-:Y:S02]  /*03d0*/  UIADD3 UR4, UR12, UR4, URZ ;  /* 0x000000040c047290 */ /* 0x000fe4000fffe03f */
[----:B------:R-:W-:Y:S02]  /*03e0*/  ULDC UR5, c[0x0][0x324] ;  /* 0x0000c90000057ab9 */ /* 0x000fe40000000800 */
[----:B------:R-:W-:Y:S01]  /*03f0*/  UIADD3 UR6, UR4, -UR5, URZ ;  /* 0x8000000504067290 */ /* 0x000fe2000fffe03f */
[----:B------:R-:W-:Y:S01]  /*0400*/  IMNMX R148, R2, UR9, PT ;  /* 0x0000000902947c17 */ /* 0x000fe2000b800200 */
[----:B------:R-:W-:Y:S05]  /*0410*/  @P0 BRA `(.L_x_155) ;  /* 0x0000015000000947 */ /* 0x000fea0003800000 */
[----:B------:R-:W-:Y:S02]  /*0420*/  UMOV UR8, UR4 ;  /* 0x0000000400087c82 */ /* 0x000fe40008000000 */
[----:B------:R-:W-:-:S06]  /*0430*/  UISETP.GT.AND UP0, UPT, UR8, -0x1, UPT ;  /* 0xffffffff0800788c */ /* 0x000fcc000bf04270 */
[----:B------:R-:W-:-:S13]  /*0440*/  PLOP3.LUT P0, PT, PT, PT, UP0, 0x80, 0x0 ;  /* 0x000000000000781c */ /* 0x000fda0003f0f008 */
[----:B------:R-:W-:Y:S05]  /*0450*/  @P0 BRA `(.L_x_156) ;  /* 0x0000008000000947 */ /* 0x000fea0003800000 */
[----:B------:R-:W-:Y:S02]  /*0460*/  ULDC UR4, c[0x0][0x32c] ;  /* 0x0000cb0000047ab9 */ /* 0x000fe40000000800 */
[----:B------:R-:W-:Y:S02]  /*0470*/  UISETP.NE.AND UP0, UPT, UR4, 0x1, UPT ;  /* 0x000000010400788c */ /* 0x000fe4000bf05270 */
[----:B------:R-:W-:Y:S02]  /*0480*/  ULOP3.LUT UR8, URZ, UR8, URZ, 0x33, !UPT ;  /* 0x000000083f087292 */ /* 0x000fe4000f8e333f */
[----:B------:R-:W-:Y:S02]  /*0490*/  ULDC.64 UR4, c[0x0][0x330] ;  /* 0x0000cc0000047ab9 */ /* 0x000fe40000000a00 */
[----:B------:R-:W-:-:S05]  /*04a0*/  UIMAD.WIDE.U32 UR10, UR8, UR4, URZ ;  /* 0x00000004080a72a5 */ /* 0x000fca000f8e003f */
[----:B------:R-:W-:-:S04]  /*04b0*/  @UP0 USHF.R.U32.HI UR8, URZ, UR5, UR11 ;  /* 0x000000053f080299 */ /* 0x000fc8000801160b */
[----:B------:R-:W-:Y:S01]  /*04c0*/  ULOP3.LUT UR8, URZ, UR8, URZ, 0x33, !UPT ;  /* 0x000000083f087292 */ /* 0x000fe2000f8e333f */
[----:B------:R-:W-:Y:S05]  /*04d0*/  BRA `(.L_x_157) ;  /* 0x0000005000007947 */ /* 0x000fea0003800000 */
.L_x_156:
[----:B------:R-:W-:Y:S02]  /*04e0*/  ULDC UR4, c[0x0][0x32c] ;  /* 0x0000cb0000047ab9 */ /* 0x000fe40000000800 */
[----:B------:R-:W-:-:S03]  /*04f0*/  UISETP.NE.AND UP0, UPT, UR4, 0x1, UPT ;  /* 0x000000010400788c */ /* 0x000fc6000bf05270 */
[----:B------:R-:W-:Y:S02]  /*0500*/  ULDC.64 UR4, c[0x0][0x330] ;  /* 0x0000cc0000047ab9 */ /* 0x000fe40000000a00 */
[----:B------:R-:W-:-:S06]  /*0510*/  UIMAD.WIDE.U32 UR10, UR8, UR4, URZ ;  /* 0x00000004080a72a5 */ /* 0x000fcc000f8e003f */
[----:B------:R-:W-:Y:S02]  /*0520*/  @UP0 USHF.R.U32.HI UR8, URZ, UR5, UR11 ;  /* 0x000000053f080299 */ /* 0x000fe4000801160b */
.L_x_157:
[----:B------:R-:W-:Y:S02]  /*0530*/  ULDC UR4, c[0x0][0x32c] ;  /* 0x0000cb0000047ab9 */ /* 0x000fe40000000800 */
[----:B------:R-:W-:-:S04]  /*0540*/  UIMAD UR4, UR8, UR4, URZ ;  /* 0x00000004080472a4 */ /* 0x000fc8000f8e023f */
[----:B------:R-:W-:-:S04]  /*0550*/  UISETP.LT.AND UP0, UPT, UR6, UR4, UPT ;  /* 0x000000040600728c */ /* 0x000fc8000bf01270 */
[----:B------:R-:W-:-:S04]  /*0560*/  USEL UR6, UR6, UR4, !UP0 ;  /* 0x0000000406067287 */ /* 0x000fc8000c000000 */
.L_x_155:
[----:B------:R-:W-:Y:S01]  /*0570*/  UIMAD.WIDE UR4, UR6, 0x2aaaaaab, URZ ;  /* 0x2aaaaaab060478a5 */ /* 0x000fe2000f8e023f */
[----:B------:R-:W-:Y:S01]  /*0580*/  PLOP3.LUT P4, PT, PT, PT, PT, 0x80, 0x0 ;  /* 0x000000000000781c */ /* 0x000fe20003f8f070 */
[----:B------:R-:W-:Y:S01]  /*0590*/  ULDC.64 UR10, c[0x0][0x118] ;  /* 0x00004600000a7ab9 */ /* 0x000fe20000000a00 */
[----:B------:R-:W-:Y:S01]  /*05a0*/  CS2R R8, SRZ ;  /* 0x0000000000087805 */ /* 0x000fe2000001ff00 */
[----:B------:R-:W-:Y:S01]  /*05b0*/  USHF.R.U32.HI UR4, URZ, 0x1f, UR5 ;  /* 0x0000001f3f047899 */ /* 0x000fe20008011605 */
[----:B------:R-:W-:Y:S01]  /*05c0*/  CS2R R6, SRZ ;  /* 0x0000000000067805 */ /* 0x000fe2000001ff00 */
[----:B------:R-:W-:Y:S01]  /*05d0*/  CS2R R92, SRZ ;  /* 0x00000000005c7805 */ /* 0x000fe2000001ff00 */
[----:B------:R-:W-:Y:S01]  /*05e0*/  CS2R R98, SRZ ;  /* 0x0000000000627805 */ /* 0x000fe2000001ff00 */
[----:B------:R-:W-:Y:S01]  /*05f0*/  ULEA.HI.SX32 UR4, UR5, UR4, 0x1d ;  /* 0x0000000405047291 */ /* 0x000fe2000f8fea3f */
[----:B------:R-:W-:Y:S01]  /*0600*/  IMAD.MOV.U32 R96, RZ, RZ, RZ ;  /* 0x000000ffff607224 */ /* 0x000fe200078e00ff */
[----:B------:R-:W-:Y:S01]  /*0610*/  CS2R R90, SRZ ;  /* 0x00000000005a7805 */ /* 0x000fe2000001ff00 */
[----:B------:R-:W-:Y:S01]  /*0620*/  CS2R R88, SRZ ;  /* 0x0000000000587805 */ /* 0x000fe2000001ff00 */
[----:B------:R-:W-:Y:S01]  /*0630*/  UISETP.LT.AND UP0, UPT, URZ, UR4, UPT ;  /* 0x000000043f00728c */ /* 0x000fe2000bf01270 */
[----:B------:R-:W-:Y:S01]  /*0640*/  CS2R R86, SRZ ;  /* 0x0000000000567805 */ /* 0x000fe2000001ff00 */
[----:B------:R-:W-:Y:S01]  /*0650*/  CS2R R84, SRZ ;  /* 0x0000000000547805 */ /* 0x000fe2000001ff00 */
[----:B------:R-:W-:Y:S01]  /*0660*/  CS2R R78, SRZ ;  /* 0x00000000004e7805 */ /* 0x000fe2000001ff00 */
[----:B------:R-:W-:Y:S01]  /*0670*/  USEL UR6, URZ, UR4, !UP0 ;  /* 0x000000043f067287 */ /* 0x000fe2000c000000 */
[----:B------:R-:W-:Y:S01]  /*0680*/  CS2R R76, SRZ ;  /* 0x00000000004c7805 */ /* 0x000fe2000001ff00 */
[----:B------:R-:W-:Y:S01]  /*0690*/  CS2R R82, SRZ ;  /* 0x0000000000527805 */ /* 0x000fe2000001ff00 */
[----:B------:R-:W-:Y:S01]  /*06a0*/  CS2R R80, SRZ ;  /* 0x0000000000507805 */ /* 0x000fe2000001ff00 */
[----:B------:R-:W-:Y:S01]  /*06b0*/  CS2R R74, SRZ ;  /* 0x00000000004a7805 */ /* 0x000fe2000001ff00 */
[----:B------:R-:W-:Y:S01]  /*06c0*/  CS2R R72, SRZ ;  /* 0x0000000000487805 */ /* 0x000fe2000001ff00 */
[----:B------:R-:W-:Y:S01]  /*06d0*/  ISETP.GT.AND P0, PT, R148, UR6, PT ;  /* 0x0000000694007c0c */ /* 0x000fe2000bf04270 */
        /* <DEDUP_REMOVED lines=34> */
[----:B------:R-:W-:Y:S01]  /*0900*/  IMAD.MOV.U32 R12, RZ, RZ, RZ ;  /* 0x000000ffff0c7224 */ /* 0x000fe200078e00ff */
[----:B------:R-:W-:Y:S01]  /*0910*/  CS2R R10, SRZ ;  /* 0x00000000000a7805 */ /* 0x000fe2000001ff00 */
[----:B------:R-:W-:Y:S05]  /*0920*/  @!P0 BRA `(.L_x_158) ;  /* 0x0000fa3000008947 */ /* 0x000fea0003800000 */
[----:B------:R-:W-:-:S04]  /*0930*/  ISETP.NE.U32.AND P3, PT, RZ, c[0x0][0x340], PT ;  /* 0x0000d000ff007a0c */ /* 0x000fc80003f65070 */
[----:B------:R-:W-:-:S13]  /*0940*/  ISETP.NE.AND.EX P3, PT, RZ, c[0x0][0x344], PT, P3 ;  /* 0x0000d100ff007a0c */ /* 0x000fda0003f65330 */
[----:B------:R-:W-:-:S04]  /*0950*/  @P3 IMAD.MOV.U32 R3, RZ, RZ, 0x4 ;  /* 0x00000004ff033424 */ /* 0x000fc800078e00ff */
[----:B------:R-:W-:-:S06]  /*0960*/  @P3 IMAD.WIDE R232, R0, R3, c[0x0][0x340] ;  /* 0x0000d00000e83625 */ /* 0x000fcc00078e0203 */
[----:B------:R-:W2:Y:S01]  /*0970*/  @P3 LDG.E R232, [R232.64] ;  /* 0x0000000ae8e83981 */ /* 0x000ea2000c1e1900 */
[----:B------:R-:W-:Y:S01]  /*0980*/  SHF.R.S32.HI R7, RZ, 0x1f, R94 ;  /* 0x0000001fff077819 */ /* 0x000fe2000001145e */
[----:B------:R-:W-:Y:S01]  /*0990*/  ULDC UR4, c[0x0][0x168] ;  /* 0x00005a0000047ab9 */ /* 0x000fe20000000800 */
[----:B------:R-:W-:Y:S01]  /*09a0*/  PLOP3.LUT P1, PT, PT, PT, UP2, 0x80, 0x0 ;  /* 0x000000000000781c */ /* 0x000fe20003f2f028 */
[----:B------:R-:W1:Y:S01]  /*09b0*/  S2R R16, SR_CTAID.Y ;  /* 0x0000000000107919 */ /* 0x000e620000002600 */
[-C--:B------:R-:W-:Y:S01]  /*09c0*/  LEA.HI R5, R7, R94.reuse, RZ, 0x2 ;  /* 0x0000005e07057211 */ /* 0x080fe200078f10ff */
[----:B------:R-:W-:Y:S01]  /*09d0*/  UIMAD UR4, UR7, UR4, URZ ;  /* 0x00000004070472a4 */ /* 0x000fe2000f8e023f */
[----:B------:R-:W-:Y:S01]  /*09e0*/  PLOP3.LUT P0, PT, PT, PT, UP2, 0x80, 0x0 ;  /* 0x000000000000781c */ /* 0x000fe20003f0f028 */
[----:B------:R-:W-:Y:S01]  /*09f0*/  IMAD.MOV.U32 R99, RZ, RZ, 0x30 ;  /* 0x00000030ff637424 */ /* 0x000fe200078e00ff */
[----:B------:R-:W-:Y:S01]  /*0a00*/  LOP3.LUT R97, R5, 0xfffffffc, RZ, 0xc0, !PT ;  /* 0xfffffffc05617812 */ /* 0x000fe200078ec0ff */
[----:B------:R-:W-:Y:S01]  /*0a10*/  UMOV UR7, 0x5 ;  /* 0x0000000500077882 */ /* 0x000fe20000000000 */
[----:B------:R-:W-:Y:S01]  /*0a20*/  SHF.R.S32.HI R228, RZ, 0x2, R5 ;  /* 0x00000002ffe47819 */ /* 0x000fe20000011405 */
[----:B------:R-:W-:Y:S01]  /*0a30*/  IMAD R93, R148, -0x30, R99 ;  /* 0xffffffd0945d7824 */ /* 0x000fe200078e0263 */
[----:B------:R-:W-:Y:S01]  /*0a40*/  SHF.R.S32.HI R17, RZ, 0x1f, R0 ;  /* 0x0000001fff117819 */ /* 0x000fe20000011400 */
[----:B------:R-:W-:Y:S01]  /*0a50*/  IMAD.IADD R97, R94, 0x1, -R97 ;  /* 0x000000015e617824 */ /* 0x000fe200078e0a61 */
[----:B------:R-:W-:-:S02]  /*0a60*/  LEA.HI R10, R7, R94, RZ, 0x3 ;  /* 0x0000005e070a7211 */ /* 0x000fc400078f18ff */
[----:B------:R-:W-:Y:S01]  /*0a70*/  LEA.HI R5, R5, R228, RZ, 0x1 ;  /* 0x000000e405057211 */ /* 0x000fe200078f08ff */
[C---:B------:R-:W-:Y:S01]  /*0a80*/  IMAD R2, R97.reuse, 0x20, R228 ;  /* 0x0000002061027824 */ /* 0x040fe200078e02e4 */
[----:B------:R-:W-:Y:S01]  /*0a90*/  IADD3 R18, R228, UR13, RZ ;  /* 0x0000000de4127c10 */ /* 0x000fe2000fffe0ff */
[----:B------:R-:W-:Y:S01]  /*0aa0*/  IMAD.SHL.U32 R20, R97, 0x8, RZ ;  /* 0x0000000861147824 */ /* 0x000fe200078e00ff */
[----:B------:R-:W-:Y:S02]  /*0ab0*/  LEA.HI R96, R7, R94, RZ, 0x5 ;  /* 0x0000005e07607211 */ /* 0x000fe400078f28ff */
[----:B------:R-:W-:Y:S02]  /*0ac0*/  IADD3 R2, R2, UR13, RZ ;  /* 0x0000000d02027c10 */ /* 0x000fe4000fffe0ff */
[----:B------:R-:W-:Y:S02]  /*0ad0*/  LOP3.LUT R5, R5, 0x7fffffe, RZ, 0xc0, !PT ;  /* 0x07fffffe05057812 */ /* 0x000fe400078ec0ff */
[----:B------:R-:W-:Y:S01]  /*0ae0*/  SHF.R.S32.HI R95, RZ, 0x5, R96 ;  /* 0x00000005ff5f7819 */ /* 0x000fe20000011460 */
[----:B-1----:R-:W-:Y:S01]  /*0af0*/  IMAD.WIDE.U32 R12, R16, c[0x0][0x1b8], RZ ;  /* 0x00006e00100c7a25 */ /* 0x002fe200078e00ff */
[----:B------:R-:W-:-:S02]  /*0b00*/  SHF.R.S32.HI R11, RZ, 0x1f, R16 ;  /* 0x0000001fff0b7819 */ /* 0x000fc40000011410 */
[----:B------:R-:W-:Y:S01]  /*0b10*/  SHF.R.S32.HI R21, RZ, 0x1f, R20 ;  /* 0x0000001fff157819 */ /* 0x000fe20000011414 */
[----:B------:R-:W-:Y:S01]  /*0b20*/  @P1 IMAD.HI.U32 R4, R2, c[0x0][0x2c8], RZ ;  /* 0x0000b20002041a27 */ /* 0x000fe200078e00ff */
[----:B------:R-:W-:Y:S02]  /*0b30*/  ISETP.GE.AND P5, PT, R20, c[0x0][0x198], PT ;  /* 0x0000660014007a0c */ /* 0x000fe40003fa6270 */
[----:B------:R-:W-:Y:S01]  /*0b40*/  LEA.HI R7, R7, R94, RZ, 0x4 ;  /* 0x0000005e07077211 */ /* 0x000fe200078f20ff */
[----:B------:R-:W-:Y:S01]  /*0b50*/  IMAD R3, R11, c[0x0][0x1b8], RZ ;  /* 0x00006e000b037a24 */ /* 0x000fe200078e02ff */
[----:B------:R-:W-:Y:S01]  /*0b60*/  IADD3 R101, R148, -0x1, RZ ;  /* 0xffffffff94657810 */ /* 0x000fe20007ffe0ff */
[----:B------:R-:W-:Y:S01]  /*0b70*/  IMAD.MOV.U32 R8, RZ, RZ, R2 ;  /* 0x000000ffff087224 */ /* 0x000fe200078e0002 */
[----:B------:R-:W-:Y:S01]  /*0b80*/  @P0 SHF.R.U32.HI R8, RZ, c[0x0][0x2cc], R4 ;  /* 0x0000b300ff080a19 */ /* 0x000fe20000011604 */
[----:B------:R-:W-:Y:S01]  /*0b90*/  IMAD R3, R16, c[0x0][0x1bc], R3 ;  /* 0x00006f0010037a24 */ /* 0x000fe200078e0203 */
[----:B------:R-:W-:Y:S01]  /*0ba0*/  IADD3 R72, R93, c[0x0][0x1d0], -R228 ;  /* 0x000074005d487a10 */ /* 0x000fe20007ffe8e4 */
[----:B------:R-:W-:Y:S01]  /*0bb0*/  IMAD.IADD R218, R228, 0x1, -R5 ;  /* 0x00000001e4da7824 */ /* 0x000fe200078e0a05 */
[----:B------:R-:W-:Y:S01]  /*0bc0*/  SHF.R.S32.HI R6, RZ, 0x1f, R8 ;  /* 0x0000001fff067819 */ /* 0x000fe20000011408 */
[----:B------:R-:W-:Y:S01]  /*0bd0*/  IMAD.IADD R13, R13, 0x1, R3 ;  /* 0x000000010d0d7824 */ /* 0x000fe200078e0203 */
[----:B------:R-:W-:Y:S01]  /*0be0*/  IADD3 R5, R18, 0x20, RZ ;  /* 0x0000002012057810 */ /* 0x000fe20007ffe0ff */
[----:B------:R-:W-:-:S02]  /*0bf0*/  IMAD R3, R17, c[0x0][0x1c0], RZ ;  /* 0x0000700011037a24 */ /* 0x000fc400078e02ff */
[----:B------:R-:W-:Y:S01]  /*0c00*/  IMAD.WIDE.U32 R12, R0, c[0x0][0x1c0], R12 ;  /* 0x00007000000c7a25 */ /* 0x000fe200078e000c */
[----:B------:R-:W-:Y:S02]  /*0c10*/  ISETP.GE.AND P2, PT, R5, UR4, PT ;  /* 0x0000000405007c0c */ /* 0x000fe4000bf46270 */
[----:B------:R-:W-:Y:S01]  /*0c20*/  IADD3 R5, R20, 0x20, RZ ;  /* 0x0000002014057810 */ /* 0x000fe20007ffe0ff */
[----:B------:R-:W-:Y:S02]  /*0c30*/  IMAD R4, R0, c[0x0][0x1c4], R3 ;  /* 0x0000710000047a24 */ /* 0x000fe400078e0203 */
[----:B------:R-:W-:Y:S01]  /*0c40*/  IMAD.MOV R3, RZ, RZ, -R8 ;  /* 0x000000ffff037224 */ /* 0x000fe200078e0a08 */
[----:B------:R-:W-:Y:S01]  /*0c50*/  ISETP.GE.AND P4, PT, R5, c[0x0][0x198], PT ;  /* 0x0000660005007a0c */ /* 0x000fe20003f86270 */
[----:B------:R-:W-:Y:S01]  /*0c60*/  IMAD.IADD R13, R13, 0x1, R4 ;  /* 0x000000010d0d7824 */ /* 0x000fe200078e0204 */
[----:B------:R-:W-:Y:S01]  /*0c70*/  SHF.R.S32.HI R4, RZ, 0x3, R10 ;  /* 0x00000003ff047819 */ /* 0x000fe2000001140a */
[----:B------:R-:W-:-:S02]  /*0c80*/  IMAD R3, R3, c[0x0][0x2c4], R2 ;  /* 0x0000b10003037a24 */ /* 0x000fc400078e0202 */
[----:B------:R-:W-:Y:S01]  /*0c90*/  IMAD R9, R6, c[0x0][0x1b0], RZ ;  /* 0x00006c0006097a24 */ /* 0x000fe200078e02ff */
[----:B------:R-:W-:Y:S01]  /*0ca0*/  IADD3 R6, R20, 0x40, RZ ;  /* 0x0000004014067810 */ /* 0x000fe20007ffe0ff */
[----:B------:R-:W-:Y:S01]  /*0cb0*/  IMAD.WIDE.U32 R12, R8, c[0x0][0x1b0], R12 ;  /* 0x00006c00080c7a25 */ /* 0x000fe200078e000c */
[----:B------:R-:W-:-:S03]  /*0cc0*/  SHF.R.S32.HI R2, RZ, 0x1f, R3 ;  /* 0x0000001fff027819 */ /* 0x000fc60000011403 */
[----:B------:R-:W-:Y:S02]  /*0cd0*/  IMAD R9, R8, c[0x0][0x1b4], R9 ;  /* 0x00006d0008097a24 */ /* 0x000fe400078e0209 */
[----:B------:R-:W-:Y:S02]  /*0ce0*/  IMAD R2, R2, c[0x0][0x1a8], RZ ;  /* 0x00006a0002027a24 */ /* 0x000fe400078e02ff */
[----:B------:R-:W-:Y:S02]  /*0cf0*/  IMAD.IADD R13, R13, 0x1, R9 ;  /* 0x000000010d0d7824 */ /* 0x000fe400078e0209 */
[C---:B------:R-:W-:Y:S02]  /*0d00*/  IMAD R9, R3.reuse, c[0x0][0x1ac], R2 ;  /* 0x00006b0003097a24 */ /* 0x040fe400078e0202 */
[----:B------:R-:W-:-:S04]  /*0d10*/  IMAD.WIDE.U32 R2, R3, c[0x0][0x1a8], R12 ;  /* 0x00006a0003027a25 */ /* 0x000fc800078e000c */
[----:B------:R-:W-:Y:S01]  /*0d20*/  IMAD.IADD R3, R3, 0x1, R9 ;  /* 0x0000000103037824 */ /* 0x000fe200078e0209 */
[----:B------:R-:W-:Y:S01]  /*0d30*/  LEA R13, P0, R2, c[0x0][0x160], 0x1 ;  /* 0x00005800020d7a11 */ /* 0x000fe200078008ff */
[----:B------:R-:W-:Y:S02]  /*0d40*/  IMAD.SHL.U32 R9, R4, 0x40, RZ ;  /* 0x0000004004097824 */ /* 0x000fe400078e00ff */
[----:B------:R-:W-:Y:S01]  /*0d50*/  IMAD R218, R95, 0x8, R218 ;  /* 0x000000085fda7824 */ /* 0x000fe200078e02da */
[----:B------:R-:W-:Y:S01]  /*0d60*/  LEA.HI.X R3, R2, c[0x0][0x164], R3, 0x1, P0 ;  /* 0x0000590002037a11 */ /* 0x000fe200000f0c03 */
[----:B------:R-:W1:Y:S01]  /*0d70*/  SHFL.IDX PT, R14, R13, RZ, 0x1c1f ;  /* 0x001c1fff0d0e7589 */ /* 0x000e6200000e0000 */
[----:B------:R-:W-:Y:S01]  /*0d80*/  LOP3.LUT R9, R9, 0xc0, RZ, 0xc0, !PT ;  /* 0x000000c009097812 */ /* 0x000fe200078ec0ff */
[----:B------:R-:W-:Y:S01]  /*0d90*/  IMAD.WIDE.U32 R78, R101, c[0x0][0x208], RZ ;  /* 0x00008200654e7a25 */ /* 0x000fe200078e00ff */
[----:B------:R-:W-:Y:S01]  /*0da0*/  ISETP.GE.AND P0, PT, R18, UR4, PT ;  /* 0x0000000412007c0c */ /* 0x000fe2000bf06270 */
[----:B------:R-:W3:Y:S01]  /*0db0*/  SHFL.IDX PT, R15, R3, RZ, 0x1c1f ;  /* 0x001c1fff030f7589 */ /* 0x000ee200000e0000 */
[----:B------:R-:W-:-:S02]  /*0dc0*/  LOP3.LUT R2, R9, 0x18, R20, 0xf8, !PT ;  /* 0x0000001809027812 */ /* 0x000fc400078ef814 */
[----:B------:R-:W-:Y:S01]  /*0dd0*/  SHF.R.U32.HI R9, RZ, 0x3, R9 ;  /* 0x00000003ff097819 */ /* 0x000fe20000011609 */
[----:B------:R-:W4:Y:S03]  /*0de0*/  SHFL.IDX PT, R22, R13, 0x1, 0x1c1f ;  /* 0x003c1f000d167f89 */ /* 0x000f2600000e0000 */
[----:B------:R-:W-:Y:S01]  /*0df0*/  LOP3.LUT R9, R2, R9, RZ, 0x3c, !PT ;  /* 0x0000000902097212 */ /* 0x000fe200078e3cff */
[----:B------:R-:W5:Y:S01]  /*0e00*/  SHFL.IDX PT, R23, R3, 0x1, 0x1c1f ;  /* 0x003c1f0003177f89 */ /* 0x000f6200000e0000 */
[C---:B------:R-:W-:Y:S02]  /*0e10*/  IADD3 R2, R18.reuse, 0x40, RZ ;  /* 0x0000004012027810 */ /* 0x040fe40007ffe0ff */
[----:B------:R-:W-:Y:S01]  /*0e20*/  IADD3 R18, R18, 0x60, RZ ;  /* 0x0000006012127810 */ /* 0x000fe20007ffe0ff */
[----:B------:R-:W-:Y:S01]  /*0e30*/  IMAD.U32 R218, R218, 0x20, R9 ;  /* 0x00000020dada7824 */ /* 0x000fe200078e0009 */
[----:B------:R-:W-:-:S02]  /*0e40*/  @!P0 SHF.R.S32.HI R9, RZ, 0x1f, R6 ;  /* 0x0000001fff098819 */ /* 0x000fc40000011406 */
[----:B------:R-:W-:Y:S01]  /*0e50*/  @!P0 SHF.R.S32.HI R8, RZ, 0x1f, R5 ;  /* 0x0000001fff088819 */ /* 0x000fe20000011405 */
[----:B------:R-:W-:Y:S01]  /*0e60*/  IMAD.SHL.U32 R218, R218, 0x2, RZ ;  /* 0x00000002dada7824 */ /* 0x000fe200078e00ff */
[----:B------:R-:W-:Y:S02]  /*0e70*/  ISETP.GE.AND P6, PT, R2, UR4, PT ;  /* 0x0000000402007c0c */ /* 0x000fe4000bfc6270 */
[----:B------:R-:W-:Y:S02]  /*0e80*/  @!P0 LEA.HI R2, R9, R6, RZ, 0x3 ;  /* 0x0000000609028211 */ /* 0x000fe400078f18ff */
[----:B------:R-:W-:Y:S02]  /*0e90*/  @!P0 LEA.HI R8, R8, R5, RZ, 0x3 ;  /* 0x0000000508088211 */ /* 0x000fe400078f18ff */
[----:B-1----:R-:W-:Y:S02]  /*0ea0*/  @!P0 LEA R24, P1, R20, R14, 0x1 ;  /* 0x0000000e14188211 */ /* 0x002fe400078208ff */
[----:B------:R-:W-:-:S02]  /*0eb0*/  @!P0 LOP3.LUT R2, R2, 0xfffffff8, RZ, 0xc0, !PT ;  /* 0xfffffff802028812 */ /* 0x000fc400078ec0ff */
[----:B------:R-:W-:Y:S02]  /*0ec0*/  @!P0 LOP3.LUT R8, R8, 0xfffffff8, RZ, 0xc0, !PT ;  /* 0xfffffff808088812 */ /* 0x000fe400078ec0ff */
[----:B---3--:R-:W-:Y:S01]  /*0ed0*/  @!P0 LEA.HI.X R25, R20, R15, R21, 0x1, P1 ;  /* 0x0000000f14198211 */ /* 0x008fe200008f0c15 */
[----:B------:R-:W-:Y:S01]  /*0ee0*/  @!P0 IMAD.WIDE R28, R2, 0x2, R14 ;  /* 0x00000002021c8825 */ /* 0x000fe200078e020e */
[----:B------:R-:W-:Y:S02]  /*0ef0*/  ISETP.GE.AND P1, PT, R6, c[0x0][0x198], PT ;  /* 0x0000660006007a0c */ /* 0x000fe40003f26270 */
[----:B------:R-:W-:Y:S01]  /*0f00*/  @!P2 SHF.R.S32.HI R2, RZ, 0x1f, R5 ;  /* 0x0000001fff02a819 */ /* 0x000fe20000011405 */
[----:B------:R-:W-:Y:S01]  /*0f10*/  @!P0 IMAD.WIDE R26, R8, 0x2, R14 ;  /* 0x00000002081a8825 */ /* 0x000fe200078e020e */
[----:B------:R-:W-:Y:S01]  /*0f20*/  SHF.R.S32.HI R15, RZ, 0x4, R7 ;  /* 0x00000004ff0f7819 */ /* 0x000fe20000011407 */
[----:B------:R-:W-:Y:S01]  /*0f30*/  SHFL.IDX PT, R8, R13, 0x2, 0x1c1f ;  /* 0x005c1f000d087f89 */ /* 0x000fe200000e0000 */
[----:B------:R-:W-:-:S02]  /*0f40*/  @!P2 SHF.R.S32.HI R9, RZ, 0x1f, R6 ;  /* 0x0000001fff09a819 */ /* 0x000fc40000011406 */
[----:B------:R-:W-:Y:S01]  /*0f50*/  @!P2 LEA.HI R2, R2, R5, RZ, 0x3 ;  /* 0x000000050202a211 */ /* 0x000fe200078f18ff */
[----:B------:R4:W-:Y:S01]  /*0f60*/  @!P0 LDGSTS.E.BYPASS.LTC128B.128 [R218+0x6080], [R24.64], !P5 ;  /* 0x0608000018da8fae */ /* 0x0009e2000e901d4a */
[----:B------:R-:W-:Y:S02]  /*0f70*/  LEA.HI R14, R7, R15, RZ, 0x1 ;  /* 0x0000000f070e7211 */ /* 0x000fe400078f08ff */
[----:B------:R-:W-:Y:S01]  /*0f80*/  @!P2 LEA.HI R12, R9, R6, RZ, 0x3 ;  /* 0x00000006090ca211 */ /* 0x000fe200078f18ff */
[----:B------:R1:W-:Y:S01]  /*0f90*/  @!P0 LDGSTS.E.BYPASS.LTC128B.128 [R218+0x8080], [R26.64], !P4 ;  /* 0x080800001ada8fae */ /* 0x0003e2000e101d4a */
[----:B------:R-:W-:Y:S02]  /*0fa0*/  @!P2 LOP3.LUT R2, R2, 0xfffffff8, RZ, 0xc0, !PT ;  /* 0xfffffff80202a812 */ /* 0x000fe400078ec0ff */
[----:B------:R-:W-:Y:S01]  /*0fb0*/  LOP3.LUT R14, R14, 0xfffffffe, RZ, 0xc0, !PT ;  /* 0xfffffffe0e0e7812 */ /* 0x000fe200078ec0ff */
[----:B------:R-:W3:Y:S01]  /*0fc0*/  SHFL.IDX PT, R9, R3, 0x2, 0x1c1f ;  /* 0x005c1f0003097f89 */ /* 0x000ee200000e0000 */
[----:B------:R-:W-:-:S02]  /*0fd0*/  @!P2 LOP3.LUT R12, R12, 0xfffffff8, RZ, 0xc0, !PT ;  /* 0xfffffff80c0ca812 */ /* 0x000fc400078ec0ff */
[----:B------:R-:W-:Y:S01]  /*0fe0*/  @!P6 SHF.R.S32.HI R19, RZ, 0x1f, R6 ;  /* 0x0000001fff13e819 */ /* 0x000fe20000011406 */
[----:B------:R1:W-:Y:S01]  /*0ff0*/  @!P0 LDGSTS.E.BYPASS.LTC128B.128 [R218+0xa080], [R28.64], !P1 ;  /* 0x0a0800001cda8fae */ /* 0x0003e2000c901d4a */
[----:B------:R-:W-:Y:S02]  /*1000*/  LOP3.LUT R7, R7, 0xfffffff0, RZ, 0xc0, !PT ;  /* 0xfffffff007077812 */ /* 0x000fe400078ec0ff */
[----:B------:R-:W-:-:S04]  /*1010*/  @!P6 LEA.HI R19, R19, R6, RZ, 0x3 ;  /* 0x000000061313e211 */ /* 0x000fc800078f18ff */
[----:B------:R-:W-:Y:S02]  /*1020*/  @!P6 LOP3.LUT R19, R19, 0xfffffff8, RZ, 0xc0, !PT ;  /* 0xfffffff81313e812 */ /* 0x000fe400078ec0ff */
[----:B----4-:R-:W-:-:S04]  /*1030*/  @!P2 LEA R24, P0, R20, R22, 0x1 ;  /* 0x000000161418a211 */ /* 0x010fc800078008ff */
[----:B-----5:R-:W-:Y:S01]  /*1040*/  @!P2 LEA.HI.X R25, R20, R23, R21, 0x1, P0 ;  /* 0x000000171419a211 */ /* 0x020fe200000f0c15 */
[----:B---3--:R-:W-:Y:S01]  /*1050*/  @!P6 IMAD.WIDE R30, R19, 0x2, R8 ;  /* 0x00000002131ee825 */ /* 0x008fe200078e0208 */
[----:B------:R-:W-:Y:S01]  /*1060*/  ISETP.GE.AND P0, PT, R18, UR4, PT ;  /* 0x0000000412007c0c */ /* 0x000fe2000bf06270 */
[----:B------:R-:W-:Y:S02]  /*1070*/  ULDC.64 UR4, c[0x0][0x1e0] ;  /* 0x0000780000047ab9 */ /* 0x000fe40000000a00 */
[----:B------:R3:W-:Y:S01]  /*1080*/  @!P2 LDGSTS.E.BYPASS.LTC128B.128 [R218+0x6880], [R24.64], !P5 ;  /* 0x0688000018daafae */ /* 0x0007e2000e901d4a */
[----:B------:R-:W-:Y:S01]  /*1090*/  USHF.L.U32 UR8, UR4, 0x5, URZ ;  /* 0x0000000504087899 */ /* 0x000fe2000800063f */
[----:B-1----:R-:W-:Y:S01]  /*10a0*/  @!P2 IMAD.WIDE R28, R2, 0x2, R22 ;  /* 0x00000002021ca825 */ /* 0x002fe200078e0216 */
[----:B------:R-:W-:-:S03]  /*10b0*/  USHF.L.U64.HI UR7, UR4, UR7, UR5 ;  /* 0x0000000704077299 */ /* 0x000fc60008010205 */
[----:B------:R-:W-:Y:S01]  /*10c0*/  IMAD.IADD R2, R15, 0x1, -R14 ;  /* 0x000000010f027824 */ /* 0x000fe200078e0a0e */
[----:B------:R1:W-:Y:S01]  /*10d0*/  @!P2 LDGSTS.E.BYPASS.LTC128B.128 [R218+0x8880], [R28.64], !P4 ;  /* 0x088800001cdaafae */ /* 0x0003e2000e101d4a */
[----:B------:R-:W-:Y:S01]  /*10e0*/  @!P2 IMAD.WIDE R22, R12, 0x2, R22 ;  /* 0x000000020c16a825 */ /* 0x000fe200078e0216 */
[----:B------:R-:W-:Y:S02]  /*10f0*/  @!P6 SHF.R.S32.HI R12, RZ, 0x1f, R5 ;  /* 0x0000001fff0ce819 */ /* 0x000fe40000011405 */
[----:B------:R4:W5:Y:S02]  /*1100*/  SHFL.IDX PT, R14, R13, 0x3, 0x1c1f ;  /* 0x007c1f000d0e7f89 */ /* 0x00096400000e0000 */
[----:B------:R-:W-:Y:S02]  /*1110*/  @!P6 LEA.HI R12, R12, R5, RZ, 0x3 ;  /* 0x000000050c0ce211 */ /* 0x000fe400078f18ff */
[----:B------:R5:W5:Y:S04]  /*1120*/  SHFL.IDX PT, R15, R3, 0x3, 0x1c1f ;  /* 0x007c1f00030f7f89 */ /* 0x000b6800000e0000 */
[----:B------:R5:W-:Y:S01]  /*1130*/  @!P2 LDGSTS.E.BYPASS.LTC128B.128 [R218+0xa880], [R22.64], !P1 ;  /* 0x0a88000016daafae */ /* 0x000be2000c901d4a */
[----:B------:R-:W-:-:S04]  /*1140*/  @!P6 LEA R26, P2, R20, R8, 0x1 ;  /* 0x00000008141ae211 */ /* 0x000fc800078408ff */
[----:B------:R-:W-:Y:S02]  /*1150*/  @!P6 LEA.HI.X R27, R20, R9, R21, 0x1, P2 ;  /* 0x00000009141be211 */ /* 0x000fe400010f0c15 */
[----:B---3--:R-:W-:Y:S01]  /*1160*/  @!P6 LOP3.LUT R25, R12, 0xfffffff8, RZ, 0xc0, !PT ;  /* 0xfffffff80c19e812 */ /* 0x008fe200078ec0ff */
[----:B------:R-:W-:Y:S02]  /*1170*/  IMAD.IADD R12, R94, 0x1, -R7 ;  /* 0x000000015e0c7824 */ /* 0x000fe400078e0a07 */
[----:B------:R3:W-:Y:S03]  /*1180*/  @!P6 LDGSTS.E.BYPASS.LTC128B.128 [R218+0x7080], [R26.64], !P5 ;  /* 0x070800001adaefae */ /* 0x0007e6000e901d4a */
[----:B------:R-:W-:Y:S01]  /*1190*/  LEA.HI R103, R12, R12, RZ, 0x1 ;  /* 0x0000000c0c677211 */ /* 0x000fe200078f08ff */
[----:B-1----:R-:W-:Y:S01]  /*11a0*/  @!P6 IMAD.WIDE R28, R25, 0x2, R8 ;  /* 0x00000002191ce825 */ /* 0x002fe200078e0208 */
[----:B----4-:R-:W-:-:S02]  /*11b0*/  SHF.R.S32.HI R13, RZ, 0x1f, R228 ;  /* 0x0000001fff0d7819 */ /* 0x010fc400000114e4 */
[----:B-----5:R-:W-:Y:S01]  /*11c0*/  IADD3 R3, R93, c[0x0][0x1d0], RZ ;  /* 0x000074005d037a10 */ /* 0x020fe20007ffe0ff */
[----:B------:R-:W-:Y:S01]  /*11d0*/  IMAD.WIDE.U32 R24, R228, c[0x0][0x1e0], R20 ;  /* 0x00007800e4187a25 */ /* 0x000fe200078e0014 */
[----:B------:R1:W-:Y:S02]  /*11e0*/  @!P6 LDGSTS.E.BYPASS.LTC128B.128 [R218+0x9080], [R28.64], !P4 ;  /* 0x090800001cdaefae */ /* 0x0003e4000e101d4a */
[----:B------:R-:W-:Y:S01]  /*11f0*/  IMNMX R19, R3, 0x30, PT ;  /* 0x0000003003137817 */ /* 0x000fe20003800200 */
[C---:B------:R-:W-:Y:S01]  /*1200*/  IMAD R9, R13.reuse, c[0x0][0x1e0], RZ ;  /* 0x000078000d097a24 */ /* 0x040fe200078e02ff */
[----:B------:R1:W-:Y:S01]  /*1210*/  @!P6 LDGSTS.E.BYPASS.LTC128B.128 [R218+0xb080], [R30.64], !P1 ;  /* 0x0b0800001edaefae */ /* 0x0003e2000c901d4a */
[C---:B------:R-:W-:Y:S01]  /*1220*/  ISETP.GE.AND P6, PT, R20.reuse, c[0x0][0x1d4], PT ;  /* 0x0000750014007a0c */ /* 0x040fe20003fc6270 */
[----:B------:R-:W-:Y:S01]  /*1230*/  IMAD R13, R13, c[0x0][0x208], RZ ;  /* 0x000082000d0d7a24 */ /* 0x000fe200078e02ff */
[----:B------:R-:W-:Y:S01]  /*1240*/  @!P0 LEA R22, P2, R20, R14, 0x1 ;  /* 0x0000000e14168211 */ /* 0x000fe200078408ff */
[----:B------:R-:W-:Y:S01]  /*1250*/  IMAD.IADD R8, R19, 0x1, -R228 ;  /* 0x0000000113087824 */ /* 0x000fe200078e0ae4 */
[----:B------:R-:W-:Y:S01]  /*1260*/  SEL R73, RZ, 0x1, P6 ;  /* 0x00000001ff497807 */ /* 0x000fe20003000000 */
[----:B------:R-:W-:Y:S01]  /*1270*/  IMAD R9, R228, c[0x0][0x1e4], R9 ;  /* 0x00007900e4097a24 */ /* 0x000fe200078e0209 */
[--C-:B------:R-:W-:Y:S01]  /*1280*/  @!P0 LEA.HI.X R23, R20, R15, R21.reuse, 0x1, P2 ;  /* 0x0000000f14178211 */ /* 0x100fe200010f0c15 */
[----:B------:R-:W-:Y:S01]  /*1290*/  IMAD.WIDE.U32 R20, R228, c[0x0][0x208], R20 ;  /* 0x00008200e4147a25 */ /* 0x000fe200078e0014 */
[----:B------:R-:W-:-:S03]  /*12a0*/  ISETP.GE.AND P2, PT, R8, 0x21, PT ;  /* 0x000000210800780c */ /* 0x000fc60003f46270 */
[----:B------:R-:W-:Y:S01]  /*12b0*/  IMAD.IADD R25, R25, 0x1, R9 ;  /* 0x0000000119197824 */ /* 0x000fe200078e0209 */
[----:B------:R4:W-:Y:S01]  /*12c0*/  @!P0 LDGSTS.E.BYPASS.LTC128B.128 [R218+0x7880], [R22.64], !P5 ;  /* 0x0788000016da8fae */ /* 0x0009e2000e901d4a */
[----:B------:R-:W-:Y:S01]  /*12d0*/  IMAD R9, R11, c[0x0][0x1e8], RZ ;  /* 0x00007a000b097a24 */ /* 0x000fe200078e02ff */
[----:B------:R-:W-:Y:S01]  /*12e0*/  ISETP.GE.AND P5, PT, R5, c[0x0][0x1d4], PT ;  /* 0x0000750005007a0c */ /* 0x000fe20003fa6270 */
[----:B------:R-:W-:-:S03]  /*12f0*/  IMAD.WIDE.U32 R24, R16, c[0x0][0x1e8], R24 ;  /* 0x00007a0010187a25 */ /* 0x000fc600078e0018 */
[----:B------:R-:W-:Y:S01]  /*1300*/  SEL R54, RZ, 0x2, P5 ;  /* 0x00000002ff367807 */ /* 0x000fe20002800000 */
[----:B------:R-:W-:Y:S02]  /*1310*/  IMAD R220, R16, c[0x0][0x1ec], R9 ;  /* 0x00007b0010dc7a24 */ /* 0x000fe400078e0209 */
[----:B------:R-:W-:Y:S02]  /*1320*/  IMAD R11, R11, c[0x0][0x210], RZ ;  /* 0x000084000b0b7a24 */ /* 0x000fe400078e02ff */
[----:B------:R-:W-:Y:S02]  /*1330*/  IMAD.IADD R221, R25, 0x1, R220 ;  /* 0x0000000119dd7824 */ /* 0x000fe400078e02dc */
[----:B------:R-:W-:Y:S02]  /*1340*/  IMAD.MOV.U32 R220, RZ, RZ, R24 ;  /* 0x000000ffffdc7224 */ /* 0x000fe400078e0018 */
[----:B------:R-:W-:Y:S01]  /*1350*/  IMAD.IADD R73, R54, 0x1, R73 ;  /* 0x0000000136497824 */ /* 0x000fe200078e0249 */
[----:B--2---:R-:W-:Y:S01]  /*1360*/  @P3 SHF.R.S32.HI R233, RZ, 0x1f, R232 ;  /* 0x0000001fffe93819 */ /* 0x004fe200000114e8 */
[----:B------:R-:W-:Y:S01]  /*1370*/  @!P3 IMAD.MOV.U32 R233, RZ, RZ, R17 ;  /* 0x000000ffffe9b224 */ /* 0x000fe200078e0011 */
[----:B------:R-:W-:Y:S01]  /*1380*/  LOP3.LUT R17, R10, 0xfffffff8, RZ, 0xc0, !PT ;  /* 0xfffffff80a117812 */ /* 0x000fe200078ec0ff */
[----:B------:R-:W-:Y:S01]  /*1390*/  @!P3 IMAD.MOV.U32 R232, RZ, RZ, R0 ;  /* 0x000000ffffe8b224 */ /* 0x000fe200078e0000 */
[----:B------:R-:W-:Y:S01]  /*13a0*/  ISETP.GE.AND P3, PT, R8, 0x1, PT ;  /* 0x000000010800780c */ /* 0x000fe20003f66270 */
[----:B------:R-:W-:Y:S01]  /*13b0*/  IMAD R223, R233, c[0x0][0x1f0], RZ ;  /* 0x00007c00e9df7a24 */ /* 0x000fe200078e02ff */
[----:B------:R-:W-:Y:S01]  /*13c0*/  @!P0 SHF.R.S32.HI R8, RZ, 0x1f, R5 ;  /* 0x0000001fff088819 */ /* 0x000fe20000011405 */
[----:B------:R-:W-:-:S02]  /*13d0*/  IMAD.IADD R0, R94, 0x1, -R17 ;  /* 0x000000015e007824 */ /* 0x000fc400078e0a11 */
[----:B------:R-:W-:Y:S01]  /*13e0*/  IMAD R223, R232, c[0x0][0x1f4], R223 ;  /* 0x00007d00e8df7a24 */ /* 0x000fe200078e02df */
[----:B------:R-:W-:Y:S01]  /*13f0*/  @!P0 LEA.HI R8, R8, R5, RZ, 0x3 ;  /* 0x0000000508088211 */ /* 0x000fe200078f18ff */
[----:B------:R-:W-:Y:S01]  /*1400*/  IMAD.WIDE.U32 R220, R232, c[0x0][0x1f0], R220 ;  /* 0x00007c00e8dc7a25 */ /* 0x000fe200078e00dc */
[----:B------:R-:W-:Y:S02]  /*1410*/  LEA.HI R10, R0, R0, RZ, 0x1 ;  /* 0x00000000000a7211 */ /* 0x000fe400078f08ff */
[----:B------:R-:W-:Y:S01]  /*1420*/  @!P0 LOP3.LUT R17, R8, 0xfffffff8, RZ, 0xc0, !PT ;  /* 0xfffffff808118812 */ /* 0x000fe200078ec0ff */
[----:B------:R-:W-:Y:S01]  /*1430*/  IMAD.IADD R223, R221, 0x1, R223 ;  /* 0x00000001dddf7824 */ /* 0x000fe200078e02df */
[----:B------:R-:W-:Y:S01]  /*1440*/  LOP3.LUT R9, R10, 0x3fffffe, RZ, 0xc0, !PT ;  /* 0x03fffffe0a097812 */ /* 0x000fe200078ec0ff */
[----:B------:R-:W-:Y:S01]  /*1450*/  IMAD.MOV.U32 R222, RZ, RZ, R220 ;  /* 0x000000ffffde7224 */ /* 0x000fe200078e00dc */
[----:B------:R-:W-:Y:S01]  /*1460*/  SHF.R.S32.HI R8, RZ, 0x1f, R103 ;  /* 0x0000001fff087819 */ /* 0x000fe20000011467 */
[----:B------:R-:W-:Y:S01]  /*1470*/  @!P0 IMAD.WIDE R18, R17, 0x2, R14 ;  /* 0x0000000211128825 */ /* 0x000fe200078e020e */
[----:B------:R-:W-:-:S03]  /*1480*/  @!P0 SHF.R.S32.HI R17, RZ, 0x1f, R6 ;  /* 0x0000001fff118819 */ /* 0x000fc60000011406 */
[----:B------:R-:W-:Y:S01]  /*1490*/  IMAD.IADD R5, R0, 0x1, -R9 ;  /* 0x0000000100057824 */ /* 0x000fe200078e0a09 */
[----:B------:R-:W-:Y:S01]  /*14a0*/  @!P0 LEA.HI R0, R17, R6, RZ, 0x3 ;  /* 0x0000000611008211 */ /* 0x000fe200078f18ff */
[C---:B------:R-:W-:Y:S01]  /*14b0*/  IMAD R9, R99.reuse, c[0x0][0x1e4], RZ ;  /* 0x0000790063097a24 */ /* 0x040fe200078e02ff */
[----:B------:R2:W-:Y:S01]  /*14c0*/  @!P0 LDGSTS.E.BYPASS.LTC128B.128 [R218+0x9880], [R18.64], !P4 ;  /* 0x0988000012da8fae */ /* 0x0005e2000e101d4a */
[----:B------:R-:W-:Y:S01]  /*14d0*/  IMAD.WIDE.U32 R98, R99, c[0x0][0x1e0], RZ ;  /* 0x0000780063627a25 */ /* 0x000fe200078e00ff */
[----:B------:R-:W-:Y:S02]  /*14e0*/  @!P0 LOP3.LUT R0, R0, 0xfffffff8, RZ, 0xc0, !PT ;  /* 0xfffffff800008812 */ /* 0x000fe400078ec0ff */
[----:B------:R-:W-:Y:S01]  /*14f0*/  ISETP.GE.AND P4, PT, R6, c[0x0][0x1d4], PT ;  /* 0x0000750006007a0c */ /* 0x000fe20003f86270 */
[----:B------:R-:W-:Y:S01]  /*1500*/  IMAD.IADD R92, R99, 0x1, R9 ;  /* 0x00000001635c7824 */ /* 0x000fe200078e0209 */
[----:B------:R-:W-:Y:S01]  /*1510*/  SHF.R.S32.HI R9, RZ, 0x1f, R101 ;  /* 0x0000001fff097819 */ /* 0x000fe20000011465 */
[----:B----4-:R-:W-:Y:S01]  /*1520*/  @!P0 IMAD.WIDE R22, R0, 0x2, R14 ;  /* 0x0000000200168825 */ /* 0x010fe200078e020e */
[----:B------:R-:W-:-:S02]  /*1530*/  SHF.R.S32.HI R15, RZ, 0x1, R103 ;  /* 0x00000001ff0f7819 */ /* 0x000fc40000011467 */
[----:B------:R-:W-:Y:S01]  /*1540*/  SHF.R.S32.HI R17, RZ, 0x1f, R12 ;  /* 0x0000001fff117819 */ /* 0x000fe2000001140c */
[----:B------:R-:W-:Y:S01]  /*1550*/  IMAD R6, R92, R101, RZ ;  /* 0x000000655c067224 */ /* 0x000fe200078e02ff */
[----:B------:R4:W-:Y:S01]  /*1560*/  @!P0 LDGSTS.E.BYPASS.LTC128B.128 [R218+0xb880], [R22.64], !P1 ;  /* 0x0b88000016da8fae */ /* 0x0009e2000c901d4a */
[----:B------:R-:W-:Y:S01]  /*1570*/  LEA.HI R8, R8, R15, RZ, 0x2 ;  /* 0x0000000f08087211 */ /* 0x000fe200078f10ff */
[----:B------:R-:W-:Y:S01]  /*1580*/  IMAD R5, R2, 0x8, R5 ;  /* 0x0000000802057824 */ /* 0x000fe200078e0205 */
[----:B------:R-:W-:Y:S01]  /*1590*/  LOP3.LUT R103, R103, 0x7fffffe, RZ, 0xc0, !PT ;  /* 0x07fffffe67677812 */ /* 0x000fe200078ec0ff */
[----:B------:R-:W0:Y:S01]  /*15a0*/  LDGDEPBAR ;  /* 0x00000000000079af */ /* 0x000e220000000000 */
[-C--:B------:R-:W-:Y:S01]  /*15b0*/  IMAD R0, R9, R98.reuse, R6 ;  /* 0x0000006209007224 */ /* 0x080fe200078e0206 */
[----:B------:R-:W-:Y:S01]  /*15c0*/  LOP3.LUT R8, R8, 0xfffffffc, RZ, 0xc0, !PT ;  /* 0xfffffffc08087812 */ /* 0x000fe200078ec0ff */
[----:B------:R-:W-:Y:S01]  /*15d0*/  IMAD.WIDE.U32 R6, R101, R98, R222 ;  /* 0x0000006265067225 */ /* 0x000fe200078e00de */
[----:B------:R-:W-:-:S03]  /*15e0*/  SEL R76, RZ, 0x4, P4 ;  /* 0x00000004ff4c7807 */ /* 0x000fc60002000000 */
[----:B------:R-:W-:Y:S01]  /*15f0*/  IMAD.IADD R0, R7, 0x1, R0 ;  /* 0x0000000107007824 */ /* 0x000fe200078e0200 */
[----:B------:R-:W-:Y:S01]  /*1600*/  BAR.SYNC.DEFER_BLOCKING 0x0 ;  /* 0x0000000000007b1d */ /* 0x000fe20000010000 */
[C---:B------:R-:W-:Y:S01]  /*1610*/  @P2 IADD3 R7, P0, R6.reuse, UR8, RZ ;  /* 0x0000000806072c10 */ /* 0x040fe2000ff1e0ff */
[----:B------:R-:W-:Y:S01]  /*1620*/  IMAD.IADD R8, R15, 0x1, -R8 ;  /* 0x000000010f087824 */ /* 0x000fe200078e0a08 */
[----:B--2---:R-:W-:Y:S01]  /*1630*/  @P3 LEA R18, P1, R6, c[0x0][0x1c8], 0x1 ;  /* 0x0000720006123a11 */ /* 0x004fe200078208ff */
[----:B------:R-:W-:Y:S02]  /*1640*/  IMAD.IADD R103, R12, 0x1, -R103 ;  /* 0x000000010c677824 */ /* 0x000fe400078e0a67 */
[----:B------:R-:W-:Y:S01]  /*1650*/  IMAD R235, R233, c[0x0][0x218], RZ ;  /* 0x00008600e9eb7a24 */ /* 0x000fe200078e02ff */
[----:B------:R-:W-:Y:S01]  /*1660*/  @P3 LEA.HI.X R19, R6, c[0x0][0x1cc], R0, 0x1, P1 ;  /* 0x0000730006133a11 */ /* 0x000fe200008f0c00 */
[----:B------:R-:W-:Y:S01]  /*1670*/  IMAD.IADD R76, R76, 0x1, R73 ;  /* 0x000000014c4c7824 */ /* 0x000fe200078e0249 */
[----:B------:R-:W-:Y:S01]  /*1680*/  @P2 IADD3.X R0, R0, UR7, RZ, P0, !PT ;  /* 0x0000000700002c10 */ /* 0x000fe200087fe4ff */
[----:B------:R-:W-:Y:S01]  /*1690*/  IMAD R235, R232, c[0x0][0x21c], R235 ;  /* 0x00008700e8eb7a24 */ /* 0x000fe200078e02eb */
[----:B------:R-:W-:-:S02]  /*16a0*/  @P2 LEA R14, P0, R7, c[0x0][0x1c8], 0x1 ;  /* 0x00007200070e2a11 */ /* 0x000fc400078008ff */
[----:B------:R-:W-:Y:S01]  /*16b0*/  LEA.HI R6, R17, R12, RZ, 0x3 ;  /* 0x0000000c11067211 */ /* 0x000fe200078f18ff */
[----:B------:R-:W-:Y:S01]  /*16c0*/  IMAD.SHL.U32 R17, R2, 0x8, RZ ;  /* 0x0000000802117824 */ /* 0x000fe200078e00ff */
[----:B------:R-:W-:Y:S01]  /*16d0*/  @P2 LEA.HI.X R15, R7, c[0x0][0x1cc], R0, 0x1, P0 ;  /* 0x00007300070f2a11 */ /* 0x000fe200000f0c00 */
[----:B------:R-:W-:Y:S01]  /*16e0*/  IMAD.SHL.U32 R7, R4, 0x8, RZ ;  /* 0x0000000804077824 */ /* 0x000fe200078e00ff */
[----:B------:R-:W-:Y:S01]  /*16f0*/  SHF.R.S32.HI R0, RZ, 0x1, R10 ;  /* 0x00000001ff007819 */ /* 0x000fe2000001140a */
[----:B------:R-:W-:Y:S01]  /*1700*/  IMAD.SHL.U32 R6, R6, 0x20, RZ ;  /* 0x0000002006067824 */ /* 0x000fe200078e00ff */
[C---:B------:R-:W-:Y:S01]  /*1710*/  LOP3.LUT P1, RZ, R8.reuse, 0x2, RZ, 0xc0, !PT ;  /* 0x0000000208ff7812 */ /* 0x040fe2000782c0ff */
[----:B------:R-:W-:Y:S01]  /*1720*/  IMAD.SHL.U32 R4, R8, 0x40, RZ ;  /* 0x0000004008047824 */ /* 0x000fe200078e00ff */
[C---:B------:R-:W-:Y:S01]  /*1730*/  LOP3.LUT P0, RZ, R0.reuse, 0x2, RZ, 0xc0, !PT ;  /* 0x0000000200ff7812 */ /* 0x040fe2000780c0ff */
[----:B------:R-:W-:Y:S01]  /*1740*/  IMAD.SHL.U32 R10, R0, 0x40, RZ ;  /* 0x00000040000a7824 */ /* 0x000fe200078e00ff */
[----:B------:R-:W-:Y:S01]  /*1750*/  LOP3.LUT R100, R6, 0xffffff00, RZ, 0xc0, !PT ;  /* 0xffffff0006647812 */ /* 0x000fe200078ec0ff */
[----:B------:R-:W-:Y:S01]  /*1760*/  @!PT LDS RZ, [RZ] ;  /* 0x00000000fffff984 */ /* 0x000fe20000000800 */
[----:B------:R-:W-:Y:S01]  /*1770*/  @!PT LDS RZ, [RZ] ;  /* 0x00000000fffff984 */ /* 0x000fe20000000800 */
[----:B------:R-:W-:Y:S01]  /*1780*/  @!PT LDS RZ, [RZ] ;  /* 0x00000000fffff984 */ /* 0x000fe20000000800 */
[----:B------:R2:W-:Y:S01]  /*1790*/  @P3 LDGSTS.E.BYPASS.LTC128B.128 [R218+0x3c80], [R18.64], !P6 ;  /* 0x03c8000012da3fae */ /* 0x0005e2000f101d4a */
[----:B------:R-:W-:Y:S01]  /*17a0*/  LOP3.LUT R4, R4, 0xc0, RZ, 0xc0, !PT ;  /* 0x000000c004047812 */ /* 0x000fe200078ec0ff */
[----:B------:R-:W-:Y:S01]  /*17b0*/  IMAD R8, R9, c[0x0][0x208], RZ ;  /* 0x0000820009087a24 */ /* 0x000fe200078e02ff */
[----:B------:R-:W-:Y:S01]  /*17c0*/  LOP3.LUT R10, R10, 0xc0, RZ, 0xc0, !PT ;  /* 0x000000c00a0a7812 */ /* 0x000fe200078ec0ff */
[----:B------:R2:W-:Y:S01]  /*17d0*/  @P3 LDGSTS.E.BYPASS.LTC128B.128 [R218+0x4880], [R18.64+0x40], !P5 ;  /* 0x0488004012da3fae */ /* 0x0005e2000e901d4a */
[----:B------:R-:W-:-:S02]  /*17e0*/  IMAD.MOV.U32 R0, RZ, RZ, 0x10 ;  /* 0x00000010ff007424 */ /* 0x000fc400078e00ff */
[----:B------:R-:W-:Y:S01]  /*17f0*/  LOP3.LUT R6, R10, 0x8, R7, 0xf8, !PT ;  /* 0x000000080a067812 */ /* 0x000fe200078ef807 */
[----:B------:R2:W-:Y:S01]  /*1800*/  @P3 LDGSTS.E.BYPASS.LTC128B.128 [R218+0x5480], [R18.64+0x80], !P4 ;  /* 0x0548008012da3fae */ /* 0x0005e2000e101d4a */
[----:B------:R-:W-:Y:S01]  /*1810*/  SHF.R.U32.HI R7, RZ, 0x3, R10 ;  /* 0x00000003ff077819 */ /* 0x000fe2000001160a */
[----:B------:R-:W-:Y:S01]  /*1820*/  IMAD R53, R101, c[0x0][0x20c], R8 ;  /* 0x0000830065357a24 */ /* 0x000fe200078e0208 */
[----:B------:R-:W-:Y:S01]  /*1830*/  LOP3.LUT R10, R4, 0x8, R17, 0xf8, !PT ;  /* 0x00000008040a7812 */ /* 0x000fe200078ef811 */
[----:B------:R5:W-:Y:S01]  /*1840*/  @P2 LDGSTS.E.BYPASS.LTC128B.128 [R218+0x4480], [R14.64], !P6 ;  /* 0x044800000eda2fae */ /* 0x000be2000f101d4a */
[----:B------:R-:W-:Y:S01]  /*1850*/  LOP3.LUT R6, R6, R7, RZ, 0x3c, !PT ;  /* 0x0000000706067212 */ /* 0x000fe200078e3cff */
[----:B------:R-:W-:Y:S01]  /*1860*/  IMAD.IADD R53, R79, 0x1, R53 ;  /* 0x000000014f357824 */ /* 0x000fe200078e0235 */
[----:B------:R-:W-:Y:S01]  /*1870*/  ISETP.GT.AND P3, PT, R94, 0x3f, PT ;  /* 0x0000003f5e00780c */ /* 0x000fe20003f64270 */
[----:B------:R5:W-:Y:S01]  /*1880*/  @P2 LDGSTS.E.BYPASS.LTC128B.128 [R218+0x5080], [R14.64+0x40], !P5 ;  /* 0x050800400eda2fae */ /* 0x000be2000e901d4a */
[----:B------:R-:W-:Y:S01]  /*1890*/  SEL R0, R0, 0xfffffff0, !P1 ;  /* 0xfffffff000007807 */ /* 0x000fe20004800000 */
[----:B------:R-:W-:Y:S01]  /*18a0*/  IMAD.U32 R216, R5, 0x20, R6 ;  /* 0x0000002005d87824 */ /* 0x000fe200078e0006 */
[C---:B------:R-:W-:Y:S01]  /*18b0*/  LOP3.LUT P1, RZ, R76.reuse, 0x1, RZ, 0xc0, !PT ;  /* 0x000000014cff7812 */ /* 0x040fe2000782c0ff */
[----:B------:R5:W-:Y:S01]  /*18c0*/  @P2 LDGSTS.E.BYPASS.LTC128B.128 [R218+0x5c80], [R14.64+0x80], !P4 ;  /* 0x05c800800eda2fae */ /* 0x000be2000e101d4a */
[----:B------:R-:W-:Y:S01]  /*18d0*/  IMAD R53, R53, 0x30, RZ ;  /* 0x0000003035357824 */ /* 0x000fe200078e02ff */
[----:B------:R-:W-:Y:S01]  /*18e0*/  LOP3.LUT P2, RZ, R76, 0x4, RZ, 0xc0, !PT ;  /* 0x000000044cff7812 */ /* 0x000fe2000784c0ff */
[----:B------:R-:W-:Y:S01]  /*18f0*/  IMAD.SHL.U32 R216, R216, 0x2, RZ ;  /* 0x00000002d8d87824 */ /* 0x000fe200078e00ff */
[----:B------:R-:W0:Y:S01]  /*1900*/  LDGDEPBAR ;  /* 0x00000000000079af */ /* 0x000e220000000000 */
[----:B------:R-:W-:-:S02]  /*1910*/  ISETP.LT.OR P1, PT, R72, 0x1, !P1 ;  /* 0x000000014800780c */ /* 0x000fc40004f21670 */
[----:B------:R-:W-:Y:S01]  /*1920*/  ISETP.LT.OR P2, PT, R72, 0x1, !P2 ;  /* 0x000000014800780c */ /* 0x000fe20005741670 */
[----:B------:R-:W-:Y:S01]  /*1930*/  @!P3 IMAD.MOV.U32 R77, RZ, RZ, c[0x0][0x20c] ;  /* 0x00008300ff4db624 */ /* 0x000fe200078e00ff */
[----:B------:R-:W-:Y:S01]  /*1940*/  IADD3 R215, R216, 0x3ca0, RZ ;  /* 0x00003ca0d8d77810 */ /* 0x000fe20007ffe0ff */
[----:B--2---:R-:W-:-:S04]  /*1950*/  IMAD R18, R228, c[0x0][0x20c], R13 ;  /* 0x00008300e4127a24 */ /* 0x004fc800078e020d */
[----:B------:R-:W-:Y:S02]  /*1960*/  IMAD.IADD R19, R21, 0x1, R18 ;  /* 0x0000000115137824 */ /* 0x000fe400078e0212 */
[----:B------:R-:W-:Y:S01]  /*1970*/  IMAD.MOV.U32 R18, RZ, RZ, R20 ;  /* 0x000000ffff127224 */ /* 0x000fe200078e0014 */
[----:B-----5:R-:W-:Y:S01]  /*1980*/  SHF.R.U32.HI R15, RZ, 0x3, R4 ;  /* 0x00000003ff0f7819 */ /* 0x020fe20000011604 */
[----:B------:R-:W-:-:S04]  /*1990*/  DEPBAR.LE SB0, 0x1 ;  /* 0x000080400000791a */ /* 0x000fc80000000000 */
[----:B------:R-:W-:-:S04]  /*19a0*/  DEPBAR.LE SB0, 0x0 ;  /* 0x000080000000791a */ /* 0x000fc80000000000 */
[----:B------:R-:W-:Y:S01]  /*19b0*/  BAR.SYNC.DEFER_BLOCKING 0x0 ;  /* 0x0000000000007b1d */ /* 0x000fe20000010000 */
[----:B------:R-:W-:Y:S01]  /*19c0*/  IMAD R4, R95, 0x200, R100 ;  /* 0x000002005f047824 */ /* 0x000fe200078e0264 */
[----:B------:R-:W-:Y:S01]  /*19d0*/  LOP3.LUT R2, R10, R15, RZ, 0x3c, !PT ;  /* 0x0000000f0a027212 */ /* 0x000fe200078e3cff */
[C---:B------:R-:W-:Y:S02]  /*19e0*/  IMAD R10, R16.reuse, c[0x0][0x214], R11 ;  /* 0x00008500100a7a24 */ /* 0x040fe400078e020b */
[----:B------:R-:W-:Y:S02]  /*19f0*/  IMAD R217, R103, 0x20, R4 ;  /* 0x0000002067d97824 */ /* 0x000fe400078e0204 */
[----:B------:R-:W-:-:S04]  /*1a00*/  IMAD.WIDE.U32 R16, R16, c[0x0][0x210], R18 ;  /* 0x0000840010107a25 */ /* 0x000fc800078e0012 */
[----:B------:R-:W-:Y:S02]  /*1a10*/  IMAD.IADD R217, R2, 0x1, R217 ;  /* 0x0000000102d97824 */ /* 0x000fe400078e02d9 */
[----:B------:R-:W-:Y:S02]  /*1a20*/  IMAD.IADD R11, R17, 0x1, R10 ;  /* 0x00000001110b7824 */ /* 0x000fe400078e020a */
[----:B------:R-:W-:Y:S02]  /*1a30*/  IMAD.SHL.U32 R217, R217, 0x2, RZ ;  /* 0x00000002d9d97824 */ /* 0x000fe400078e00ff */
[----:B------:R-:W-:Y:S02]  /*1a40*/  IMAD.MOV.U32 R10, RZ, RZ, R16 ;  /* 0x000000ffff0a7224 */ /* 0x000fe400078e0010 */
[----:B------:R-:W-:Y:S02]  /*1a50*/  IMAD R213, R0, 0x2, R217 ;  /* 0x0000000200d57824 */ /* 0x000fe400078e02d9 */
[----:B------:R-:W-:Y:S01]  /*1a60*/  IMAD.WIDE.U32 R232, R232, c[0x0][0x218], R10 ;  /* 0x00008600e8e87a25 */ /* 0x000fe200078e000a */
[----:B------:R-:W-:Y:S01]  /*1a70*/  IADD3 R10, R216, 0x3c80, RZ ;  /* 0x00003c80d80a7810 */ /* 0x000fe20007ffe0ff */
[----:B------:R-:W-:Y:S02]  /*1a80*/  LDSM.16.M88.4 R48, [R217+0x7080] ;  /* 0x00708000d930783b */ /* 0x000fe40000000200 */
[----:B------:R-:W-:Y:S01]  /*1a90*/  IMAD.IADD R235, R233, 0x1, R235 ;  /* 0x00000001e9eb7824 */ /* 0x000fe200078e02eb */
[----:B------:R-:W-:Y:S01]  /*1aa0*/  @P0 IADD3 R215, R10, -0x20, RZ ;  /* 0xffffffe00ad70810 */ /* 0x000fe20007ffe0ff */
[----:B------:R-:W-:Y:S01]  /*1ab0*/  IMAD.MOV.U32 R234, RZ, RZ, R232 ;  /* 0x000000ffffea7224 */ /* 0x000fe200078e00e8 */
[----:B------:R-:W2:Y:S01]  /*1ac0*/  LDSM.16.M88.4 R64, [R216+0x3c80] ;  /* 0x003c8000d840783b */ /* 0x000ea20000000200 */
[----:B------:R-:W-:Y:S01]  /*1ad0*/  IMAD R103, R103, 0x20, R100 ;  /* 0x0000002067677824 */ /* 0x000fe200078e0264 */
[C---:B------:R-:W-:Y:S01]  /*1ae0*/  IADD3 R211, R215.reuse, 0x400, RZ ;  /* 0x00000400d7d37810 */ /* 0x040fe20007ffe0ff */
[----:B------:R-:W-:Y:S01]  /*1af0*/  IMAD.WIDE.U32 R78, R78, 0x30, R234 ;  /* 0x000000304e4e7825 */ /* 0x000fe200078e00ea */
[----:B------:R-:W1:Y:S01]  /*1b00*/  LDSM.16.M88.4 R56, [R216+0x4080] ;  /* 0x00408000d838783b */ /* 0x000e620000000200 */
[----:B------:R-:W-:-:S02]  /*1b10*/  IADD3 R210, R215, 0x800, RZ ;  /* 0x00000800d7d27810 */ /* 0x000fc40007ffe0ff */
[----:B------:R-:W-:Y:S01]  /*1b20*/  IMAD.IADD R52, R79, 0x1, R53 ;  /* 0x000000014f347824 */ /* 0x000fe200078e0235 */
[----:B------:R-:W5:Y:S01]  /*1b30*/  LDSM.16.M88.4 R44, [R217+0x6080] ;  /* 0x00608000d92c783b */ /* 0x000f620000000200 */
[C---:B------:R-:W-:Y:S01]  /*1b40*/  LEA R74, P0, R78.reuse, c[0x0][0x1f8], 0x1 ;  /* 0x00007e004e4a7a11 */ /* 0x040fe200078008ff */
[----:B------:R-:W-:Y:S01]  /*1b50*/  @!P3 IMAD.MOV.U32 R79, RZ, RZ, c[0x0][0x208] ;  /* 0x00008200ff4fb624 */ /* 0x000fe200078e00ff */
[----:B------:R-:W-:Y:S01]  /*1b60*/  IADD3 R209, R215, 0xc00, RZ ;  /* 0x00000c00d7d17810 */ /* 0x000fe20007ffe0ff */
[----:B------:R-:W3:Y:S01]  /*1b70*/  LDSM.16.M88.4 R4, [R216+0x4480] ;  /* 0x00448000d804783b */ /* 0x000ee20000000200 */
[----:B------:R-:W-:Y:S01]  /*1b80*/  LEA.HI.X R75, R78, c[0x0][0x1fc], R52, 0x1, P0 ;  /* 0x00007f004e4b7a11 */ /* 0x000fe200000f0c34 */
[----:B------:R-:W-:Y:S01]  /*1b90*/  IMAD.IADD R2, R2, 0x1, R103 ;  /* 0x0000000102027824 */ /* 0x000fe200078e0267 */
[----:B------:R-:W-:Y:S01]  /*1ba0*/  @!P3 LEA R104, P0, R79, R74, 0x6 ;  /* 0x0000004a4f68b211 */ /* 0x000fe200078030ff */
[----:B------:R-:W-:Y:S01]  /*1bb0*/  LDSM.16.M88.4 R40, [R213+0x7080] ;  /* 0x00708000d528783b */ /* 0x000fe20000000200 */
[----:B------:R-:W-:-:S02]  /*1bc0*/  IADD3 R208, R215, 0x1000, RZ ;  /* 0x00001000d7d07810 */ /* 0x000fc40007ffe0ff */
[----:B------:R-:W-:Y:S01]  /*1bd0*/  @!P3 LEA.HI.X R105, R79, R75, R77, 0x6, P0 ;  /* 0x0000004b4f69b211 */ /* 0x000fe200000f344d */
[----:B------:R-:W3:Y:S01]  /*1be0*/  LDSM.16.M88.4 R16, [R215+0x400] ;  /* 0x00040000d710783b */ /* 0x000ee20000000200 */
[----:B------:R-:W-:Y:S02]  /*1bf0*/  LOP3.LUT P0, RZ, R76, 0x2, RZ, 0xc0, !PT ;  /* 0x000000024cff7812 */ /* 0x000fe4000780c0ff */
[C---:B------:R-:W-:Y:S01]  /*1c00*/  IADD3 R207, R215.reuse, 0x1400, RZ ;  /* 0x00001400d7cf7810 */ /* 0x040fe20007ffe0ff */
[----:B------:R-:W3:Y:S01]  /*1c10*/  LDSM.16.M88.4 R8, [R215+0x800] ;  /* 0x00080000d708783b */ /* 0x000ee20000000200 */
[----:B------:R-:W-:Y:S02]  /*1c20*/  ISETP.LT.OR P0, PT, R72, 0x1, !P0 ;  /* 0x000000014800780c */ /* 0x000fe40004701670 */
[C---:B------:R-:W-:Y:S01]  /*1c30*/  IADD3 R206, R215.reuse, 0x1800, RZ ;  /* 0x00001800d7ce7810 */ /* 0x040fe20007ffe0ff */
[----:B----4-:R-:W4:Y:S01]  /*1c40*/  LDSM.16.M88.4 R20, [R215] ;  /* 0x00000000d714783b */ /* 0x010f220000000200 */
[----:B------:R-:W-:-:S02]  /*1c50*/  IADD3 R205, R215, 0x1c00, RZ ;  /* 0x00001c00d7cd7810 */ /* 0x000fc40007ffe0ff */
[----:B------:R-:W-:Y:S01]  /*1c60*/  IADD3 R204, R215, 0x2000, RZ ;  /* 0x00002000d7cc7810 */ /* 0x000fe20007ffe0ff */
[C---:B--2---:R-:W-:Y:S08]  /*1c70*/  HMMA.16816.F32.BF16 R36, R48.reuse, R64, RZ ;  /* 0x000000403024723c */ /* 0x044ff000000418ff */
[C---:B-1----:R-:W-:Y:S08]  /*1c80*/  HMMA.16816.F32.BF16 R28, R48.reuse, R56, RZ ;  /* 0x00000038301c723c */ /* 0x042ff000000418ff */
[C---:B------:R-:W-:Y:S08]  /*1c90*/  HMMA.16816.F32.BF16 R32, R48.reuse, R66, RZ ;  /* 0x000000423020723c */ /* 0x040ff000000418ff */
[----:B---3--:R-:W-:Y:S08]  /*1ca0*/  HMMA.16816.F32.BF16 R24, R48, R58, RZ ;  /* 0x0000003a3018723c */ /* 0x008ff000000418ff */
[C---:B-----5:R-:W-:Y:S08]  /*1cb0*/  HMMA.16816.F32.BF16 R68, R44.reuse, R64, RZ ;  /* 0x000000402c44723c */ /* 0x060ff000000418ff */
[----:B------:R-:W-:Y:S08]  /*1cc0*/  HMMA.16816.F32.BF16 R60, R44, R56, RZ ;  /* 0x000000382c3c723c */ /* 0x000ff000000418ff */
[----:B------:R-:W-:Y:S08]  /*1cd0*/  HMMA.16816.F32.BF16 R12, R48, R4, RZ ;  /* 0x00000004300c723c */ /* 0x000ff000000418ff */
[C---:B------:R-:W-:Y:S08]  /*1ce0*/  HMMA.16816.F32.BF16 R64, R44.reuse, R66, RZ ;  /* 0x000000422c40723c */ /* 0x040ff000000418ff */
[C---:B------:R-:W-:Y:S08]  /*1cf0*/  HMMA.16816.F32.BF16 R56, R44.reuse, R58, RZ ;  /* 0x0000003a2c38723c */ /* 0x040ff000000418ff */
[----:B------:R-:W-:Y:S08]  /*1d00*/  HMMA.16816.F32.BF16 R52, R44, R4, RZ ;  /* 0x000000042c34723c */ /* 0x000ff000000418ff */
[-C--:B------:R-:W-:Y:S08]  /*1d10*/  HMMA.16816.F32.BF16 R48, R48, R6.reuse, RZ ;  /* 0x000000063030723c */ /* 0x080ff000000418ff */
[----:B------:R-:W-:Y:S01]  /*1d20*/  HMMA.16816.F32.BF16 R44, R44, R6, RZ ;  /* 0x000000062c2c723c */ /* 0x000fe200000418ff */
[----:B------:R-:W1:Y:S04]  /*1d30*/  LDSM.16.M88.4 R4, [R213+0x6080] ;  /* 0x00608000d504783b */ /* 0x000e680000000200 */
[----:B------:R-:W-:Y:S01]  /*1d40*/  @!PT LDS RZ, [RZ] ;  /* 0x00000000fffff984 */ /* 0x000fe20000000800 */
[----:B------:R-:W-:Y:S01]  /*1d50*/  @!PT LDS RZ, [RZ] ;  /* 0x00000000fffff984 */ /* 0x000fe20000000800 */
[----:B------:R-:W-:Y:S01]  /*1d60*/  @!PT LDS RZ, [RZ] ;  /* 0x00000000fffff984 */ /* 0x000fe20000000800 */
[----:B------:R2:W-:Y:S01]  /*1d70*/  LDGSTS.E.BYPASS.LTC128B.128 [R218+0x1880], [R74.64], !P1 ;  /* 0x018800004ada7fae */ /* 0x0005e2000c901d4a */
[----:B------:R-:W-:-:S02]  /*1d80*/  @!P3 LOP3.LUT P1, RZ, R73, 0x1, RZ, 0xc0, !PT ;  /* 0x0000000149ffb812 */ /* 0x000fc4000782c0ff */
[C---:B------:R-:W-:Y:S01]  /*1d90*/  HMMA.16816.F32.BF16 R24, R40.reuse, R18, R24 ;  /* 0x000000122818723c */ /* 0x040fe20000041818 */
[----:B------:R2:W-:Y:S01]  /*1da0*/  LDGSTS.E.BYPASS.LTC128B.128 [R218+0x2480], [R74.64+0x40], !P0 ;  /* 0x024800404ada7fae */ /* 0x0005e2000c101d4a */
[----:B------:R-:W-:Y:S02]  /*1db0*/  @!P3 LOP3.LUT P0, RZ, R73, 0x2, RZ, 0xc0, !PT ;  /* 0x0000000249ffb812 */ /* 0x000fe4000780c0ff */
[C---:B------:R-:W-:Y:S01]  /*1dc0*/  @!P3 ISETP.LT.OR P1, PT, R72.reuse, 0x21, !P1 ;  /* 0x000000214800b80c */ /* 0x040fe20004f21670 */
[----:B------:R2:W-:Y:S01]  /*1dd0*/  LDGSTS.E.BYPASS.LTC128B.128 [R218+0x3080], [R74.64+0x80], !P2 ;  /* 0x030800804ada7fae */ /* 0x0005e2000d101d4a */
[C---:B------:R-:W-:Y:S02]  /*1de0*/  @!P3 ISETP.LT.OR P2, PT, R72.reuse, 0x21, !P0 ;  /* 0x000000214800b80c */ /* 0x040fe40004741670 */
[----:B------:R-:W-:Y:S01]  /*1df0*/  @!P3 ISETP.LT.OR P0, PT, R72, 0x21, P4 ;  /* 0x000000214800b80c */ /* 0x000fe20002701670 */
[C---:B------:R-:W-:Y:S08]  /*1e00*/  HMMA.16816.F32.BF16 R12, R40.reuse, R8, R12 ;  /* 0x00000008280c723c */ /* 0x040ff0000004180c */
[----:B------:R3:W-:Y:S01]  /*1e10*/  @!P3 LDGSTS.E.BYPASS.LTC128B.128 [R218+0x2080], [R104.64], !P1 ;  /* 0x0208000068dabfae */ /* 0x0007e2000c901d4a */
[C---:B----4-:R-:W-:Y:S03]  /*1e20*/  HMMA.16816.F32.BF16 R36, R40.reuse, R20, R36 ;  /* 0x000000142824723c */ /* 0x050fe60000041824 */
[----:B------:R3:W-:Y:S04]  /*1e30*/  @!P3 LDGSTS.E.BYPASS.LTC128B.128 [R218+0x2c80], [R104.64+0x40], !P2 ;  /* 0x02c8004068dabfae */ /* 0x0007e8000d101d4a */
[----:B------:R3:W-:Y:S01]  /*1e40*/  @!P3 LDGSTS.E.BYPASS.LTC128B.128 [R218+0x3880], [R104.64+0x80], !P0 ;  /* 0x0388008068dabfae */ /* 0x0007e2000c101d4a */
[----:B------:R-:W-:Y:S01]  /*1e50*/  HMMA.16816.F32.BF16 R28, R40, R16, R28 ;  /* 0x00000010281c723c */ /* 0x000fe2000004181c */
[----:B------:R-:W-:-:S02]  /*1e60*/  ISETP.GT.AND P0, PT, R101, UR6, PT ;  /* 0x0000000665007c0c */ /* 0x000fc4000bf04270 */
[----:B------:R-:W-:Y:S04]  /*1e70*/  LDSM.16.M88.4 R88, [R217+0x9080] ;  /* 0x00908000d958783b */ /* 0x000fe80000000200 */
[----:B------:R-:W4:Y:S01]  /*1e80*/  LDSM.16.M88.4 R80, [R216+0x4c80] ;  /* 0x004c8000d850783b */ /* 0x000f220000000200 */
[C---:B------:R-:W-:Y:S03]  /*1e90*/  HMMA.16816.F32.BF16 R32, R40.reuse, R22, R32 ;  /* 0x000000162820723c */ /* 0x040fe60000041820 */
[----:B------:R-:W5:Y:S04]  /*1ea0*/  LDSM.16.M88.4 R76, [R216+0x5080] ;  /* 0x00508000d84c783b */ /* 0x000f680000000200 */
[----:B------:R-:W3:Y:S01]  /*1eb0*/  LDSM.16.M88.4 R84, [R216+0x4880] ;  /* 0x00488000d854783b */ /* 0x000ee20000000200 */
[----:B------:R-:W-:Y:S03]  /*1ec0*/  HMMA.16816.F32.BF16 R48, R40, R10, R48 ;  /* 0x0000000a2830723c */ /* 0x000fe60000041830 */
[----:B--2---:R-:W2:Y:S04]  /*1ed0*/  LDSM.16.M88.4 R72, [R217+0x8080] ;  /* 0x00808000d948783b */ /* 0x004ea80000000200 */
[----:B------:R-:W-:Y:S01]  /*1ee0*/  LDSM.16.M88.4 R40, [R213+0x9080] ;  /* 0x00908000d528783b */ /* 0x000fe20000000200 */
[C---:B-1----:R-:W-:Y:S03]  /*1ef0*/  HMMA.16816.F32.BF16 R68, R4.reuse, R20, R68 ;  /* 0x000000140444723c */ /* 0x042fe60000041844 */
[----:B------:R-:W0:Y:S05]  /*1f00*/  LDGDEPBAR ;  /* 0x00000000000079af */ /* 0x000e2a0000000000 */
[C---:B------:R-:W-:Y:S08]  /*1f10*/  HMMA.16816.F32.BF16 R60, R4.reuse, R16, R60 ;  /* 0x00000010043c723c */ /* 0x040ff0000004183c */
[C---:B------:R-:W-:Y:S08]  /*1f20*/  HMMA.16816.F32.BF16 R52, R4.reuse, R8, R52 ;  /* 0x000000080434723c */ /* 0x040ff00000041834 */
[C---:B------:R-:W-:Y:S01]  /*1f30*/  HMMA.16816.F32.BF16 R64, R4.reuse, R22, R64 ;  /* 0x000000160440723c */ /* 0x040fe20000041840 */
[----:B------:R-:W-:Y:S07]  /*1f40*/  LDSM.16.M88.4 R20, [R215+0x1400] ;  /* 0x00140000d714783b */ /* 0x000fee0000000200 */
[C---:B------:R-:W-:Y:S01]  /*1f50*/  HMMA.16816.F32.BF16 R56, R4.reuse, R18, R56 ;  /* 0x000000120438723c */ /* 0x040fe20000041838 */
[----:B------:R-:W-:Y:S07]  /*1f60*/  LDSM.16.M88.4 R16, [R215+0xc00] ;  /* 0x000c0000d710783b */ /* 0x000fee0000000200 */
[----:B------:R-:W-:Y:S01]  /*1f70*/  HMMA.16816.F32.BF16 R44, R4, R10, R44 ;  /* 0x0000000a042c723c */ /* 0x000fe2000004182c */
[----:B------:R-:W1:Y:S04]  /*1f80*/  LDSM.16.M88.4 R8, [R215+0x1000] ;  /* 0x00100000d708783b */ /* 0x000e680000000200 */
[----:B------:R-:W1:Y:S03]  /*1f90*/  LDSM.16.M88.4 R4, [R213+0x8080] ;  /* 0x00808000d504783b */ /* 0x000e660000000200 */
[C---:B----4-:R-:W-:Y:S08]  /*1fa0*/  HMMA.16816.F32.BF16 R24, R88.reuse, R82, R24 ;  /* 0x000000525818723c */ /* 0x050ff00000041818 */
[C---:B-----5:R-:W-:Y:S08]  /*1fb0*/  HMMA.16816.F32.BF16 R12, R88.reuse, R76, R12 ;  /* 0x0000004c580c723c */ /* 0x060ff0000004180c */
[C---:B---3--:R-:W-:Y:S08]  /*1fc0*/  HMMA.16816.F32.BF16 R36, R88.reuse, R84, R36 ;  /* 0x000000545824723c */ /* 0x048ff00000041824 */
[C---:B------:R-:W-:Y:S08]  /*1fd0*/  HMMA.16816.F32.BF16 R28, R88.reuse, R80, R28 ;  /* 0x00000050581c723c */ /* 0x040ff0000004181c */
[C---:B------:R-:W-:Y:S08]  /*1fe0*/  HMMA.16816.F32.BF16 R32, R88.reuse, R86, R32 ;  /* 0x000000565820723c */ /* 0x040ff00000041820 */
[----:B------:R-:W-:Y:S01]  /*1ff0*/  HMMA.16816.F32.BF16 R48, R88, R78, R48 ;  /* 0x0000004e5830723c */ /* 0x000fe20000041830 */
[----:B------:R-:W-:Y:S07]  /*2000*/  LDSM.16.M88.4 R88, [R217+0xa080] ;  /* 0x00a08000d958783b */ /* 0x000fee0000000200 */
[C---:B--2---:R-:W-:Y:S08]  /*2010*/  HMMA.16816.F32.BF16 R68, R72.reuse, R84, R68 ;  /* 0x000000544844723c */ /* 0x044ff00000041844 */
[C---:B------:R-:W-:Y:S01]  /*2020*/  HMMA.16816.F32.BF16 R64, R72.reuse, R86, R64 ;  /* 0x000000564840723c */ /* 0x040fe20000041840 */
[----:B------:R-:W-:Y:S07]  /*2030*/  LDSM.16.M88.4 R84, [R217+0xb080] ;  /* 0x00b08000d954783b */ /* 0x000fee0000000200 */
[C---:B------:R-:W-:Y:S08]  /*2040*/  HMMA.16816.F32.BF16 R60, R72.reuse, R80, R60 ;  /* 0x00000050483c723c */ /* 0x040ff0000004183c */
[C---:B------:R-:W-:Y:S01]  /*2050*/  HMMA.16816.F32.BF16 R56, R72.reuse, R82, R56 ;  /* 0x000000524838723c */ /* 0x040fe20000041838 */
[----:B------:R-:W-:Y:S07]  /*2060*/  LDSM.16.M88.4 R80, [R216+0x5480] ;  /* 0x00548000d850783b */ /* 0x000fee0000000200 */
[C---:B------:R-:W-:Y:S08]  /*2070*/  HMMA.16816.F32.BF16 R52, R72.reuse, R76, R52 ;  /* 0x0000004c4834723c */ /* 0x040ff00000041834 */
[----:B------:R-:W-:Y:S01]  /*2080*/  HMMA.16816.F32.BF16 R44, R72, R78, R44 ;  /* 0x0000004e482c723c */ /* 0x000fe2000004182c */
[----:B------:R-:W2:Y:S04]  /*2090*/  LDSM.16.M88.4 R76, [R216+0x5880] ;  /* 0x00588000d84c783b */ /* 0x000ea80000000200 */
[----:B------:R-:W3:Y:S03]  /*20a0*/  LDSM.16.M88.4 R72, [R216+0x5c80] ;  /* 0x005c8000d848783b */ /* 0x000ee60000000200 */
[C---:B-1----:R-:W-:Y:S08]  /*20b0*/  HMMA.16816.F32.BF16 R24, R40.reuse, R10, R24 ;  /* 0x0000000a2818723c */ /* 0x042ff00000041818 */
[C---:B------:R-:W-:Y:S08]  /*20c0*/  HMMA.16816.F32.BF16 R12, R40.reuse, R20, R12 ;  /* 0x00000014280c723c */ /* 0x040ff0000004180c */
[C---:B------:R-:W-:Y:S08]  /*20d0*/  HMMA.16816.F32.BF16 R36, R40.reuse, R16, R36 ;  /* 0x000000102824723c */ /* 0x040ff00000041824 */
[C---:B------:R-:W-:Y:S08]  /*20e0*/  HMMA.16816.F32.BF16 R32, R40.reuse, R18, R32 ;  /* 0x000000122820723c */ /* 0x040ff00000041820 */
[C---:B------:R-:W-:Y:S08]  /*20f0*/  HMMA.16816.F32.BF16 R28, R40.reuse, R8, R28 ;  /* 0x00000008281c723c */ /* 0x040ff0000004181c */
[----:B------:R-:W-:Y:S01]  /*2100*/  HMMA.16816.F32.BF16 R48, R40, R22, R48 ;  /* 0x000000162830723c */ /* 0x000fe20000041830 */
[----:B------:R-:W-:Y:S07]  /*2110*/  LDSM.16.M88.4 R40, [R213+0xb080] ;  /* 0x00b08000d528783b */ /* 0x000fee0000000200 */
[C---:B------:R-:W-:Y:S08]  /*2120*/  HMMA.16816.F32.BF16 R68, R4.reuse, R16, R68 ;  /* 0x000000100444723c */ /* 0x040ff00000041844 */
[C---:B------:R-:W-:Y:S01]  /*2130*/  HMMA.16816.F32.BF16 R64, R4.reuse, R18, R64 ;  /* 0x000000120440723c */ /* 0x040fe20000041840 */
[----:B------:R-:W-:Y:S07]  /*2140*/  LDSM.16.M88.4 R16, [R215+0x1800] ;  /* 0x00180000d710783b */ /* 0x000fee0000000200 */
[C---:B------:R-:W-:Y:S08]  /*2150*/  HMMA.16816.F32.BF16 R60, R4.reuse, R8, R60 ;  /* 0x00000008043c723c */ /* 0x040ff0000004183c */
[C---:B------:R-:W-:Y:S01]  /*2160*/  HMMA.16816.F32.BF16 R56, R4.reuse, R10, R56 ;  /* 0x0000000a0438723c */ /* 0x040fe20000041838 */
[----:B------:R-:W1:Y:S07]  /*2170*/  LDSM.16.M88.4 R8, [R215+0x1c00] ;  /* 0x001c0000d708783b */ /* 0x000e6e0000000200 */
[C---:B------:R-:W-:Y:S08]  /*2180*/  HMMA.16816.F32.BF16 R52, R4.reuse, R20, R52 ;  /* 0x000000140434723c */ /* 0x040ff00000041834 */
[----:B------:R-:W-:Y:S01]  /*2190*/  HMMA.16816.F32.BF16 R44, R4, R22, R44 ;  /* 0x00000016042c723c */ /* 0x000fe2000004182c */
[----:B------:R-:W4:Y:S04]  /*21a0*/  LDSM.16.M88.4 R4, [R215+0x2000] ;  /* 0x00200000d704783b */ /* 0x000f280000000200 */
[----:B------:R-:W5:Y:S01]  /*21b0*/  LDSM.16.M88.4 R20, [R213+0xa080] ;  /* 0x00a08000d514783b */ /* 0x000f620000000200 */
[----:B------:R-:W-:-:S04]  /*21c0*/  DEPBAR.LE SB0, 0x0 ;  /* 0x000080000000791a */ /* 0x000fc80000000000 */
[C---:B--2---:R-:W-:Y:S08]  /*21d0*/  HMMA.16816.F32.BF16 R24, R84.reuse, R78, R24 ;  /* 0x0000004e5418723c */ /* 0x044ff00000041818 */
[C---:B---3--:R-:W-:Y:S08]  /*21e0*/  HMMA.16816.F32.BF16 R12, R84.reuse, R72, R12 ;  /* 0x00000048540c723c */ /* 0x048ff0000004180c */
[C---:B------:R-:W-:Y:S08]  /*21f0*/  HMMA.16816.F32.BF16 R36, R84.reuse, R80, R36 ;  /* 0x000000505424723c */ /* 0x040ff00000041824 */
[C---:B------:R-:W-:Y:S08]  /*2200*/  HMMA.16816.F32.BF16 R32, R84.reuse, R82, R32 ;  /* 0x000000525420723c */ /* 0x040ff00000041820 */
[C---:B------:R-:W-:Y:S08]  /*2210*/  HMMA.16816.F32.BF16 R28, R84.reuse, R76, R28 ;  /* 0x0000004c541c723c */ /* 0x040ff0000004181c */
[----:B------:R-:W-:Y:S08]  /*2220*/  HMMA.16816.F32.BF16 R48, R84, R74, R48 ;  /* 0x0000004a5430723c */ /* 0x000ff00000041830 */
[C---:B------:R-:W-:Y:S08]  /*2230*/  HMMA.16816.F32.BF16 R68, R88.reuse, R80, R68 ;  /* 0x000000505844723c */ /* 0x040ff00000041844 */
[C---:B------:R-:W-:Y:S08]  /*2240*/  HMMA.16816.F32.BF16 R64, R88.reuse, R82, R64 ;  /* 0x000000525840723c */ /* 0x040ff00000041840 */
[C---:B------:R-:W-:Y:S08]  /*2250*/  HMMA.16816.F32.BF16 R60, R88.reuse, R76, R60 ;  /* 0x0000004c583c723c */ /* 0x040ff0000004183c */
[C---:B------:R-:W-:Y:S08]  /*2260*/  HMMA.16816.F32.BF16 R56, R88.reuse, R78, R56 ;  /* 0x0000004e5838723c */ /* 0x040ff00000041838 */
[C---:B------:R-:W-:Y:S08]  /*2270*/  HMMA.16816.F32.BF16 R52, R88.reuse, R72, R52 ;  /* 0x000000485834723c */ /* 0x040ff00000041834 */
[----:B------:R-:W-:Y:S08]  /*2280*/  HMMA.16816.F32.BF16 R44, R88, R74, R44 ;  /* 0x0000004a582c723c */ /* 0x000ff0000004182c */
[C---:B-1----:R-:W-:Y:S08]  /*2290*/  HMMA.16816.F32.BF16 R72, R40.reuse, R10, R24 ;  /* 0x0000000a2848723c */ /* 0x042ff00000041818 */
[C---:B----4-:R-:W-:Y:S08]  /*22a0*/  HMMA.16816.F32.BF16 R24, R40.reuse, R4, R12 ;  /* 0x000000042818723c */ /* 0x050ff0000004180c */
[C---:B------:R-:W-:Y:S08]  /*22b0*/  HMMA.16816.F32.BF16 R36, R40.reuse, R16, R36 ;  /* 0x000000102824723c */ /* 0x040ff00000041824 */
[C---:B------:R-:W-:Y:S08]  /*22c0*/  HMMA.16816.F32.BF16 R32, R40.reuse, R18, R32 ;  /* 0x000000122820723c */ /* 0x040ff00000041820 */
[C---:B------:R-:W-:Y:S08]  /*22d0*/  HMMA.16816.F32.BF16 R28, R40.reuse, R8, R28 ;  /* 0x00000008281c723c */ /* 0x040ff0000004181c */
[----:B------:R-:W-:Y:S08]  /*22e0*/  HMMA.16816.F32.BF16 R12, R40, R6, R48 ;  /* 0x00000006280c723c */ /* 0x000ff00000041830 */
[C---:B-----5:R-:W-:Y:S08]  /*22f0*/  HMMA.16816.F32.BF16 R68, R20.reuse, R16, R68 ;  /* 0x000000101444723c */ /* 0x060ff00000041844 */
[C---:B------:R-:W-:Y:S08]  /*2300*/  HMMA.16816.F32.BF16 R64, R20.reuse, R18, R64 ;  /* 0x000000121440723c */ /* 0x040ff00000041840 */
[C---:B------:R-:W-:Y:S08]  /*2310*/  HMMA.16816.F32.BF16 R60, R20.reuse, R8, R60 ;  /* 0x00000008143c723c */ /* 0x040ff0000004183c */
[C---:B------:R-:W-:Y:S08]  /*2320*/  HMMA.16816.F32.BF16 R56, R20.reuse, R10, R56 ;  /* 0x0000000a1438723c */ /* 0x040ff00000041838 */
[C---:B------:R-:W-:Y:S08]  /*2330*/  HMMA.16816.F32.BF16 R52, R20.reuse, R4, R52 ;  /* 0x000000041434723c */ /* 0x040ff00000041834 */
[----:B------:R-:W-:Y:S01]  /*2340*/  HMMA.16816.F32.BF16 R44, R20, R6, R44 ;  /* 0x00000006142c723c */ /* 0x000fe2000004182c */
[----:B------:R-:W-:Y:S06]  /*2350*/  BAR.SYNC.DEFER_BLOCKING 0x0 ;  /* 0x0000000000007b1d */ /* 0x000fec0000010000 */
[----:B------:R-:W-:Y:S05]  /*2360*/  @!P0 BRA `(.L_x_159) ;  /* 0x000001a000008947 */ /* 0x000fea0003800000 */
[----:B------:R-:W-:Y:S02]  /*2370*/  IADD3 R4, -R228, 0x30, RZ ;  /* 0x00000030e4047810 */ /* 0x000fe40007ffe1ff */
[----:B------:R-:W-:-:S02]  /*2380*/  IADD3 R7, R148, -0x2, RZ ;  /* 0xfffffffe94077810 */ /* 0x000fc40007ffe0ff */
[----:B------:R-:W-:Y:S02]  /*2390*/  ISETP.GE.AND P2, PT, R4, 0x21, PT ;  /* 0x000000210400780c */ /* 0x000fe40003f46270 */
[----:B------:R-:W-:Y:S01]  /*23a0*/  SHF.R.S32.HI R5, RZ, 0x1f, R7 ;  /* 0x0000001fff057819 */ /* 0x000fe20000011407 */
[-C--:B------:R-:W-:Y:S02]  /*23b0*/  IMAD R92, R92, R7.reuse, RZ ;  /* 0x000000075c5c7224 */ /* 0x080fe400078e02ff */
[----:B------:R-:W-:-:S04]  /*23c0*/  IMAD.WIDE.U32 R8, R98, R7, RZ ;  /* 0x0000000762087225 */ /* 0x000fc800078e00ff */
[----:B------:R-:W-:-:S04]  /*23d0*/  IMAD R5, R5, R98, R92 ;  /* 0x0000006205057224 */ /* 0x000fc800078e025c */
[----:B------:R-:W-:Y:S01]  /*23e0*/  IMAD.IADD R5, R9, 0x1, R5 ;  /* 0x0000000109057824 */ /* 0x000fe200078e0205 */
[----:B------:R-:W-:-:S04]  /*23f0*/  @P2 IADD3 R7, P1, P0, R220, UR8, R8 ;  /* 0x00000008dc072c10 */ /* 0x000fc8000f83e008 */
[----:B------:R-:W-:Y:S02]  /*2400*/  @P2 IADD3.X R6, R223, UR7, R5, P1, P0 ;  /* 0x00000007df062c10 */ /* 0x000fe40008fe0405 */
[----:B------:R-:W-:-:S13]  /*2410*/  ISETP.GE.AND P1, PT, R4, 0x1, PT ;  /* 0x000000010400780c */ /* 0x000fda0003f26270 */
[----:B------:R-:W-:-:S05]  /*2420*/  @P1 IADD3 R8, P0, R220, R8, RZ ;  /* 0x00000008dc081210 */ /* 0x000fca0007f1e0ff */
[----:B------:R-:W-:Y:S01]  /*2430*/  @P1 IMAD.X R5, R5, 0x1, R223, P0 ;  /* 0x0000000105051824 */ /* 0x000fe200000e06df */
[----:B------:R-:W-:-:S04]  /*2440*/  @P2 LEA R10, P0, R7, c[0x0][0x1c8], 0x1 ;  /* 0x00007200070a2a11 */ /* 0x000fc800078008ff */
[----:B------:R-:W-:Y:S02]  /*2450*/  @P2 LEA.HI.X R11, R7, c[0x0][0x1cc], R6, 0x1, P0 ;  /* 0x00007300070b2a11 */ /* 0x000fe400000f0c06 */
[----:B------:R-:W-:-:S04]  /*2460*/  @P1 LEA R4, P0, R8, c[0x0][0x1c8], 0x1 ;  /* 0x0000720008041a11 */ /* 0x000fc800078008ff */
[----:B------:R-:W-:-:S05]  /*2470*/  @P1 LEA.HI.X R5, R8, c[0x0][0x1cc], R5, 0x1, P0 ;  /* 0x0000730008051a11 */ /* 0x000fca00000f0c05 */
[----:B------:R-:W-:Y:S01]  /*2480*/  @!PT LDS RZ, [RZ] ;  /* 0x00000000fffff984 */ /* 0x000fe20000000800 */
[----:B------:R-:W-:Y:S01]  /*2490*/  @!PT LDS RZ, [RZ] ;  /* 0x00000000fffff984 */ /* 0x000fe20000000800 */
[----:B------:R-:W-:Y:S01]  /*24a0*/  @!PT LDS RZ, [RZ] ;  /* 0x00000000fffff984 */ /* 0x000fe20000000800 */
[----:B------:R1:W-:Y:S04]  /*24b0*/  @P1 LDGSTS.E.BYPASS.LTC128B.128 [R218+0x3c80], [R4.64], !P6 ;  /* 0x03c8000004da1fae */ /* 0x0003e8000f101d4a */
[----:B------:R1:W-:Y:S04]  /*24c0*/  @P1 LDGSTS.E.BYPASS.LTC128B.128 [R218+0x4880], [R4.64+0x40], !P5 ;  /* 0x0488004004da1fae */ /* 0x0003e8000e901d4a */
[----:B------:R1:W-:Y:S04]  /*24d0*/  @P1 LDGSTS.E.BYPASS.LTC128B.128 [R218+0x5480], [R4.64+0x80], !P4 ;  /* 0x0548008004da1fae */ /* 0x0003e8000e101d4a */
[----:B------:R1:W-:Y:S04]  /*24e0*/  @P2 LDGSTS.E.BYPASS.LTC128B.128 [R218+0x4480], [R10.64], !P6 ;  /* 0x044800000ada2fae */ /* 0x0003e8000f101d4a */
[----:B------:R1:W-:Y:S04]  /*24f0*/  @P2 LDGSTS.E.BYPASS.LTC128B.128 [R218+0x5080], [R10.64+0x40], !P5 ;  /* 0x050800400ada2fae */ /* 0x0003e8000e901d4a */
[----:B------:R1:W-:Y:S02]  /*2500*/  @P2 LDGSTS.E.BYPASS.LTC128B.128 [R218+0x5c80], [R10.64+0x80], !P4 ;  /* 0x05c800800ada2fae */ /* 0x0003e4000e101d4a */
.L_x_159:
[----:B-1----:R-:W-:Y:S01]  /*2510*/  LOP3.LUT R5, R96, 0xffffffe0, RZ, 0xc0, !PT ;  /* 0xffffffe060057812 */ /* 0x002fe200078ec0ff */
[----:B------:R-:W-:Y:S01]  /*2520*/  ULDC UR9, c[0x0][0x324] ;  /* 0x0000c90000097ab9 */ /* 0x000fe20000000800 */
[----:B------:R-:W-:Y:S01]  /*2530*/  SHF.R.S32.HI R6, RZ, 0x1f, R95 ;  /* 0x0000001fff067819 */ /* 0x000fe2000001145f */
[----:B------:R-:W-:Y:S01]  /*2540*/  ULOP3.LUT UR9, URZ, UR9, URZ, 0x33, !UPT ;  /* 0x000000093f097292 */ /* 0x000fe2000f8e333f */
[----:B------:R-:W-:Y:S01]  /*2550*/  PLOP3.LUT P1, PT, PT, PT, UP2, 0x80, 0x0 ;  /* 0x000000000000781c */ /* 0x000fe20003f2f028 */
[----:B------:R-:W-:Y:S01]  /*2560*/  IMAD.IADD R94, R94, 0x1, -R5 ;  /* 0x000000015e5e7824 */ /* 0x000fe200078e0a05 */
[----:B------:R-:W-:Y:S01]  /*2570*/  LEA.HI R6, R6, R95, RZ, 0x2 ;  /* 0x0000005f06067211 */ /* 0x000fe200078f10ff */
[----:B------:R-:W0:Y:S01]  /*2580*/  LDGDEPBAR ;  /* 0x00000000000079af */ /* 0x000e220000000000 */
[----:B------:R-:W-:-:S02]  /*2590*/  PLOP3.LUT P0, PT, PT, PT, UP2, 0x80, 0x0 ;  /* 0x000000000000781c */ /* 0x000fc40003f0f028 */
[----:B------:R-:W-:Y:S02]  /*25a0*/  SHF.R.S32.HI R5, RZ, 0x1f, R94 ;  /* 0x0000001fff057819 */ /* 0x000fe4000001145e */
[----:B------:R-:W-:Y:S02]  /*25b0*/  LOP3.LUT R6, R6, 0xffffffc, RZ, 0xc0, !PT ;  /* 0x0ffffffc06067812 */ /* 0x000fe400078ec0ff */
[----:B------:R-:W-:Y:S02]  /*25c0*/  LEA.HI R4, R5, R94, RZ, 0x2 ;  /* 0x0000005e05047211 */ /* 0x000fe400078f10ff */
[----:B------:R-:W-:Y:S01]  /*25d0*/  LEA.HI R5, R97, R97, RZ, 0x1 ;  /* 0x0000006161057211 */ /* 0x000fe200078f08ff */
[----:B------:R-:W-:Y:S01]  /*25e0*/  IMAD.IADD R95, R95, 0x1, -R6 ;  /* 0x000000015f5f7824 */ /* 0x000fe200078e0a06 */
[----:B------:R-:W-:Y:S02]  /*25f0*/  LEA.HI.SX32 R6, R4, UR13, 0x1e ;  /* 0x0000000d04067c11 */ /* 0x000fe4000f8ff2ff */
[C---:B------:R-:W-:Y:S01]  /*2600*/  LOP3.LUT R8, R5.reuse, 0x1ffffffe, RZ, 0xc0, !PT ;  /* 0x1ffffffe05087812 */ /* 0x040fe200078ec0ff */
[----:B------:R-:W-:-:S02]  /*2610*/  IMAD.SHL.U32 R7, R5, 0x20, RZ ;  /* 0x0000002005077824 */ /* 0x000fc400078e00ff */
[----:B------:R-:W-:Y:S02]  /*2620*/  IMAD R6, R95, 0x10, R6 ;  /* 0x000000105f067824 */ /* 0x000fe400078e0206 */
[----:B------:R-:W-:Y:S01]  /*2630*/  IMAD.IADD R8, R97, 0x1, -R8 ;  /* 0x0000000161087824 */ /* 0x000fe200078e0a08 */
[----:B------:R-:W-:-:S05]  /*2640*/  LOP3.LUT R7, R7, 0xffffffc0, RZ, 0xc0, !PT ;  /* 0xffffffc007077812 */ /* 0x000fca00078ec0ff */
[----:B------:R-:W-:-:S04]  /*2650*/  IMAD.IADD R7, R7, 0x1, R6 ;  /* 0x0000000107077824 */ /* 0x000fc800078e0206 */
[----:B------:R-:W-:-:S04]  /*2660*/  IMAD R219, R8, 0x8, R7 ;  /* 0x0000000808db7824 */ /* 0x000fc800078e0207 */
[----:B------:R-:W-:-:S04]  /*2670*/  @P1 IMAD.HI.U32 R5, R219, c[0x0][0x2c8], RZ ;  /* 0x0000b200db051a27 */ /* 0x000fc800078e00ff */
[----:B------:R-:W-:Y:S01]  /*2680*/  IMAD.MOV.U32 R49, RZ, RZ, R219 ;  /* 0x000000ffff317224 */ /* 0x000fe200078e00db */
[----:B------:R-:W-:Y:S02]  /*2690*/  @P0 SHF.R.U32.HI R49, RZ, c[0x0][0x2cc], R5 ;  /* 0x0000b300ff310a19 */ /* 0x000fe40000011605 */
[----:B------:R-:W-:Y:S02]  /*26a0*/  LOP3.LUT R5, R4, 0x7ffffffc, RZ, 0xc0, !PT ;  /* 0x7ffffffc04057812 */ /* 0x000fe400078ec0ff */
[----:B------:R-:W-:Y:S01]  /*26b0*/  PLOP3.LUT P0, PT, PT, PT, UP1, 0x40, 0x0 ;  /* 0x000000000000781c */ /* 0x000fe20003f0e818 */
[----:B------:R-:W1:Y:S02]  /*26c0*/  SHFL.IDX PT, R4, R49, RZ, 0x1c1f ;  /* 0x001c1fff31047589 */ /* 0x000e6400000e0000 */
[----:B------:R-:W-:-:S04]  /*26d0*/  IMAD.IADD R5, R94, 0x1, -R5 ;  /* 0x000000015e057824 */ /* 0x000fc800078e0a05 */
[----:B------:R-:W-:-:S04]  /*26e0*/  IMAD.SHL.U32 R224, R5, 0x2, RZ ;  /* 0x0000000205e07824 */ /* 0x000fc800078e00ff */
[----:B------:R-:W-:Y:S01]  /*26f0*/  IMAD.IADD R48, R93, 0x1, -R224 ;  /* 0x000000015d307824 */ /* 0x000fe200078e0ae0 */
[C---:B------:R-:W-:Y:S02]  /*2700*/  IADD3 R23, -R224.reuse, 0x1, R3 ;  /* 0x00000001e0177810 */ /* 0x040fe40007ffe103 */
[----:B------:R-:W-:Y:S02]  /*2710*/  IADD3 R77, -R224, c[0x0][0x1d0], R93 ;  /* 0x00007400e04d7a10 */ /* 0x000fe40007ffe15d */
[----:B------:R-:W-:-:S04]  /*2720*/  IADD3 R23, R23, -c[0x0][0x168], RZ ;  /* 0x80005a0017177a10 */ /* 0x000fc80007ffe0ff */
[C---:B------:R-:W-:Y:S02]  /*2730*/  IADD3 R78, R23.reuse, c[0x0][0x328], RZ ;  /* 0x0000ca00174e7a10 */ /* 0x040fe40007ffe0ff */
[----:B------:R-:W-:-:S03]  /*2740*/  IADD3 R23, R23, UR9, RZ ;  /* 0x0000000917177c10 */ /* 0x000fc6000fffe0ff */
[--C-:B-1----:R-:W-:Y:S02]  /*2750*/  IMAD.IADD R6, R78, 0x1, R4.reuse ;  /* 0x000000014e067824 */ /* 0x102fe400078e0204 */
[----:B------:R-:W-:-:S03]  /*2760*/  IMAD.IADD R5, R23, 0x1, R4 ;  /* 0x0000000117057824 */ /* 0x000fc600078e0204 */
[----:B------:R-:W-:Y:S01]  /*2770*/  IMNMX R9, R6, R77, PT ;  /* 0x0000004d06097217 */ /* 0x000fe20003800200 */
[----:B------:R-:W-:Y:S05]  /*2780*/  @P0 BRA `(.L_x_160) ;  /* 0x0000015000000947 */ /* 0x000fea0003800000 */
[----:B------:R-:W-:Y:S01]  /*2790*/  IADD3 R4, R4, c[0x0][0x1d0], RZ ;  /* 0x0000740004047a10 */ /* 0x000fe20007ffe0ff */
[----:B------:R-:W-:Y:S03]  /*27a0*/  BSSY B0, `(.L_x_161) ;  /* 0x000000f000007945 */ /* 0x000fe60003800000 */
[----:B------:R-:W-:-:S04]  /*27b0*/  IADD3 R7, R4, -c[0x0][0x168], RZ ;  /* 0x80005a0004077a10 */ /* 0x000fc80007ffe0ff */
[----:B------:R-:W-:-:S13]  /*27c0*/  ISETP.GT.AND P0, PT, R7, -0x1, PT ;  /* 0xffffffff0700780c */ /* 0x000fda0003f04270 */
[----:B------:R-:W-:Y:S05]  /*27d0*/  @P0 BRA `(.L_x_162) ;  /* 0x0000007000000947 */ /* 0x000fea0003800000 */
[----:B------:R-:W-:Y:S01]  /*27e0*/  IMAD.MOV.U32 R3, RZ, RZ, c[0x0][0x32c] ;  /* 0x0000cb00ff037624 */ /* 0x000fe200078e00ff */
[----:B------:R-:W-:-:S04]  /*27f0*/  LOP3.LUT R7, RZ, R7, RZ, 0x33, !PT ;  /* 0x00000007ff077212 */ /* 0x000fc800078e33ff */
[----:B------:R-:W-:-:S13]  /*2800*/  ISETP.NE.AND P0, PT, R3, 0x1, PT ;  /* 0x000000010300780c */ /* 0x000fda0003f05270 */
[----:B------:R-:W-:-:S05]  /*2810*/  @P0 IMAD.HI.U32 R3, R7, c[0x0][0x330], RZ ;  /* 0x0000cc0007030a27 */ /* 0x000fca00078e00ff */
[----:B------:R-:W-:-:S04]  /*2820*/  @P0 SHF.R.U32.HI R7, RZ, c[0x0][0x334], R3 ;  /* 0x0000cd00ff070a19 */ /* 0x000fc80000011603 */
[----:B------:R-:W-:Y:S01]  /*2830*/  LOP3.LUT R7, RZ, R7, RZ, 0x33, !PT ;  /* 0x00000007ff077212 */ /* 0x000fe200078e33ff */
[----:B------:R-:W-:Y:S05]  /*2840*/  BRA `(.L_x_163) ;  /* 0x0000004000007947 */ /* 0x000fea0003800000 */
.L_x_162:
[----:B------:R-:W-:-:S04]  /*2850*/  MOV R3, c[0x0][0x32c] ;  /* 0x0000cb0000037a02 */ /* 0x000fc80000000f00 */
[----:B------:R-:W-:-:S13]  /*2860*/  ISETP.NE.AND P0, PT, R3, 0x1, PT ;  /* 0x000000010300780c */ /* 0x000fda0003f05270 */
[----:B------:R-:W-:-:S05]  /*2870*/  @P0 IMAD.HI.U32 R3, R7, c[0x0][0x330], RZ ;  /* 0x0000cc0007030a27 */ /* 0x000fca00078e00ff */
[----:B------:R-:W-:Y:S02]  /*2880*/  @P0 SHF.R.U32.HI R7, RZ, c[0x0][0x334], R3 ;  /* 0x0000cd00ff070a19 */ /* 0x000fe40000011603 */
.L_x_163:
[----:B------:R-:W-:Y:S05]  /*2890*/  BSYNC B0 ;  /* 0x0000000000007941 */ /* 0x000fea0003800000 */
.L_x_161:
[----:B------:R-:W-:-:S05]  /*28a0*/  IMAD R6, R7, c[0x0][0x32c], R48 ;  /* 0x0000cb0007067a24 */ /* 0x000fca00078e0230 */
[----:B------:R-:W-:Y:S02]  /*28b0*/  IADD3 R4, R6, c[0x0][0x32c], RZ ;  /* 0x0000cb0006047a10 */ /* 0x000fe40007ffe0ff */
[----:B------:R-:W-:Y:S02]  /*28c0*/  IMNMX R5, R5, R6, !PT ;  /* 0x0000000605057217 */ /* 0x000fe40007800200 */
[----:B------:R-:W-:Y:S02]  /*28d0*/  IMNMX R9, R9, R4, PT ;  /* 0x0000000409097217 */ /* 0x000fe40003800200 */
.L_x_160:
[----:B------:R-:W1:Y:S01]  /*28e0*/  SHFL.IDX PT, R4, R49, 0x1, 0x1c1f ;  /* 0x003c1f0031047f89 */ /* 0x000e6200000e0000 */
[----:B------:R-:W-:Y:S01]  /*28f0*/  PLOP3.LUT P0, PT, PT, PT, UP1, 0x40, 0x0 ;  /* 0x000000000000781c */ /* 0x000fe20003f0e818 */
[--C-:B-1----:R-:W-:Y:S02]  /*2900*/  IMAD.IADD R6, R78, 0x1, R4.reuse ;  /* 0x000000014e067824 */ /* 0x102fe400078e0204 */
[----:B------:R-:W-:-:S03]  /*2910*/  IMAD.IADD R3, R23, 0x1, R4 ;  /* 0x0000000117037824 */ /* 0x000fc600078e0204 */
[----:B------:R-:W-:-:S07]  /*2920*/  IMNMX R79, R6, R77, PT ;  /* 0x0000004d064f7217 */ /* 0x000fce0003800200 */
        /* <DEDUP_REMOVED lines=13> */
.L_x_166:
[----:B------:R-:W-:-:S04]  /*2a00*/  MOV R4, c[0x0][0x32c] ;  /* 0x0000cb0000047a02 */ /* 0x000fc80000000f00 */
[----:B------:R-:W-:-:S13]  /*2a10*/  ISETP.NE.AND P0, PT, R4, 0x1, PT ;  /* 0x000000010400780c */ /* 0x000fda0003f05270 */
[----:B------:R-:W-:-:S05]  /*2a20*/  @P0 IMAD.HI.U32 R4, R7, c[0x0][0x330], RZ ;  /* 0x0000cc0007040a27 */ /* 0x000fca00078e00ff */
[----:B------:R-:W-:Y:S02]  /*2a30*/  @P0 SHF.R.U32.HI R7, RZ, c[0x0][0x334], R4 ;  /* 0x0000cd00ff070a19 */ /* 0x000fe40000011604 */
.L_x_167:
[----:B------:R-:W-:Y:S05]  /*2a40*/  BSYNC B0 ;  /* 0x0000000000007941 */ /* 0x000fea0003800000 */
.L_x_165:
[----:B------:R-:W-:-:S05]  /*2a50*/  IMAD R6, R7, c[0x0][0x32c], R48 ;  /* 0x0000cb0007067a24 */ /* 0x000fca00078e0230 */
[----:B------:R-:W-:Y:S02]  /*2a60*/  IADD3 R4, R6, c[0x0][0x32c], RZ ;  /* 0x0000cb0006047a10 */ /* 0x000fe40007ffe0ff */
[----:B------:R-:W-:Y:S02]  /*2a70*/  IMNMX R3, R3, R6, !PT ;  /* 0x0000000603037217 */ /* 0x000fe40007800200 */
[----:B------:R-:W-:Y:S02]  /*2a80*/  IMNMX R79, R79, R4, PT ;  /* 0x000000044f4f7217 */ /* 0x000fe40003800200 */
.L_x_164:
[C---:B------:R-:W-:Y:S02]  /*2a90*/  ISETP.GE.AND P0, PT, R93.reuse, 0x2, PT ;  /* 0x000000025d00780c */ /* 0x040fe40003f06270 */
[----:B------:R-:W-:Y:S02]  /*2aa0*/  ISETP.GE.AND P1, PT, R93, 0x9, PT ;  /* 0x000000095d00780c */ /* 0x000fe40003f26270 */
[----:B------:R-:W-:Y:S02]  /*2ab0*/  P2R R7, PR, RZ, 0x1 ;  /* 0x00000001ff077803 */ /* 0x000fe40000000000 */
[----:B------:R-:W-:-:S02]  /*2ac0*/  ISETP.GT.AND P0, PT, R5, 0x1, !P0 ;  /* 0x000000010500780c */ /* 0x000fc40004704270 */
[----:B------:R-:W-:Y:S02]  /*2ad0*/  P2R R76, PR, RZ, 0x2 ;  /* 0x00000002ff4c7803 */ /* 0x000fe40000000000 */
[----:B------:R-:W-:Y:S02]  /*2ae0*/  ISETP.LT.OR P0, PT, R9, 0x2, P0 ;  /* 0x000000020900780c */ /* 0x000fe40000701670 */
[----:B------:R-:W-:Y:S02]  /*2af0*/  ISETP.GE.AND P2, PT, R93, 0x29, PT ;  /* 0x000000295d00780c */ /* 0x000fe40003f46270 */
[----:B------:R-:W-:Y:S02]  /*2b00*/  FSEL R6, R69, -INF , !P0 ;  /* 0xff80000045067808 */ /* 0x000fe40004000000 */
[----:B------:R-:W-:Y:S02]  /*2b10*/  ISETP.GT.AND P0, PT, R5, 0x8, !P1 ;  /* 0x000000080500780c */ /* 0x000fe40004f04270 */
[----:B------:R-:W-:-:S02]  /*2b20*/  ISETP.GE.AND P1, PT, R93, 0xa, PT ;  /* 0x0000000a5d00780c */ /* 0x000fc40003f26270 */
[----:B------:R-:W-:Y:S02]  /*2b30*/  ISETP.LT.OR P0, PT, R9, 0x9, P0 ;  /* 0x000000090900780c */ /* 0x000fe40000701670 */
[----:B------:R-:W-:Y:S02]  /*2b40*/  P2R R69, PR, RZ, 0x2 ;  /* 0x00000002ff457803 */ /* 0x000fe40000000000 */
[----:B------:R-:W-:Y:S02]  /*2b50*/  FSEL R64, R64, -INF , !P0 ;  /* 0xff80000040407808 */ /* 0x000fe40004000000 */
[----:B------:R-:W-:Y:S02]  /*2b60*/  ISETP.GT.AND P0, PT, R5, 0x9, !P1 ;  /* 0x000000090500780c */ /* 0x000fe40004f04270 */
[----:B------:R-:W-:Y:S02]  /*2b70*/  ISETP.GE.AND P1, PT, R93, 0x11, PT ;  /* 0x000000115d00780c */ /* 0x000fe40003f26270 */
[----:B------:R-:W-:-:S04]  /*2b80*/  ISETP.LT.OR P0, PT, R9, 0xa, P0 ;  /* 0x0000000a0900780c */ /* 0x000fc80000701670 */
[----:B------:R-:W-:Y:S02]  /*2b90*/  FSEL R4, R65, -INF , !P0 ;  /* 0xff80000041047808 */ /* 0x000fe40004000000 */
[----:B------:R-:W-:Y:S02]  /*2ba0*/  ISETP.GT.AND P0, PT, R5, 0x10, !P1 ;  /* 0x000000100500780c */ /* 0x000fe40004f04270 */
[----:B------:R-:W-:Y:S02]  /*2bb0*/  P2R R65, PR, RZ, 0x2 ;  /* 0x00000002ff417803 */ /* 0x000fe40000000000 */
[----:B------:R-:W-:Y:S02]  /*2bc0*/  ISETP.LT.OR P0, PT, R9, 0x11, P0 ;  /* 0x000000110900780c */ /* 0x000fe40000701670 */
[----:B------:R-:W-:Y:S02]  /*2bd0*/  ISETP.GE.AND P1, PT, R93, 0x12, PT ;  /* 0x000000125d00780c */ /* 0x000fe40003f26270 */
[----:B------:R-:W-:-:S02]  /*2be0*/  FSEL R40, R60, -INF , !P0 ;  /* 0xff8000003c287808 */ /* 0x000fc40004000000 */
[----:B------:R-:W-:Y:S02]  /*2bf0*/  ISETP.GT.AND P0, PT, R5, 0x11, !P1 ;  /* 0x000000110500780c */ /* 0x000fe40004f04270 */
[----:B------:R-:W-:Y:S02]  /*2c00*/  P2R R60, PR, RZ, 0x2 ;  /* 0x00000002ff3c7803 */ /* 0x000fe40000000000 */
[----:B------:R-:W-:Y:S02]  /*2c10*/  ISETP.LT.OR P0, PT, R9, 0x12, P0 ;  /* 0x000000120900780c */ /* 0x000fe40000701670 */
[----:B------:R-:W-:Y:S02]  /*2c20*/  ISETP.GE.AND P1, PT, R93, 0x19, PT ;  /* 0x000000195d00780c */ /* 0x000fe40003f26270 */
[----:B------:R-:W-:Y:S02]  /*2c30*/  FSEL R10, R61, -INF , !P0 ;  /* 0xff8000003d0a7808 */ /* 0x000fe40004000000 */
[----:B------:R-:W-:-:S02]  /*2c40*/  ISETP.GT.AND P0, PT, R5, 0x18, !P1 ;  /* 0x000000180500780c */ /* 0x000fc40004f04270 */
[----:B------:R-:W-:Y:S02]  /*2c50*/  P2R R51, PR, RZ, 0x2 ;  /* 0x00000002ff337803 */ /* 0x000fe40000000000 */
[----:B------:R-:W-:Y:S02]  /*2c60*/  ISETP.LT.OR P0, PT, R9, 0x19, P0 ;  /* 0x000000190900780c */ /* 0x000fe40000701670 */
[----:B------:R-:W-:Y:S02]  /*2c70*/  ISETP.GE.AND P1, PT, R93, 0x1a, PT ;  /* 0x0000001a5d00780c */ /* 0x000fe40003f26270 */
[----:B------:R-:W-:Y:S02]  /*2c80*/  FSEL R56, R56, -INF , !P0 ;  /* 0xff80000038387808 */ /* 0x000fe40004000000 */
[----:B------:R-:W-:Y:S02]  /*2c90*/  ISETP.GT.AND P0, PT, R5, 0x19, !P1 ;  /* 0x000000190500780c */ /* 0x000fe40004f04270 */
[----:B------:R-:W-:-:S02]  /*2ca0*/  P2R R50, PR, RZ, 0x2 ;  /* 0x00000002ff327803 */ /* 0x000fc40000000000 */
[----:B------:R-:W-:Y:S02]  /*2cb0*/  ISETP.LT.OR P0, PT, R9, 0x1a, P0 ;  /* 0x0000001a0900780c */ /* 0x000fe40000701670 */
[----:B------:R-:W-:Y:S02]  /*2cc0*/  ISETP.GE.AND P1, PT, R93, 0x21, PT ;  /* 0x000000215d00780c */ /* 0x000fe40003f26270 */
[----:B------:R-:W-:Y:S02]  /*2cd0*/  FSEL R8, R57, -INF , !P0 ;  /* 0xff80000039087808 */ /* 0x000fe40004000000 */
[----:B------:R-:W-:Y:S02]  /*2ce0*/  ISETP.GT.AND P0, PT, R5, 0x20, !P1 ;  /* 0x000000200500780c */ /* 0x000fe40004f04270 */
[----:B------:R-:W-:Y:S02]  /*2cf0*/  P2R R43, PR, RZ, 0x2 ;  /* 0x00000002ff2b7803 */ /* 0x000fe40000000000 */
[----:B------:R-:W-:-:S02]  /*2d00*/  ISETP.LT.OR P0, PT, R9, 0x21, P0 ;  /* 0x000000210900780c */ /* 0x000fc40000701670 */
[----:B------:R-:W-:Y:S02]  /*2d10*/  ISETP.GE.AND P1, PT, R93, 0x22, PT ;  /* 0x000000225d00780c */ /* 0x000fe40003f26270 */
[----:B------:R-:W-:Y:S02]  /*2d20*/  FSEL R22, R52, -INF , !P0 ;  /* 0xff80000034167808 */ /* 0x000fe40004000000 */
[----:B------:R-:W-:Y:S02]  /*2d30*/  ISETP.GT.AND P0, PT, R5, 0x21, !P1 ;  /* 0x000000210500780c */ /* 0x000fe40004f04270 */
[----:B------:R-:W-:Y:S02]  /*2d40*/  P2R R42, PR, RZ, 0x2 ;  /* 0x00000002ff2a7803 */ /* 0x000fe40000000000 */
[----:B------:R-:W-:Y:S02]  /*2d50*/  ISETP.LT.OR P0, PT, R9, 0x22, P0 ;  /* 0x000000220900780c */ /* 0x000fe40000701670 */
[----:B------:R-:W-:-:S02]  /*2d60*/  ISETP.GE.AND P1, PT, R93, 0x1, PT ;  /* 0x000000015d00780c */ /* 0x000fc40003f26270 */
[----:B------:R-:W-:Y:S02]  /*2d70*/  FSEL R21, R53, -INF , !P0 ;  /* 0xff80000035157808 */ /* 0x000fe40004000000 */
[----:B------:R-:W-:-:S04]  /*2d80*/  ISETP.GT.AND P0, PT, R5, 0x28, !P2 ;  /* 0x000000280500780c */ /* 0x000fc80005704270 */
[----:B------:R-:W-:-:S04]  /*2d90*/  ISETP.LT.OR P0, PT, R9, 0x29, P0 ;  /* 0x000000290900780c */ /* 0x000fc80000701670 */
[----:B------:R-:W-:Y:S02]  /*2da0*/  FSEL R20, R44, -INF , !P0 ;  /* 0xff8000002c147808 */ /* 0x000fe40004000000 */
[----:B------:R-:W-:Y:S02]  /*2db0*/  ISETP.GT.AND P0, PT, R5, RZ, !P1 ;  /* 0x000000ff0500720c */ /* 0x000fe40004f04270 */
[----:B------:R-:W-:Y:S02]  /*2dc0*/  P2R R44, PR, RZ, 0x2 ;  /* 0x00000002ff2c7803 */ /* 0x000fe40000000000 */
[----:B------:R-:W-:Y:S02]  /*2dd0*/  ISETP.LT.OR P0, PT, R9, 0x1, P0 ;  /* 0x000000010900780c */ /* 0x000fe40000701670 */
[----:B------:R-:W-:Y:S02]  /*2de0*/  ISETP.GE.AND P1, PT, R93, 0x2a, PT ;  /* 0x0000002a5d00780c */ /* 0x000fe40003f26270 */
[----:B------:R-:W-:-:S02]  /*2df0*/  FSEL R68, R68, -INF , !P0 ;  /* 0xff80000044447808 */ /* 0x000fc40004000000 */
[----:B------:R-:W-:Y:S02]  /*2e00*/  ISETP.GT.AND P0, PT, R5, 0x29, !P1 ;  /* 0x000000290500780c */ /* 0x000fe40004f04270 */
[----:B------:R-:W1:Y:S02]  /*2e10*/  SHFL.IDX PT, R5, R49, 0x2, 0x1c1f ;  /* 0x005c1f0031057f89 */ /* 0x000e6400000e0000 */
[----:B------:R-:W-:-:S04]  /*2e20*/  ISETP.LT.OR P0, PT, R9, 0x2a, P0 ;  /* 0x0000002a0900780c */ /* 0x000fc80000701670 */
[----:B------:R-:W-:Y:S02]  /*2e30*/  FSEL R18, R45, -INF , !P0 ;  /* 0xff8000002d127808 */ /* 0x000fe40004000000 */
        /* <DEDUP_REMOVED lines=17> */
.L_x_170:
[----:B------:R-:W-:-:S04]  /*2f50*/  MOV R5, c[0x0][0x32c] ;  /* 0x0000cb0000057a02 */ /* 0x000fc80000000f00 */
[----:B------:R-:W-:-:S13]  /*2f60*/  ISETP.NE.AND P0, PT, R5, 0x1, PT ;  /* 0x000000010500780c */ /* 0x000fda0003f05270 */
[----:B------:R-:W-:-:S05]  /*2f70*/  @P0 IMAD.HI.U32 R5, R9, c[0x0][0x330], RZ ;  /* 0x0000cc0009050a27 */ /* 0x000fca00078e00ff */
[----:B------:R-:W-:Y:S02]  /*2f80*/  @P0 SHF.R.U32.HI R9, RZ, c[0x0][0x334], R5 ;  /* 0x0000cd00ff090a19 */ /* 0x000fe40000011605 */
.L_x_171:
[----:B------:R-:W-:Y:S05]  /*2f90*/  BSYNC B0 ;  /* 0x0000000000007941 */ /* 0x000fea0003800000 */
.L_x_169:
[----:B------:R-:W-:-:S05]  /*2fa0*/  IMAD R16, R9, c[0x0][0x32c], R48 ;  /* 0x0000cb0009107a24 */ /* 0x000fca00078e0230 */
[----:B------:R-:W-:Y:S02]  /*2fb0*/  IADD3 R5, R16, c[0x0][0x32c], RZ ;  /* 0x0000cb0010057a10 */ /* 0x000fe40007ffe0ff */
[----:B------:R-:W-:Y:S02]  /*2fc0*/  IMNMX R45, R45, R16, !PT ;  /* 0x000000102d2d7217 */ /* 0x000fe40007800200 */
[----:B------:R-:W-:Y:S02]  /*2fd0*/  IMNMX R52, R52, R5, PT ;  /* 0x0000000534347217 */ /* 0x000fe40003800200 */
.L_x_168:
[----:B------:R-:W-:Y:S02]  /*2fe0*/  ISETP.NE.AND P0, PT, R76, RZ, PT ;  /* 0x000000ff4c00720c */ /* 0x000fe40003f05270 */
[----:B------:R-:W-:Y:S02]  /*2ff0*/  P2R R80, PR, RZ, 0x40 ;  /* 0x00000040ff507803 */ /* 0x000fe40000000000 */
[----:B------:R-:W-:Y:S02]  /*3000*/  ISETP.GT.AND P0, PT, R3, 0x8, !P0 ;  /* 0x000000080300780c */ /* 0x000fe40004704270 */
[----:B------:R-:W-:-:S02]  /*3010*/  ISETP.NE.AND P6, PT, R51, RZ, PT ;  /* 0x000000ff3300720c */ /* 0x000fc40003fc5270 */
[----:B------:R-:W-:Y:S02]  /*3020*/  ISETP.LT.OR P0, PT, R79, 0x9, P0 ;  /* 0x000000094f00780c */ /* 0x000fe40000701670 */
[----:B------:R-:W-:Y:S02]  /*3030*/  P2R R61, PR, RZ, 0x20 ;  /* 0x00000020ff3d7803 */ /* 0x000fe40000000000 */
[----:B------:R-:W-:Y:S02]  /*3040*/  FSEL R5, R66, -INF , !P0 ;  /* 0xff80000042057808 */ /* 0x000fe40004000000 */
[----:B------:R-:W-:Y:S02]  /*3050*/  ISETP.NE.AND P0, PT, R69, RZ, PT ;  /* 0x000000ff4500720c */ /* 0x000fe40003f05270 */
[----:B------:R-:W-:Y:S02]  /*3060*/  ISETP.NE.AND P5, PT, R50, RZ, PT ;  /* 0x000000ff3200720c */ /* 0x000fe40003fa5270 */
[----:B------:R-:W-:-:S02]  /*3070*/  ISETP.GT.AND P0, PT, R3, 0x9, !P0 ;  /* 0x000000090300780c */ /* 0x000fc40004704270 */
[----:B------:R-:W-:Y:S02]  /*3080*/  P2R R57, PR, RZ, 0x10 ;  /* 0x00000010ff397803 */ /* 0x000fe40000000000 */
[----:B------:R-:W-:Y:S02]  /*3090*/  ISETP.LT.OR P0, PT, R79, 0xa, P0 ;  /* 0x0000000a4f00780c */ /* 0x000fe40000701670 */
[----:B------:R-:W-:Y:S02]  /*30a0*/  ISETP.NE.AND P4, PT, R43, RZ, PT ;  /* 0x000000ff2b00720c */ /* 0x000fe40003f85270 */
[----:B------:R-:W-:Y:S02]  /*30b0*/  FSEL R67, R67, -INF , !P0 ;  /* 0xff80000043437808 */ /* 0x000fe40004000000 */
[----:B------:R-:W-:Y:S02]  /*30c0*/  ISETP.NE.AND P0, PT, R65, RZ, PT ;  /* 0x000000ff4100720c */ /* 0x000fe40003f05270 */
[----:B------:R-:W-:-:S02]  /*30d0*/  P2R R53, PR, RZ, 0x8 ;  /* 0x00000008ff357803 */ /* 0x000fc40000000000 */
[----:B------:R-:W-:Y:S02]  /*30e0*/  ISETP.GT.AND P0, PT, R3, 0x10, !P0 ;  /* 0x000000100300780c */ /* 0x000fe40004704270 */
[----:B------:R-:W-:Y:S02]  /*30f0*/  ISETP.NE.AND P3, PT, R42, RZ, PT ;  /* 0x000000ff2a00720c */ /* 0x000fe40003f65270 */
[----:B------:R-:W-:-:S04]  /*3100*/  ISETP.LT.OR P0, PT, R79, 0x11, P0 ;  /* 0x000000114f00780c */ /* 0x000fc80000701670 */
[----:B------:R-:W-:Y:S02]  /*3110*/  FSEL R41, R62, -INF , !P0 ;  /* 0xff8000003e297808 */ /* 0x000fe40004000000 */
[----:B------:R-:W-:Y:S02]  /*3120*/  ISETP.NE.AND P0, PT, R60, RZ, PT ;  /* 0x000000ff3c00720c */ /* 0x000fe40003f05270 */
[----:B------:R-:W-:Y:S02]  /*3130*/  P2R R62, PR, RZ, 0x40 ;  /* 0x00000040ff3e7803 */ /* 0x000fe40000000000 */
[----:B------:R-:W-:-:S04]  /*3140*/  ISETP.GT.AND P0, PT, R3, 0x11, !P0 ;  /* 0x000000110300780c */ /* 0x000fc80004704270 */
[----:B------:R-:W-:-:S04]  /*3150*/  ISETP.LT.OR P0, PT, R79, 0x12, P0 ;  /* 0x000000124f00780c */ /* 0x000fc80000701670 */
[----:B------:R-:W-:Y:S02]  /*3160*/  FSEL R11, R63, -INF , !P0 ;  /* 0xff8000003f0b7808 */ /* 0x000fe40004000000 */
[----:B------:R-:W-:Y:S02]  /*3170*/  ISETP.GT.AND P0, PT, R3, 0x18, !P6 ;  /* 0x000000180300780c */ /* 0x000fe40007704270 */
[----:B------:R-:W-:Y:S02]  /*3180*/  ISETP.NE.AND P6, PT, R44, RZ, PT ;  /* 0x000000ff2c00720c */ /* 0x000fe40003fc5270 */
[----:B------:R-:W-:-:S04]  /*3190*/  ISETP.LT.OR P0, PT, R79, 0x19, P0 ;  /* 0x000000194f00780c */ /* 0x000fc80000701670 */
[----:B------:R-:W-:Y:S02]  /*31a0*/  FSEL R9, R58, -INF , !P0 ;  /* 0xff8000003a097808 */ /* 0x000fe40004000000 */
[----:B------:R-:W-:-:S04]  /*31b0*/  ISETP.GT.AND P0, PT, R3, 0x19, !P5 ;  /* 0x000000190300780c */ /* 0x000fc80006f04270 */
        /* <DEDUP_REMOVED lines=8> */
[----:B------:R-:W-:-:S04]  /*3240*/  ISETP.NE.AND P0, PT, R7, RZ, PT ;  /* 0x000000ff0700720c */ /* 0x000fc80003f05270 */
[----:B------:R-:W-:-:S04]  /*3250*/  ISETP.GT.AND P0, PT, R3, 0x1, !P0 ;  /* 0x000000010300780c */ /* 0x000fc80004704270 */
[----:B------:R-:W-:-:S04]  /*3260*/  ISETP.LT.OR P0, PT, R79, 0x2, P0 ;  /* 0x000000024f00780c */ /* 0x000fc80000701670 */
[----:B------:R-:W-:Y:S02]  /*3270*/  FSEL R71, R71, -INF , !P0 ;  /* 0xff80000047477808 */ /* 0x000fe40004000000 */
[----:B------:R-:W-:-:S04]  /*3280*/  ISETP.GT.AND P0, PT, R3, RZ, !P6 ;  /* 0x000000ff0300720c */ /* 0x000fc80007704270 */
        /* <DEDUP_REMOVED lines=8> */
[----:B------:R-:W-:Y:S02]  /*3310*/  ISETP.GT.AND P0, PT, R45, RZ, !P6 ;  /* 0x000000ff2d00720c */ /* 0x000fe40007704270 */
[----:B------:R-:W-:Y:S02]  /*3320*/  ISETP.NE.AND P6, PT, R62, RZ, PT ;  /* 0x000000ff3e00720c */ /* 0x000fe40003fc5270 */
[----:B------:R-:W-:-:S04]  /*3330*/  ISETP.LT.OR P0, PT, R52, 0x1, P0 ;  /* 0x000000013400780c */ /* 0x000fc80000701670 */
[----:B------:R-:W-:Y:S02]  /*3340*/  FSEL R110, R36, -INF , !P0 ;  /* 0xff800000246e7808 */ /* 0x000fe40004000000 */
[----:B------:R-:W-:-:S04]  /*3350*/  ISETP.NE.AND P0, PT, R7, RZ, PT ;  /* 0x000000ff0700720c */ /* 0x000fc80003f05270 */
[----:B------:R-:W-:-:S04]  /*3360*/  ISETP.GT.AND P0, PT, R45, 0x1, !P0 ;  /* 0x000000012d00780c */ /* 0x000fc80004704270 */
        /* <DEDUP_REMOVED lines=18> */
[----:B------:R-:W-:Y:S02]  /*3490*/  ISETP.GT.AND P0, PT, R45, 0x18, !P6 ;  /* 0x000000182d00780c */ /* 0x000fe40007704270 */
[----:B------:R-:W-:Y:S02]  /*34a0*/  ISETP.NE.AND P6, PT, R80, RZ, PT ;  /* 0x000000ff5000720c */ /* 0x000fe40003fc5270 */
        /* <DEDUP_REMOVED lines=17> */
[----:B------:R-:W1:Y:S01]  /*35c0*/  SHFL.IDX PT, R12, R49, 0x3, 0x1c1f ;  /* 0x007c1f00310c7f89 */ /* 0x000e6200000e0000 */
[----:B------:R-:W-:-:S04]  /*35d0*/  ISETP.GT.AND P0, PT, R45, 0x29, !P1 ;  /* 0x000000292d00780c */ /* 0x000fc80004f04270 */
        /* <DEDUP_REMOVED lines=19> */
.L_x_174:
[----:B------:R-:W-:-:S04]  /*3710*/  MOV R12, c[0x0][0x32c] ;  /* 0x0000cb00000c7a02 */ /* 0x000fc80000000f00 */
[----:B------:R-:W-:-:S13]  /*3720*/  ISETP.NE.AND P0, PT, R12, 0x1, PT ;  /* 0x000000010c00780c */ /* 0x000fda0003f05270 */
[----:B------:R-:W-:-:S05]  /*3730*/  @P0 IMAD.HI.U32 R12, R25, c[0x0][0x330], RZ ;  /* 0x0000cc00190c0a27 */ /* 0x000fca00078e00ff */
[----:B------:R-:W-:Y:S02]  /*3740*/  @P0 SHF.R.U32.HI R25, RZ, c[0x0][0x334], R12 ;  /* 0x0000cd00ff190a19 */ /* 0x000fe4000001160c */
.L_x_175:
[----:B------:R-:W-:Y:S05]  /*3750*/  BSYNC B0 ;  /* 0x0000000000007941 */ /* 0x000fea0003800000 */
.L_x_173:
[----:B------:R-:W-:-:S05]  /*3760*/  IMAD R48, R25, c[0x0][0x32c], R48 ;  /* 0x0000cb0019307a24 */ /* 0x000fca00078e0230 */
[----:B------:R-:W-:Y:S02]  /*3770*/  IADD3 R12, R48, c[0x0][0x32c], RZ ;  /* 0x0000cb00300c7a10 */ /* 0x000fe40007ffe0ff */
[----:B------:R-:W-:Y:S02]  /*3780*/  IMNMX R23, R23, R48, !PT ;  /* 0x0000003017177217 */ /* 0x000fe40007800200 */
[----:B------:R-:W-:Y:S02]  /*3790*/  IMNMX R13, R13, R12, PT ;  /* 0x0000000c0d0d7217 */ /* 0x000fe40003800200 */
.L_x_172:
[----:B------:R-:W-:Y:S01]  /*37a0*/  ISETP.NE.AND P0, PT, R76, RZ, PT ;  /* 0x000000ff4c00720c */ /* 0x000fe20003f05270 */
[----:B------:R-:W-:Y:S01]  /*37b0*/  IMAD.SHL.U32 R214, R2, 0x2, RZ ;  /* 0x0000000202d67824 */ /* 0x000fe200078e00ff */
[C---:B------:R-:W-:Y:S01]  /*37c0*/  ISETP.GT.AND P2, PT, R23.reuse, 0x28, !P2 ;  /* 0x000000281700780c */ /* 0x040fe20005744270 */
[----:B------:R-:W-:Y:S01]  /*37d0*/  ULDC.64 UR4, c[0x0][0x2c8] ;  /* 0x0000b20000047ab9 */ /* 0x000fe20000000a00 */
[C---:B------:R-:W-:Y:S01]  /*37e0*/  ISETP.GT.AND P0, PT, R23.reuse, 0x8, !P0 ;  /* 0x000000081700780c */ /* 0x040fe20004704270 */
[----:B------:R-:W-:Y:S01]  /*37f0*/  IMAD R212, R0, 0x2, R214 ;  /* 0x0000000200d47824 */ /* 0x000fe200078e02d6 */
[----:B------:R-:W-:Y:S01]  /*3800*/  ISETP.GT.AND P1, PT, R23, 0x29, !P1 ;  /* 0x000000291700780c */ /* 0x000fe20004f24270 */
[----:B------:R-:W-:Y:S01]  /*3810*/  LDSM.16.MT88.4 R136, [R214+0x1880] ;  /* 0x00188000d688783b */ /* 0x000fe20000004200 */
[C---:B------:R-:W-:Y:S01]  /*3820*/  ISETP.LT.OR P0, PT, R13.reuse, 0x9, P0 ;  /* 0x000000090d00780c */ /* 0x040fe20000701670 */
[----:B------:R-:W-:Y:S01]  /*3830*/  UIMAD.WIDE.U32 UR14, UR13, UR4, URZ ;  /* 0x000000040d0e72a5 */ /* 0x000fe2000f8e003f */
[----:B------:R-:W-:Y:S01]  /*3840*/  ISETP.LT.OR P2, PT, R13, 0x29, P2 ;  /* 0x000000290d00780c */ /* 0x000fe20001741670 */
[----:B------:R-:W-:Y:S01]  /*3850*/  LDSM.16.MT88.4 R112, [R212+0x1880] ;  /* 0x00188000d470783b */ /* 0x000fe20000004200 */
[----:B------:R-:W-:Y:S01]  /*3860*/  FSEL R92, R34, -INF , !P0 ;  /* 0xff800000225c7808 */ /* 0x000fe20004000000 */
[----:B------:R-:W-:Y:S01]  /*3870*/  @UP2 USHF.R.U32.HI UR13, URZ, UR5, UR15 ;  /* 0x000000053f0d2299 */ /* 0x000fe2000801160f */
[----:B------:R-:W-:Y:S01]  /*3880*/  ISETP.NE.AND P0, PT, R69, RZ, PT ;  /* 0x000000ff4500720c */ /* 0x000fe20003f05270 */
[----:B------:R-:W-:Y:S01]  /*3890*/  LDSM.16.MT88.4 R132, [R214+0x2480] ;  /* 0x00248000d684783b */ /* 0x000fe20000004200 */
[----:B------:R-:W-:Y:S01]  /*38a0*/  ISETP.LT.OR P1, PT, R13, 0x2a, P1 ;  /* 0x0000002a0d00780c */ /* 0x000fe20000f21670 */
[----:B------:R-:W-:Y:S01]  /*38b0*/  UIADD3 UR4, UR12, UR13, URZ ;  /* 0x0000000d0c047290 */ /* 0x000fe2000fffe03f */
[----:B------:R-:W-:Y:S01]  /*38c0*/  ISETP.GT.AND P0, PT, R23, 0x9, !P0 ;  /* 0x000000091700780c */ /* 0x000fe20004704270 */
[----:B------:R-:W-:Y:S01]  /*38d0*/  LDSM.16.MT88.4 R76, [R214+0x3080] ;  /* 0x00308000d64c783b */ /* 0x000fe20000004200 */
[----:B------:R-:W-:Y:S01]  /*38e0*/  FSEL R187, R14, -INF , !P2 ;  /* 0xff8000000ebb7808 */ /* 0x000fe20005000000 */
[----:B------:R-:W-:Y:S01]  /*38f0*/  ULDC UR13, c[0x0][0x328] ;  /* 0x0000ca00000d7ab9 */ /* 0x000fe20000000800 */
[----:B------:R-:W-:Y:S01]  /*3900*/  ISETP.LT.OR P0, PT, R13, 0xa, P0 ;  /* 0x0000000a0d00780c */ /* 0x000fe20000701670 */
[----:B------:R-:W-:Y:S01]  /*3910*/  LDSM.16.MT88.4 R156, [R214+0x1c80] ;  /* 0x001c8000d69c783b */ /* 0x000fe20000004200 */
[----:B------:R-:W-:Y:S01]  /*3920*/  FSEL R189, R15, -INF , !P1 ;  /* 0xff8000000fbd7808 */ /* 0x000fe20004800000 */
[----:B------:R-:W-:Y:S01]  /*3930*/  UIADD3 UR13, UR4, UR13, URZ ;  /* 0x0000000d040d7290 */ /* 0x000fe2000fffe03f */
[----:B------:R-:W-:-:S02]  /*3940*/  FSEL R90, R35, -INF , !P0 ;  /* 0xff800000235a7808 */ /* 0x000fc40004000000 */
[----:B------:R-:W-:Y:S01]  /*3950*/  ISETP.NE.AND P0, PT, R65, RZ, PT ;  /* 0x000000ff4100720c */ /* 0x000fe20003f05270 */
[----:B------:R-:W-:Y:S01]  /*3960*/  LDSM.16.MT88.4 R32, [R212+0x3480] ;  /* 0x00348000d420783b */ /* 0x000fe20000004200 */
[----:B------:R-:W-:Y:S02]  /*3970*/  IADD3 R226, R148, -0x2, RZ ;  /* 0xfffffffe94e27810 */ /* 0x000fe40007ffe0ff */
[----:B------:R-:W-:-:S04]  /*3980*/  ISETP.GT.AND P0, PT, R23, 0x10, !P0 ;  /* 0x000000101700780c */ /* 0x000fc80004704270 */
[----:B------:R-:W-:-:S04]  /*3990*/  ISETP.LT.OR P0, PT, R13, 0x11, P0 ;  /* 0x000000110d00780c */ /* 0x000fc80000701670 */
[----:B------:R-:W-:Y:S02]  /*39a0*/  FSEL R88, R30, -INF , !P0 ;  /* 0xff8000001e587808 */ /* 0x000fe40004000000 */
[----:B------:R-:W-:Y:S02]  /*39b0*/  ISETP.NE.AND P0, PT, R60, RZ, PT ;  /* 0x000000ff3c00720c */ /* 0x000fe40003f05270 */
[----:B------:R-:W-:Y:S02]  /*39c0*/  LDSM.16.MT88.4 R60, [R212+0x2480] ;  /* 0x00248000d43c783b */ /* 0x000fe40000004200 */
[----:B------:R-:W-:-:S04]  /*39d0*/  ISETP.GT.AND P0, PT, R23, 0x11, !P0 ;  /* 0x000000111700780c */ /* 0x000fc80004704270 */
[----:B------:R-:W-:-:S04]  /*39e0*/  ISETP.LT.OR P0, PT, R13, 0x12, P0 ;  /* 0x000000120d00780c */ /* 0x000fc80000701670 */
[----:B------:R-:W-:Y:S02]  /*39f0*/  FSEL R72, R31, -INF , !P0 ;  /* 0xff8000001f487808 */ /* 0x000fe40004000000 */
[----:B------:R-:W-:-:S04]  /*3a00*/  ISETP.NE.AND P0, PT, R51, RZ, PT ;  /* 0x000000ff3300720c */ /* 0x000fc80003f05270 */
        /* <DEDUP_REMOVED lines=8> */
[----:B------:R-:W-:Y:S02]  /*3a90*/  ISETP.NE.AND P0, PT, R7, RZ, PT ;  /* 0x000000ff0700720c */ /* 0x000fe40003f05270 */
[----:B------:R-:W-:Y:S02]  /*3aa0*/  FMNMX.FTZ R7, R68, R6, !PT ;  /* 0x0000000644077209 */ /* 0x000fe40007810000 */
[----:B------:R-:W-:Y:S02]  /*3ab0*/  ISETP.GT.AND P0, PT, R23, 0x1, !P0 ;  /* 0x000000011700780c */ /* 0x000fe40004704270 */
[----:B------:R-:W-:Y:S02]  /*3ac0*/  FMNMX.FTZ R7, R64, R7, !PT ;  /* 0x0000000740077209 */ /* 0x000fe40007810000 */
[----:B------:R-:W-:-:S02]  /*3ad0*/  ISETP.LT.OR P0, PT, R13, 0x2, P0 ;  /* 0x000000020d00780c */ /* 0x000fc40000701670 */
[----:B------:R-:W-:Y:S02]  /*3ae0*/  FMNMX.FTZ R7, R4, R7, !PT ;  /* 0x0000000704077209 */ /* 0x000fe40007810000 */
[----:B------:R-:W-:Y:S02]  /*3af0*/  FSEL R94, R39, -INF , !P0 ;  /* 0xff800000275e7808 */ /* 0x000fe40004000000 */
[----:B------:R-:W-:Y:S02]  /*3b00*/  FMNMX.FTZ R7, R40, R7, !PT ;  /* 0x0000000728077209 */ /* 0x000fe40007810000 */
[----:B------:R-:W-:Y:S02]  /*3b10*/  ISETP.NE.AND P0, PT, R44, RZ, PT ;  /* 0x000000ff2c00720c */ /* 0x000fe40003f05270 */
[----:B------:R-:W-:Y:S01]  /*3b20*/  FMNMX.FTZ R7, R10, R7, !PT ;  /* 0x000000070a077209 */ /* 0x000fe20007810000 */
[----:B------:R-:W-:Y:S01]  /*3b30*/  LDSM.16.MT88.4 R44, [R214+0x2880] ;  /* 0x00288000d62c783b */ /* 0x000fe20000004200 */
[----:B------:R-:W-:-:S02]  /*3b40*/  ISETP.GT.AND P0, PT, R23, RZ, !P0 ;  /* 0x000000ff1700720c */ /* 0x000fc40004704270 */
[----:B------:R-:W-:Y:S02]  /*3b50*/  FMNMX.FTZ R7, R56, R7, !PT ;  /* 0x0000000738077209 */ /* 0x000fe40007810000 */
[----:B------:R-:W-:Y:S02]  /*3b60*/  ISETP.LT.OR P0, PT, R13, 0x1, P0 ;  /* 0x000000010d00780c */ /* 0x000fe40000701670 */
[----:B------:R-:W-:Y:S02]  /*3b70*/  FMNMX.FTZ R7, R8, R7, !PT ;  /* 0x0000000708077209 */ /* 0x000fe40007810000 */
[----:B------:R-:W-:Y:S02]  /*3b80*/  FSEL R108, R38, -INF , !P0 ;  /* 0xff800000266c7808 */ /* 0x000fe40004000000 */
[----:B------:R-:W-:Y:S01]  /*3b90*/  FMNMX.FTZ R12, R22, R7, !PT ;  /* 0x00000007160c7209 */ /* 0x000fe20007810000 */
[----:B------:R-:W-:Y:S01]  /*3ba0*/  LDSM.16.MT88.4 R36, [R214+0x3480] ;  /* 0x00348000d624783b */ /* 0x000fe20000004200 */
[----:B------:R-:W-:-:S02]  /*3bb0*/  ISETP.NE.AND P0, PT, R43, RZ, PT ;  /* 0x000000ff2b00720c */ /* 0x000fc40003f05270 */
[----:B------:R-:W-:Y:S02]  /*3bc0*/  FMNMX.FTZ R7, R21, R12, !PT ;  /* 0x0000000c15077209 */ /* 0x000fe40007810000 */
[----:B------:R-:W-:Y:S02]  /*3bd0*/  FMNMX.FTZ R12, R70, R71, !PT ;  /* 0x00000047460c7209 */ /* 0x000fe40007810000 */
[----:B------:R-:W-:Y:S02]  /*3be0*/  FMNMX.FTZ R7, R20, R7, !PT ;  /* 0x0000000714077209 */ /* 0x000fe40007810000 */
[----:B------:R-:W-:Y:S02]  /*3bf0*/  FMNMX.FTZ R12, R5, R12, !PT ;  /* 0x0000000c050c7209 */ /* 0x000fe40007810000 */
[----:B------:R-:W-:Y:S02]  /*3c00*/  FMNMX.FTZ R7, R18, R7, !PT ;  /* 0x0000000712077209 */ /* 0x000fe40007810000 */
[----:B------:R-:W-:-:S02]  /*3c10*/  FMNMX.FTZ R12, R67, R12, !PT ;  /* 0x0000000c430c7209 */ /* 0x000fc40007810000 */
[----:B------:R-:W-:Y:S01]  /*3c20*/  ISETP.GT.AND P0, PT, R23, 0x20, !P0 ;  /* 0x000000201700780c */ /* 0x000fe20004704270 */
[----:B------:R-:W1:Y:S01]  /*3c30*/  SHFL.BFLY PT, R24, R7, 0x2, 0x1f ;  /* 0x0c401f0007187f89 */ /* 0x000e6200000e0000 */
[----:B------:R-:W-:Y:S02]  /*3c40*/  FMNMX.FTZ R12, R41, R12, !PT ;  /* 0x0000000c290c7209 */ /* 0x000fe40007810000 */
[----:B------:R-:W-:Y:S02]  /*3c50*/  ISETP.LT.OR P0, PT, R13, 0x21, P0 ;  /* 0x000000210d00780c */ /* 0x000fe40000701670 */
[----:B------:R-:W-:Y:S02]  /*3c60*/  FMNMX.FTZ R12, R11, R12, !PT ;  /* 0x0000000c0b0c7209 */ /* 0x000fe40007810000 */
[----:B------:R-:W-:Y:S02]  /*3c70*/  FSEL R178, R26, -INF , !P0 ;  /* 0xff8000001ab27808 */ /* 0x000fe40004000000 */
[----:B------:R-:W-:-:S02]  /*3c80*/  FMNMX.FTZ R12, R9, R12, !PT ;  /* 0x0000000c090c7209 */ /* 0x000fc40007810000 */
[----:B------:R-:W-:Y:S02]  /*3c90*/  FMNMX.FTZ R31, R108, R94, !PT ;  /* 0x0000005e6c1f7209 */ /* 0x000fe40007810000 */
[----:B------:R-:W-:Y:S02]  /*3ca0*/  FMNMX.FTZ R12, R59, R12, !PT ;  /* 0x0000000c3b0c7209 */ /* 0x000fe40007810000 */
[----:B------:R-:W-:Y:S02]  /*3cb0*/  FMNMX.FTZ R31, R92, R31, !PT ;  /* 0x0000001f5c1f7209 */ /* 0x000fe40007810000 */
[----:B------:R-:W-:Y:S02]  /*3cc0*/  FMNMX.FTZ R12, R19, R12, !PT ;  /* 0x0000000c130c7209 */ /* 0x000fe40007810000 */
[----:B------:R-:W-:Y:S02]  /*3cd0*/  FMNMX.FTZ R31, R90, R31, !PT ;  /* 0x0000001f5a1f7209 */ /* 0x000fe40007810000 */
[----:B-1----:R-:W-:-:S02]  /*3ce0*/  FMNMX.FTZ R24, R7, R24, !PT ;  /* 0x0000001807187209 */ /* 0x002fc40007810000 */
[----:B------:R-:W-:-:S03]  /*3cf0*/  FMNMX.FTZ R7, R17, R12, !PT ;  /* 0x0000000c11077209 */ /* 0x000fc60007810000 */
[----:B------:R-:W1:Y:S01]  /*3d00*/  SHFL.BFLY PT, R151, R24, 0x1, 0x1f ;  /* 0x0c201f0018977f89 */ /* 0x000e6200000e0000 */
[----:B------:R-:W-:-:S04]  /*3d10*/  FMNMX.FTZ R12, R16, R7, !PT ;  /* 0x00000007100c7209 */ /* 0x000fc80007810000 */
[----:B------:R-:W-:Y:S02]  /*3d20*/  FMNMX.FTZ R7, R3, R12, !PT ;  /* 0x0000000c03077209 */ /* 0x000fe40007810000 */
[----:B-1----:R-:W-:-:S03]  /*3d30*/  FMNMX.FTZ R151, R24, R151, !PT ;  /* 0x0000009718977209 */ /* 0x002fc60007810000 */
[----:B------:R-:W1:Y:S01]  /*3d40*/  SHFL.BFLY PT, R24, R7, 0x2, 0x1f ;  /* 0x0c401f0007187f89 */ /* 0x000e6200000e0000 */
[C---:B------:R-:W-:Y:S01]  /*3d50*/  FSETP.NEU.FTZ.AND P0, PT, R151.reuse, -INF , PT ;  /* 0xff8000009700780b */ /* 0x040fe20003f1d000 */
[----:B------:R-:W-:-:S05]  /*3d60*/  FMUL.FTZ R25, R151, c[0x0][0x2d0] ;  /* 0x0000b40097197a20 */ /* 0x000fca0000410000 */
[----:B------:R-:W-:-:S05]  /*3d70*/  FSEL R25, R25, RZ, P0 ;  /* 0x000000ff19197208 */ /* 0x000fca0000000000 */
[--C-:B------:R-:W-:Y:S02]  /*3d80*/  FFMA.FTZ R155, R56, c[0x0][0x2d0], -R25.reuse ;  /* 0x0000b400389b7a23 */ /* 0x100fe40000010819 */
[--C-:B------:R-:W-:Y:S02]  /*3d90*/  FFMA.FTZ R170, R20, c[0x0][0x2d0], -R25.reuse ;  /* 0x0000b40014aa7a23 */ /* 0x100fe40000010819 */
[--C-:B------:R-:W-:Y:S02]  /*3da0*/  FFMA.FTZ R164, R6, c[0x0][0x2d0], -R25.reuse ;  /* 0x0000b40006a47a23 */ /* 0x100fe40000010819 */
[--C-:B------:R-:W-:Y:S01]  /*3db0*/  FFMA.FTZ R160, R4, c[0x0][0x2d0], -R25.reuse ;  /* 0x0000b40004a07a23 */ /* 0x100fe20000010819 */
[----:B------:R-:W-:Y:S01]  /*3dc0*/  MUFU.EX2 R155, R155 ;  /* 0x0000009b009b7308 */ /* 0x000fe20000000800 */
[--C-:B------:R-:W-:Y:S02]  /*3dd0*/  FFMA.FTZ R173, R21, c[0x0][0x2d0], -R25.reuse ;  /* 0x0000b40015ad7a23 */ /* 0x100fe40000010819 */
[--C-:B------:R-:W-:Y:S01]  /*3de0*/  FFMA.FTZ R169, R68, c[0x0][0x2d0], -R25.reuse ;  /* 0x0000b40044a97a23 */ /* 0x100fe20000010819 */
[----:B-1----:R-:W-:Y:S01]  /*3df0*/  FMNMX.FTZ R24, R7, R24, !PT ;  /* 0x0000001807187209 */ /* 0x002fe20007810000 */
[----:B------:R-:W-:-:S02]  /*3e00*/  FFMA.FTZ R165, R64, c[0x0][0x2d0], -R25 ;  /* 0x0000b40040a57a23 */ /* 0x000fc40000010819 */
[--C-:B------:R-:W-:Y:S01]  /*3e10*/  FFMA.FTZ R163, R40, c[0x0][0x2d0], -R25.reuse ;  /* 0x0000b40028a37a23 */ /* 0x100fe20000010819 */
[----:B------:R-:W-:Y:S01]  /*3e20*/  MUFU.EX2 R164, R164 ;  /* 0x000000a400a47308 */ /* 0x000fe20000000800 */
[----:B------:R-:W1:Y:S01]  /*3e30*/  SHFL.BFLY PT, R149, R24, 0x1, 0x1f ;  /* 0x0c201f0018957f89 */ /* 0x000e6200000e0000 */
[--C-:B------:R-:W-:Y:S02]  /*3e40*/  FFMA.FTZ R154, R10, c[0x0][0x2d0], -R25.reuse ;  /* 0x0000b4000a9a7a23 */ /* 0x100fe40000010819 */
[--C-:B------:R-:W-:Y:S02]  /*3e50*/  FFMA.FTZ R2, R8, c[0x0][0x2d0], -R25.reuse ;  /* 0x0000b40008027a23 */ /* 0x100fe40000010819 */
[--C-:B------:R-:W-:Y:S02]  /*3e60*/  FFMA.FTZ R168, R22, c[0x0][0x2d0], -R25.reuse ;  /* 0x0000b40016a87a23 */ /* 0x100fe40000010819 */
[----:B------:R-:W2:Y:S01]  /*3e70*/  MUFU.EX2 R169, R169 ;  /* 0x000000a900a97308 */ /* 0x000ea20000000800 */
[----:B------:R-:W-:-:S07]  /*3e80*/  FFMA.FTZ R231, R18, c[0x0][0x2d0], -R25 ;  /* 0x0000b40012e77a23 */ /* 0x000fce0000010819 */
[----:B------:R-:W-:Y:S08]  /*3e90*/  MUFU.EX2 R165, R165 ;  /* 0x000000a500a57308 */ /* 0x000ff00000000800 */
[----:B------:R-:W3:Y:S01]  /*3ea0*/  MUFU.EX2 R160, R160 ;  /* 0x000000a000a07308 */ /* 0x000ee20000000800 */
[----:B-1----:R-:W-:Y:S02]  /*3eb0*/  FMNMX.FTZ R149, R24, R149, !PT ;  /* 0x0000009518957209 */ /* 0x002fe40007810000 */
[----:B------:R-:W-:-:S02]  /*3ec0*/  FMNMX.FTZ R24, R110, R111, !PT ;  /* 0x0000006f6e187209 */ /* 0x000fc40007810000 */
[C---:B------:R-:W-:Y:S01]  /*3ed0*/  FSETP.NEU.FTZ.AND P0, PT, R149.reuse, -INF , PT ;  /* 0xff8000009500780b */ /* 0x040fe20003f1d000 */
[----:B------:R-:W-:Y:S01]  /*3ee0*/  FMUL.FTZ R12, R149, c[0x0][0x2d0] ;  /* 0x0000b400950c7a20 */ /* 0x000fe20000410000 */
[----:B------:R-:W-:Y:S01]  /*3ef0*/  FMNMX.FTZ R24, R109, R24, !PT ;  /* 0x000000186d187209 */ /* 0x000fe20007810000 */
[----:B------:R-:W-:Y:S01]  /*3f00*/  MUFU.EX2 R163, R163 ;  /* 0x000000a300a37308 */ /* 0x000fe20000000800 */
[----:B--2---:R-:W-:Y:S01]  /*3f10*/  F2FP.BF16.PACK_AB R96, R164, R169 ;  /* 0x000000a9a460723e */ /* 0x004fe200000010ff */
[----:B------:R-:W-:Y:S01]  /*3f20*/  FADD.FTZ R164, R169, R164 ;  /* 0x000000a4a9a47221 */ /* 0x000fe20000010000 */
[----:B------:R-:W-:Y:S02]  /*3f30*/  FMNMX.FTZ R24, R95, R24, !PT ;  /* 0x000000185f187209 */ /* 0x000fe40007810000 */
[----:B------:R-:W-:Y:S02]  /*3f40*/  FSEL R12, R12, RZ, P0 ;  /* 0x000000ff0c0c7208 */ /* 0x000fe40000000000 */
[----:B------:R-:W-:Y:S01]  /*3f50*/  FMNMX.FTZ R24, R93, R24, !PT ;  /* 0x000000185d187209 */ /* 0x000fe20007810000 */
[----:B------:R-:W1:Y:S01]  /*3f60*/  MUFU.EX2 R154, R154 ;  /* 0x0000009a009a7308 */ /* 0x000e620000000800 */
[----:B------:R-:W-:Y:S01]  /*3f70*/  ISETP.NE.AND P0, PT, R42, RZ, PT ;  /* 0x000000ff2a00720c */ /* 0x000fe20003f05270 */
[--C-:B------:R-:W-:Y:S01]  /*3f80*/  FFMA.FTZ R167, R5, c[0x0][0x2d0], -R12.reuse ;  /* 0x0000b40005a77a23 */ /* 0x100fe2000001080c */
[----:B------:R-:W-:Y:S01]  /*3f90*/  FMNMX.FTZ R24, R91, R24, !PT ;  /* 0x000000185b187209 */ /* 0x000fe20007810000 */
[----:B------:R-:W-:Y:S01]  /*3fa0*/  LDSM.16.MT88.4 R4, [R212+0x3080] ;  /* 0x00308000d404783b */ /* 0x000fe20000004200 */
[----:B------:R-:W-:Y:S01]  /*3fb0*/  ISETP.GT.AND P0, PT, R23, 0x21, !P0 ;  /* 0x000000211700780c */ /* 0x000fe20004704270 */
[--C-:B------:R-:W-:Y:S01]  /*3fc0*/  FFMA.FTZ R0, R59, c[0x0][0x2d0], -R12.reuse ;  /* 0x0000b4003b007a23 */ /* 0x100fe2000001080c */
[----:B------:R-:W-:Y:S01]  /*3fd0*/  FMNMX.FTZ R24, R89, R24, !PT ;  /* 0x0000001859187209 */ /* 0x000fe20007810000 */
[--C-:B------:R-:W-:Y:S01]  /*3fe0*/  FFMA.FTZ R171, R70, c[0x0][0x2d0], -R12.reuse ;  /* 0x0000b40046ab7a23 */ /* 0x100fe2000001080c */
[----:B------:R-:W-:Y:S01]  /*3ff0*/  ISETP.LT.OR P0, PT, R13, 0x22, P0 ;  /* 0x000000220d00780c */ /* 0x000fe20000701670 */
[--C-:B------:R-:W-:Y:S01]  /*4000*/  FFMA.FTZ R166, R71, c[0x0][0x2d0], -R12.reuse ;  /* 0x0000b40047a67a23 */ /* 0x100fe2000001080c */
[----:B------:R-:W-:Y:S01]  /*4010*/  FMNMX.FTZ R29, R73, R24, !PT ;  /* 0x00000018491d7209 */ /* 0x000fe20007810000 */
[--C-:B------:R-:W-:Y:S01]  /*4020*/  FFMA.FTZ R162, R67, c[0x0][0x2d0], -R12.reuse ;  /* 0x0000b40043a27a23 */ /* 0x100fe2000001080c */
[----:B------:R-:W-:Y:S01]  /*4030*/  FSEL R186, R27, -INF , !P0 ;  /* 0xff8000001bba7808 */ /* 0x000fe20004000000 */
[----:B------:R-:W-:Y:S01]  /*4040*/  MUFU.EX2 R171, R171 ;  /* 0x000000ab00ab7308 */ /* 0x000fe20000000800 */
[----:B------:R-:W-:Y:S01]  /*4050*/  FMNMX.FTZ R24, R180, R29, !PT ;  /* 0x0000001db4187209 */ /* 0x000fe20007810000 */
[--C-:B------:R-:W-:Y:S01]  /*4060*/  FFMA.FTZ R161, R41, c[0x0][0x2d0], -R12.reuse ;  /* 0x0000b40029a17a23 */ /* 0x100fe2000001080c */
[----:B---3--:R-:W-:Y:S01]  /*4070*/  F2FP.BF16.PACK_AB R98, R160, R165 ;  /* 0x000000a5a062723e */ /* 0x008fe200000010ff */
[----:B------:R-:W-:Y:S01]  /*4080*/  LDSM.16.MT88.4 R40, [R212+0x2880] ;  /* 0x00288000d428783b */ /* 0x000fe20000004200 */
[----:B------:R-:W-:Y:S01]  /*4090*/  FMNMX.FTZ R24, R179, R24, !PT ;  /* 0x00000018b3187209 */ /* 0x000fe20007810000 */
[--C-:B------:R-:W-:Y:S01]  /*40a0*/  FFMA.FTZ R150, R11, c[0x0][0x2d0], -R12.reuse ;  /* 0x0000b4000b967a23 */ /* 0x100fe2000001080c */
[----:B-1----:R-:W-:Y:S01]  /*40b0*/  F2FP.BF16.PACK_AB R8, R154, R163 ;  /* 0x000000a39a08723e */ /* 0x002fe200000010ff */
[----:B------:R-:W1:Y:S01]  /*40c0*/  MUFU.EX2 R166, R166 ;  /* 0x000000a600a67308 */ /* 0x000e620000000800 */
[----:B------:R-:W-:Y:S01]  /*40d0*/  FMNMX.FTZ R29, R177, R24, !PT ;  /* 0x00000018b11d7209 */ /* 0x000fe20007810000 */
[--C-:B------:R-:W-:Y:S01]  /*40e0*/  FFMA.FTZ R153, R9, c[0x0][0x2d0], -R12.reuse ;  /* 0x0000b40009997a23 */ /* 0x100fe2000001080c */
[----:B------:R-:W-:Y:S01]  /*40f0*/  LDSM.16.MT88.4 R24, [R212+0x2080] ;  /* 0x00208000d418783b */ /* 0x000fe20000004200 */
[--C-:B------:R-:W-:Y:S01]  /*4100*/  FFMA.FTZ R229, R3, c[0x0][0x2d0], -R12.reuse ;  /* 0x0000b40003e57a23 */ /* 0x100fe2000001080c */
[----:B------:R-:W-:Y:S01]  /*4110*/  FMNMX.FTZ R56, R176, R29, !PT ;  /* 0x0000001db0387209 */ /* 0x000fe20007810000 */
[--C-:B------:R-:W-:Y:S01]  /*4120*/  FFMA.FTZ R172, R19, c[0x0][0x2d0], -R12.reuse ;  /* 0x0000b40013ac7a23 */ /* 0x100fe2000001080c */
[----:B------:R-:W-:Y:S01]  /*4130*/  FMNMX.FTZ R29, R88, R31, !PT ;  /* 0x0000001f581d7209 */ /* 0x000fe20007810000 */
[----:B------:R-:W-:Y:S01]  /*4140*/  MUFU.EX2 R167, R167 ;  /* 0x000000a700a77308 */ /* 0x000fe20000000800 */
[--C-:B------:R-:W-:Y:S01]  /*4150*/  FFMA.FTZ R175, R17, c[0x0][0x2d0], -R12.reuse ;  /* 0x0000b40011af7a23 */ /* 0x100fe2000001080c */
[----:B------:R-:W2:Y:S01]  /*4160*/  SHFL.BFLY PT, R21, R56, 0x2, 0x1f ;  /* 0x0c401f0038157f89 */ /* 0x000ea200000e0000 */
[----:B------:R-:W-:Y:S01]  /*4170*/  FMNMX.FTZ R29, R72, R29, !PT ;  /* 0x0000001d481d7209 */ /* 0x000fe20007810000 */
[----:B------:R-:W-:-:S02]  /*4180*/  FFMA.FTZ R174, R16, c[0x0][0x2d0], -R12 ;  /* 0x0000b40010ae7a23 */ /* 0x000fc4000001080c */
[----:B------:R-:W-:Y:S01]  /*4190*/  LDSM.16.MT88.4 R16, [R212+0x2c80] ;  /* 0x002c8000d410783b */ /* 0x000fe20000004200 */
[----:B------:R-:W-:Y:S01]  /*41a0*/  FMNMX.FTZ R20, R74, R29, !PT ;  /* 0x0000001d4a147209 */ /* 0x000fe20007810000 */
[----:B------:R-:W3:Y:S01]  /*41b0*/  MUFU.EX2 R162, R162 ;  /* 0x000000a200a27308 */ /* 0x000ee20000000800 */
[----:B-1----:R-:W-:Y:S01]  /*41c0*/  F2FP.BF16.PACK_AB R97, R166, R171 ;  /* 0x000000aba661723e */ /* 0x002fe200000010ff */
[----:B------:R-:W-:Y:S01]  /*41d0*/  LDSM.16.MT88.4 R28, [R214+0x2080] ;  /* 0x00208000d61c783b */ /* 0x000fe20000004200 */
[----:B------:R-:W-:Y:S01]  /*41e0*/  FMNMX.FTZ R23, R75, R20, !PT ;  /* 0x000000144b177209 */ /* 0x000fe20007810000 */
[----:B------:R-:W-:Y:S02]  /*41f0*/  FADD.FTZ R166, R171, R166 ;  /* 0x000000a6aba67221 */ /* 0x000fe40000010000 */
[----:B------:R-:W-:Y:S01]  /*4200*/  FADD.FTZ R165, R165, R164 ;  /* 0x000000a4a5a57221 */ /* 0x000fe20000010000 */
[----:B------:R-:W-:Y:S01]  /*4210*/  FMNMX.FTZ R13, R178, R23, !PT ;  /* 0x00000017b20d7209 */ /* 0x000fe20007810000 */
[----:B------:R-:W1:Y:S02]  /*4220*/  MUFU.EX2 R2, R2 ;  /* 0x0000000200027308 */ /* 0x000e640000000800 */
[----:B------:R-:W-:Y:S01]  /*4230*/  FADD.FTZ R160, R160, R165 ;  /* 0x000000a5a0a07221 */ /* 0x000fe20000010000 */
[----:B------:R-:W-:-:S02]  /*4240*/  FMNMX.FTZ R152, R186, R13, !PT ;  /* 0x0000000dba987209 */ /* 0x000fc40007810000 */
[----:B------:R-:W-:Y:S01]  /*4250*/  LDSM.16.MT88.4 R12, [R214+0x3880] ;  /* 0x00388000d60c783b */ /* 0x000fe20000004200 */
[----:B------:R-:W-:Y:S01]  /*4260*/  FADD.FTZ R163, R163, R160 ;  /* 0x000000a0a3a37221 */ /* 0x000fe20000010000 */
[----:B------:R-:W-:Y:S01]  /*4270*/  FMNMX.FTZ R152, R187, R152, !PT ;  /* 0x00000098bb987209 */ /* 0x000fe20007810000 */
[----:B------:R-:W-:Y:S01]  /*4280*/  MUFU.EX2 R161, R161 ;  /* 0x000000a100a17308 */ /* 0x000fe20000000800 */
[----:B---3--:R-:W-:Y:S01]  /*4290*/  F2FP.BF16.PACK_AB R99, R162, R167 ;  /* 0x000000a7a263723e */ /* 0x008fe200000010ff */
[----:B------:R-:W-:Y:S01]  /*42a0*/  FADD.FTZ R167, R167, R166 ;  /* 0x000000a6a7a77221 */ /* 0x000fe20000010000 */
[----:B------:R-:W-:Y:S01]  /*42b0*/  FMNMX.FTZ R152, R189, R152, !PT ;  /* 0x00000098bd987209 */ /* 0x000fe20007810000 */
[----:B------:R-:W-:Y:S01]  /*42c0*/  FADD.FTZ R154, R154, R163 ;  /* 0x000000a39a9a7221 */ /* 0x000fe20000010000 */
[----:B--2---:R-:W-:Y:S01]  /*42d0*/  FMNMX.FTZ R56, R56, R21, !PT ;  /* 0x0000001538387209 */ /* 0x004fe20007810000 */
[----:B------:R-:W-:Y:S01]  /*42e0*/  FADD.FTZ R162, R162, R167 ;  /* 0x000000a7a2a27221 */ /* 0x000fe20000010000 */
[----:B------:R-:W-:Y:S01]  /*42f0*/  LDSM.16.MT88.4 R20, [R214+0x2c80] ;  /* 0x002c8000d614783b */ /* 0x000fe20000004200 */
[----:B------:R-:W-:Y:S01]  /*4300*/  HMMA.16816.F32.BF16 R144, R96, R136, RZ ;  /* 0x000000886090723c */ /* 0x000fe200000418ff */
[----:B------:R-:W2:Y:S01]  /*4310*/  MUFU.EX2 R150, R150 ;  /* 0x0000009600967308 */ /* 0x000ea20000000800 */
[----:B-1----:R-:W-:Y:S01]  /*4320*/  F2FP.BF16.PACK_AB R10, R2, R155 ;  /* 0x0000009b020a723e */ /* 0x002fe200000010ff */
[----:B------:R-:W1:Y:S01]  /*4330*/  SHFL.BFLY PT, R59, R152, 0x2, 0x1f ;  /* 0x0c401f00983b7f89 */ /* 0x000e6200000e0000 */
[----:B------:R-:W-:-:S03]  /*4340*/  FADD.FTZ R155, R155, R154 ;  /* 0x0000009a9b9b7221 */ /* 0x000fc60000010000 */
[----:B------:R-:W3:Y:S01]  /*4350*/  SHFL.BFLY PT, R57, R56, 0x1, 0x1f ;  /* 0x0c201f0038397f89 */ /* 0x000ee200000e0000 */
[----:B------:R-:W-:Y:S01]  /*4360*/  HMMA.16816.F32.BF16 R104, R96, R112, RZ ;  /* 0x000000706068723c */ /* 0x000fe200000418ff */
[----:B------:R-:W-:Y:S01]  /*4370*/  MUFU.EX2 R153, R153 ;  /* 0x0000009900997308 */ /* 0x000fe20000000800 */
[----:B------:R-:W-:-:S06]  /*4380*/  FADD.FTZ R155, R2, R155 ;  /* 0x0000009b029b7221 */ /* 0x000fcc0000010000 */
[----:B------:R-:W-:Y:S01]  /*4390*/  HMMA.16816.F32.BF16 R120, R96, R132, RZ ;  /* 0x000000846078723c */ /* 0x000fe200000418ff */
[----:B------:R-:W4:Y:S01]  /*43a0*/  MUFU.EX2 R0, R0 ;  /* 0x0000000000007308 */ /* 0x000f220000000800 */
[----:B--2---:R-:W-:Y:S01]  /*43b0*/  F2FP.BF16.PACK_AB R9, R150, R161 ;  /* 0x000000a19609723e */ /* 0x004fe200000010ff */
[----:B------:R-:W-:-:S04]  /*43c0*/  FADD.FTZ R161, R161, R162 ;  /* 0x000000a2a1a17221 */ /* 0x000fc80000010000 */
[----:B------:R-:W-:Y:S01]  /*43d0*/  FADD.FTZ R150, R150, R161 ;  /* 0x000000a196967221 */ /* 0x000fe20000010000 */
[----:B------:R-:W-:Y:S01]  /*43e0*/  HMMA.16816.F32.BF16 R52, R96, R60, RZ ;  /* 0x0000003c6034723c */ /* 0x000fe200000418ff */
[----:B------:R-:W-:Y:S01]  /*43f0*/  MUFU.EX2 R168, R168 ;  /* 0x000000a800a87308 */ /* 0x000fe20000000800 */
[----:B-1----:R-:W-:Y:S02]  /*4400*/  FMNMX.FTZ R152, R152, R59, !PT ;  /* 0x0000003b98987209 */ /* 0x002fe40007810000 */
[----:B---3--:R-:W-:-:S03]  /*4410*/  FMNMX.FTZ R3, R56, R57, !PT ;  /* 0x0000003938037209 */ /* 0x008fc60007810000 */
[----:B------:R-:W1:Y:S01]  /*4420*/  SHFL.BFLY PT, R125, R152, 0x1, 0x1f ;  /* 0x0c201f00987d7f89 */ /* 0x000e6200000e0000 */
[----:B------:R-:W-:Y:S01]  /*4430*/  HMMA.16816.F32.BF16 R68, R96, R76, RZ ;  /* 0x0000004c6044723c */ /* 0x000fe200000418ff */
[----:B----4-:R-:W-:Y:S01]  /*4440*/  F2FP.BF16.PACK_AB R11, R0, R153 ;  /* 0x00000099000b723e */ /* 0x010fe200000010ff */
[----:B------:R-:W2:Y:S01]  /*4450*/  MUFU.EX2 R173, R173 ;  /* 0x000000ad00ad7308 */ /* 0x000ea20000000800 */
[C---:B------:R-:W-:Y:S01]  /*4460*/  FMUL.FTZ R200, R3.reuse, c[0x0][0x2d0] ;  /* 0x0000b40003c87a20 */ /* 0x040fe20000410000 */
[----:B------:R-:W-:Y:S01]  /*4470*/  FSETP.NEU.FTZ.AND P0, PT, R3, -INF , PT ;  /* 0xff8000000300780b */ /* 0x000fe20003f1d000 */
[----:B------:R-:W-:-:S03]  /*4480*/  FADD.FTZ R153, R153, R150 ;  /* 0x0000009699997221 */ /* 0x000fc60000010000 */
[----:B------:R-:W-:Y:S01]  /*4490*/  HMMA.16816.F32.BF16 R84, R96, R4, RZ ;  /* 0x000000046054723c */ /* 0x000fe200000418ff */
[----:B------:R-:W-:Y:S01]  /*44a0*/  FSEL R200, R200, RZ, P0 ;  /* 0x000000ffc8c87208 */ /* 0x000fe20000000000 */
[----:B------:R-:W-:Y:S01]  /*44b0*/  MUFU.EX2 R170, R170 ;  /* 0x000000aa00aa7308 */ /* 0x000fe20000000800 */
[----:B------:R-:W-:-:S03]  /*44c0*/  FADD.FTZ R153, R0, R153 ;  /* 0x0000009900997221 */ /* 0x000fc60000010000 */
[--C-:B------:R-:W-:Y:S02]  /*44d0*/  FFMA.FTZ R181, R110, c[0x0][0x2d0], -R200.reuse ;  /* 0x0000b4006eb57a23 */ /* 0x100fe400000108c8 */
[C---:B------:R-:W-:Y:S01]  /*44e0*/  HMMA.16816.F32.BF16 R100, R96.reuse, R138, RZ ;  /* 0x0000008a6064723c */ /* 0x040fe200000418ff */
[--C-:B------:R-:W-:Y:S01]  /*44f0*/  FFMA.FTZ R182, R111, c[0x0][0x2d0], -R200.reuse ;  /* 0x0000b4006fb67a23 */ /* 0x100fe200000108c8 */
[----:B------:R-:W3:Y:S01]  /*4500*/  MUFU.EX2 R231, R231 ;  /* 0x000000e700e77308 */ /* 0x000ee20000000800 */
[--C-:B------:R-:W-:Y:S01]  /*4510*/  FFMA.FTZ R183, R109, c[0x0][0x2d0], -R200.reuse ;  /* 0x0000b4006db77a23 */ /* 0x100fe200000108c8 */
[----:B--2---:R-:W-:Y:S01]  /*4520*/  F2FP.BF16.PACK_AB R56, R173, R168 ;  /* 0x000000a8ad38723e */ /* 0x004fe200000010ff */
[--C-:B------:R-:W-:Y:S01]  /*4530*/  FFMA.FTZ R184, R95, c[0x0][0x2d0], -R200.reuse ;  /* 0x0000b4005fb87a23 */ /* 0x100fe200000108c8 */
[----:B-1----:R-:W-:Y:S02]  /*4540*/  FMNMX.FTZ R152, R152, R125, !PT ;  /* 0x0000007d98987209 */ /* 0x002fe40007810000 */
[----:B------:R-:W-:Y:S01]  /*4550*/  HMMA.16816.F32.BF16 R116, R96, R114, RZ ;  /* 0x000000726074723c */ /* 0x000fe200000418ff */
[----:B------:R-:W-:Y:S01]  /*4560*/  FFMA.FTZ R192, R93, c[0x0][0x2d0], -R200 ;  /* 0x0000b4005dc07a23 */ /* 0x000fe200000108c8 */
[----:B------:R-:W-:Y:S01]  /*4570*/  MUFU.EX2 R181, R181 ;  /* 0x000000b500b57308 */ /* 0x000fe20000000800 */
[C---:B------:R-:W-:Y:S01]  /*4580*/  FSETP.NEU.FTZ.AND P0, PT, R152.reuse, -INF , PT ;  /* 0xff8000009800780b */ /* 0x040fe20003f1d000 */
[----:B------:R-:W-:-:S02]  /*4590*/  FMUL.FTZ R201, R152, c[0x0][0x2d0] ;  /* 0x0000b40098c97a20 */ /* 0x000fc40000410000 */
[--C-:B------:R-:W-:Y:S02]  /*45a0*/  FFMA.FTZ R195, R91, c[0x0][0x2d0], -R200.reuse ;  /* 0x0000b4005bc37a23 */ /* 0x100fe400000108c8 */
[C---:B------:R-:W-:Y:S01]  /*45b0*/  HMMA.16816.F32.BF16 R128, R96.reuse, R134, RZ ;  /* 0x000000866080723c */ /* 0x040fe200000418ff */
[----:B------:R-:W-:Y:S01]  /*45c0*/  FSEL R201, R201, RZ, P0 ;  /* 0x000000ffc9c97208 */ /* 0x000fe20000000000 */
[----:B------:R-:W1:Y:S01]  /*45d0*/  MUFU.EX2 R182, R182 ;  /* 0x000000b600b67308 */ /* 0x000e620000000800 */
[----:B---3--:R-:W-:Y:S01]  /*45e0*/  F2FP.BF16.PACK_AB R58, R231, R170 ;  /* 0x000000aae73a723e */ /* 0x008fe200000010ff */
[----:B------:R-:W-:Y:S01]  /*45f0*/  FFMA.FTZ R194, R89, c[0x0][0x2d0], -R200 ;  /* 0x0000b40059c27a23 */ /* 0x000fe200000108c8 */
[----:B------:R-:W-:Y:S01]  /*4600*/  PLOP3.LUT P0, PT, PT, PT, UP1, 0x40, 0x0 ;  /* 0x000000000000781c */ /* 0x000fe20003f0e818 */
[--C-:B------:R-:W-:Y:S02]  /*4610*/  FFMA.FTZ R185, R108, c[0x0][0x2d0], -R201.reuse ;  /* 0x0000b4006cb97a23 */ /* 0x100fe400000108c9 */
[----:B------:R-:W-:Y:S01]  /*4620*/  HMMA.16816.F32.BF16 R64, R96, R62, RZ ;  /* 0x0000003e6040723c */ /* 0x000fe200000418ff */
[--C-:B------:R-:W-:Y:S01]  /*4630*/  FFMA.FTZ R188, R94, c[0x0][0x2d0], -R201.reuse ;  /* 0x0000b4005ebc7a23 */ /* 0x100fe200000108c9 */
[----:B------:R-:W-:Y:S01]  /*4640*/  MUFU.EX2 R183, R183 ;  /* 0x000000b700b77308 */ /* 0x000fe20000000800 */
[----:B------:R-:W-:-:S02]  /*4650*/  FFMA.FTZ R191, R92, c[0x0][0x2d0], -R201 ;  /* 0x0000b4005cbf7a23 */ /* 0x000fc400000108c9 */
[--C-:B------:R-:W-:Y:S02]  /*4660*/  FFMA.FTZ R190, R90, c[0x0][0x2d0], -R201.reuse ;  /* 0x0000b4005abe7a23 */ /* 0x100fe400000108c9 */
[----:B------:R-:W-:Y:S01]  /*4670*/  FFMA.FTZ R193, R73, c[0x0][0x2d0], -R200 ;  /* 0x0000b40049c17a23 */ /* 0x000fe200000108c8 */
[C---:B------:R-:W-:Y:S01]  /*4680*/  HMMA.16816.F32.BF16 R80, R96.reuse, R78, RZ ;  /* 0x0000004e6050723c */ /* 0x040fe200000418ff */
[--C-:B------:R-:W-:Y:S01]  /*4690*/  FFMA.FTZ R199, R88, c[0x0][0x2d0], -R201.reuse ;  /* 0x0000b40058c77a23 */ /* 0x100fe200000108c9 */
[----:B------:R-:W2:Y:S01]  /*46a0*/  MUFU.EX2 R184, R184 ;  /* 0x000000b800b87308 */ /* 0x000ea20000000800 */
[----:B-1----:R-:W-:Y:S01]  /*46b0*/  F2FP.BF16.PACK_AB R92, R182, R181 ;  /* 0x000000b5b65c723e */ /* 0x002fe200000010ff */
[--C-:B------:R-:W-:Y:S02]  /*46c0*/  FFMA.FTZ R196, R72, c[0x0][0x2d0], -R201.reuse ;  /* 0x0000b40048c47a23 */ /* 0x100fe400000108c9 */
[--C-:B------:R-:W-:Y:S02]  /*46d0*/  FFMA.FTZ R197, R74, c[0x0][0x2d0], -R201.reuse ;  /* 0x0000b4004ac57a23 */ /* 0x100fe400000108c9 */
[----:B------:R-:W-:Y:S01]  /*46e0*/  HMMA.16816.F32.BF16 R96, R96, R6, RZ ;  /* 0x000000066060723c */ /* 0x000fe200000418ff */
[----:B------:R-:W-:Y:S01]  /*46f0*/  FFMA.FTZ R198, R75, c[0x0][0x2d0], -R201 ;  /* 0x0000b4004bc67a23 */ /* 0x000fe200000108c9 */
[----:B------:R-:W-:Y:S01]  /*4700*/  MUFU.EX2 R185, R185 ;  /* 0x000000b900b97308 */ /* 0x000fe20000000800 */
[----:B------:R-:W-:-:S02]  /*4710*/  FADD.FTZ R182, R181, R182 ;  /* 0x000000b6b5b67221 */ /* 0x000fc40000010000 */
[----:B------:R-:W-:Y:S02]  /*4720*/  FFMA.FTZ R227, R176, c[0x0][0x2d0], -R200 ;  /* 0x0000b400b0e37a23 */ /* 0x000fe400000108c8 */
[----:B------:R-:W-:Y:S01]  /*4730*/  FFMA.FTZ R225, R189, c[0x0][0x2d0], -R201 ;  /* 0x0000b400bde17a23 */ /* 0x000fe200000108c9 */
[C---:B------:R-:W-:Y:S01]  /*4740*/  HMMA.16816.F32.BF16 R144, R8.reuse, R156, R144 ;  /* 0x0000009c0890723c */ /* 0x040fe20000041890 */
[----:B------:R-:W-:Y:S01]  /*4750*/  FADD.FTZ R168, R168, R155 ;  /* 0x0000009ba8a87221 */ /* 0x000fe20000010000 */
[----:B------:R-:W1:Y:S01]  /*4760*/  MUFU.EX2 R188, R188 ;  /* 0x000000bc00bc7308 */ /* 0x000e620000000800 */
[C---:B--2---:R-:W-:Y:S01]  /*4770*/  F2FP.BF16.PACK_AB R94, R184.reuse, R183 ;  /* 0x000000b7b85e723e */ /* 0x044fe200000010ff */
[----:B------:R-:W-:Y:S02]  /*4780*/  FADD.FTZ R183, R183, R182 ;  /* 0x000000b6b7b77221 */ /* 0x000fe40000010000 */
[----:B------:R-:W-:Y:S02]  /*4790*/  FADD.FTZ R173, R173, R168 ;  /* 0x000000a8adad7221 */ /* 0x000fe40000010000 */
[----:B------:R-:W-:Y:S01]  /*47a0*/  HMMA.16816.F32.BF16 R104, R8, R48, R104 ;  /* 0x000000300868723c */ /* 0x000fe20000041868 */
[----:B------:R-:W-:Y:S01]  /*47b0*/  FADD.FTZ R183, R184, R183 ;  /* 0x000000b7b8b77221 */ /* 0x000fe20000010000 */
[----:B------:R-:W-:Y:S01]  /*47c0*/  MUFU.EX2 R191, R191 ;  /* 0x000000bf00bf7308 */ /* 0x000fe20000000800 */
[----:B------:R-:W-:-:S04]  /*47d0*/  FADD.FTZ R170, R170, R173 ;  /* 0x000000adaaaa7221 */ /* 0x000fc80000010000 */
[----:B------:R-:W-:Y:S01]  /*47e0*/  FADD.FTZ R231, R231, R170 ;  /* 0x000000aae7e77221 */ /* 0x000fe20000010000 */
[----:B------:R-:W-:Y:S02]  /*47f0*/  HMMA.16816.F32.BF16 R120, R8, R44, R120 ;  /* 0x0000002c0878723c */ /* 0x000fe40000041878 */
[----:B------:R-:W2:Y:S01]  /*4800*/  MUFU.EX2 R190, R190 ;  /* 0x000000be00be7308 */ /* 0x000ea20000000800 */
[----:B-1----:R-:W-:Y:S01]  /*4810*/  F2FP.BF16.PACK_AB R93, R188, R185 ;  /* 0x000000b9bc5d723e */ /* 0x002fe200000010ff */
[----:B------:R-:W-:-:S04]  /*4820*/  FADD.FTZ R188, R185, R188 ;  /* 0x000000bcb9bc7221 */ /* 0x000fc80000010000 */
[C---:B------:R-:W-:Y:S02]  /*4830*/  HMMA.16816.F32.BF16 R52, R8.reuse, R40, R52 ;  /* 0x000000280834723c */ /* 0x040fe40000041834 */
[----:B------:R-:W-:Y:S06]  /*4840*/  MUFU.EX2 R172, R172 ;  /* 0x000000ac00ac7308 */ /* 0x000fec0000000800 */
[----:B------:R-:W-:Y:S02]  /*4850*/  HMMA.16816.F32.BF16 R68, R8, R36, R68 ;  /* 0x000000240844723c */ /* 0x000fe40000041844 */
[----:B------:R-:W1:Y:S01]  /*4860*/  MUFU.EX2 R175, R175 ;  /* 0x000000af00af7308 */ /* 0x000e620000000800 */
[----:B--2---:R-:W-:Y:S01]  /*4870*/  F2FP.BF16.PACK_AB R95, R190, R191 ;  /* 0x000000bfbe5f723e */ /* 0x004fe200000010ff */
[----:B------:R-:W-:-:S04]  /*4880*/  FADD.FTZ R191, R191, R188 ;  /* 0x000000bcbfbf7221 */ /* 0x000fc80000010000 */
[C---:B------:R-:W-:Y:S01]  /*4890*/  HMMA.16816.F32.BF16 R84, R8.reuse, R32, R84 ;  /* 0x000000200854723c */ /* 0x040fe20000041854 */
[----:B------:R-:W-:Y:S01]  /*48a0*/  FADD.FTZ R190, R190, R191 ;  /* 0x000000bfbebe7221 */ /* 0x000fe20000010000 */
[----:B------:R-:W-:Y:S06]  /*48b0*/  MUFU.EX2 R174, R174 ;  /* 0x000000ae00ae7308 */ /* 0x000fec0000000800 */
[----:B------:R-:W-:Y:S02]  /*48c0*/  HMMA.16816.F32.BF16 R100, R8, R158, R100 ;  /* 0x0000009e0864723c */ /* 0x000fe40000041864 */
[----:B------:R-:W2:Y:S01]  /*48d0*/  MUFU.EX2 R229, R229 ;  /* 0x000000e500e57308 */ /* 0x000ea20000000800 */
[----:B-1----:R-:W-:Y:S01]  /*48e0*/  F2FP.BF16.PACK_AB R57, R175, R172 ;  /* 0x000000acaf39723e */ /* 0x002fe200000010ff */
[----:B------:R-:W-:-:S04]  /*48f0*/  FADD.FTZ R172, R172, R153 ;  /* 0x00000099acac7221 */ /* 0x000fc80000010000 */
[C---:B------:R-:W-:Y:S01]  /*4900*/  HMMA.16816.F32.BF16 R116, R8.reuse, R50, R116 ;  /* 0x000000320874723c */ /* 0x040fe20000041874 */
[----:B------:R-:W-:Y:S01]  /*4910*/  FADD.FTZ R175, R175, R172 ;  /* 0x000000acafaf7221 */ /* 0x000fe20000010000 */
[----:B------:R-:W-:Y:S06]  /*4920*/  MUFU.EX2 R192, R192 ;  /* 0x000000c000c07308 */ /* 0x000fec0000000800 */
[----:B------:R-:W-:Y:S01]  /*4930*/  HMMA.16816.F32.BF16 R128, R8, R46, R128 ;  /* 0x0000002e0880723c */ /* 0x000fe20000041880 */
[----:B--2---:R-:W-:Y:S01]  /*4940*/  F2FP.BF16.PACK_AB R59, R229, R174 ;  /* 0x000000aee53b723e */ /* 0x004fe200000010ff */
[----:B------:R-:W1:Y:S01]  /*4950*/  MUFU.EX2 R195, R195 ;  /* 0x000000c300c37308 */ /* 0x000e620000000800 */
[----:B------:R-:W-:-:S05]  /*4960*/  FADD.FTZ R174, R174, R175 ;  /* 0x000000afaeae7221 */ /* 0x000fca0000010000 */
[C---:B------:R-:W-:Y:S01]  /*4970*/  HMMA.16816.F32.BF16 R64, R8.reuse, R42, R64 ;  /* 0x0000002a0840723c */ /* 0x040fe20000041840 */
[----:B------:R-:W-:Y:S01]  /*4980*/  FADD.FTZ R229, R229, R174 ;  /* 0x000000aee5e57221 */ /* 0x000fe20000010000 */
[----:B------:R-:W-:Y:S06]  /*4990*/  MUFU.EX2 R194, R194 ;  /* 0x000000c200c27308 */ /* 0x000fec0000000800 */
[C---:B------:R-:W-:Y:S02]  /*49a0*/  HMMA.16816.F32.BF16 R80, R8.reuse, R38, R80 ;  /* 0x000000260850723c */ /* 0x040fe40000041850 */
[----:B------:R-:W-:Y:S06]  /*49b0*/  MUFU.EX2 R193, R193 ;  /* 0x000000c100c17308 */ /* 0x000fec0000000800 */
[----:B------:R-:W-:Y:S01]  /*49c0*/  HMMA.16816.F32.BF16 R96, R8, R34, R96 ;  /* 0x000000220860723c */ /* 0x000fe20000041860 */
[----:B------:R-:W2:Y:S01]  /*49d0*/  LDSM.16.MT88.4 R8, [R212+0x3880] ;  /* 0x00388000d408783b */ /* 0x000ea20000004200 */
[----:B------:R-:W-:Y:S06]  /*49e0*/  MUFU.EX2 R199, R199 ;  /* 0x000000c700c77308 */ /* 0x000fec0000000800 */
[C---:B------:R-:W-:Y:S02]  /*49f0*/  HMMA.16816.F32.BF16 R108, R92.reuse, R112, RZ ;  /* 0x000000705c6c723c */ /* 0x040fe400000418ff */
[----:B------:R-:W3:Y:S06]  /*4a00*/  MUFU.EX2 R196, R196 ;  /* 0x000000c400c47308 */ /* 0x000eec0000000800 */
[C---:B------:R-:W-:Y:S02]  /*4a10*/  HMMA.16816.F32.BF16 R124, R92.reuse, R132, RZ ;  /* 0x000000845c7c723c */ /* 0x040fe400000418ff */
[----:B------:R-:W-:Y:S06]  /*4a20*/  MUFU.EX2 R197, R197 ;  /* 0x000000c500c57308 */ /* 0x000fec0000000800 */
[----:B------:R-:W-:Y:S02]  /*4a30*/  HMMA.16816.F32.BF16 R88, R92, R4, RZ ;  /* 0x000000045c58723c */ /* 0x000fe400000418ff */
[----:B------:R-:W4:Y:S05]  /*4a40*/  MUFU.EX2 R198, R198 ;  /* 0x000000c600c67308 */ /* 0x000f2a0000000800 */
[----:B-1----:R-:W-:Y:S01]  /*4a50*/  F2FP.BF16.PACK_AB R4, R195, R192 ;  /* 0x000000c0c304723e */ /* 0x002fe200000010ff */
[----:B------:R-:W-:Y:S01]  /*4a60*/  HMMA.16816.F32.BF16 R144, R56, R28, R144 ;  /* 0x0000001c3890723c */ /* 0x000fe20000041890 */
[----:B---3--:R-:W-:Y:S01]  /*4a70*/  F2FP.BF16.PACK_AB R5, R196, R199 ;  /* 0x000000c7c405723e */ /* 0x008fe200000010ff */
[----:B------:R-:W-:Y:S01]  /*4a80*/  FADD.FTZ R192, R192, R183 ;  /* 0x000000b7c0c07221 */ /* 0x000fe20000010000 */
[----:B------:R-:W-:Y:S01]  /*4a90*/  MUFU.EX2 R227, R227 ;  /* 0x000000e300e37308 */ /* 0x000fe20000000800 */
[----:B------:R-:W-:-:S02]  /*4aa0*/  FADD.FTZ R199, R199, R190 ;  /* 0x000000bec7c77221 */ /* 0x000fc40000010000 */
[----:B------:R-:W-:Y:S02]  /*4ab0*/  FADD.FTZ R195, R195, R192 ;  /* 0x000000c0c3c37221 */ /* 0x000fe40000010000 */
[C---:B------:R-:W-:Y:S01]  /*4ac0*/  HMMA.16816.F32.BF16 R104, R56.reuse, R24, R104 ;  /* 0x000000183868723c */ /* 0x040fe20000041868 */
[----:B------:R-:W-:Y:S02]  /*4ad0*/  FADD.FTZ R196, R196, R199 ;  /* 0x000000c7c4c47221 */ /* 0x000fe40000010000 */
[----:B------:R-:W-:Y:S05]  /*4ae0*/  MUFU.EX2 R225, R225 ;  /* 0x000000e100e17308 */ /* 0x000fea0000000800 */
[C---:B------:R-:W-:Y:S08]  /*4af0*/  HMMA.16816.F32.BF16 R120, R56.reuse, R20, R120 ;  /* 0x000000143878723c */ /* 0x040ff00000041878 */
[C---:B------:R-:W-:Y:S08]  /*4b00*/  HMMA.16816.F32.BF16 R52, R56.reuse, R16, R52 ;  /* 0x000000103834723c */ /* 0x040ff00000041834 */
[C---:B------:R-:W-:Y:S08]  /*4b10*/  HMMA.16816.F32.BF16 R68, R56.reuse, R12, R68 ;  /* 0x0000000c3844723c */ /* 0x040ff00000041844 */
[C---:B--2---:R-:W-:Y:S08]  /*4b20*/  HMMA.16816.F32.BF16 R84, R56.reuse, R8, R84 ;  /* 0x000000083854723c */ /* 0x044ff00000041854 */
[C---:B------:R-:W-:Y:S08]  /*4b30*/  HMMA.16816.F32.BF16 R100, R56.reuse, R30, R100 ;  /* 0x0000001e3864723c */ /* 0x040ff00000041864 */
[C---:B------:R-:W-:Y:S08]  /*4b40*/  HMMA.16816.F32.BF16 R116, R56.reuse, R26, R116 ;  /* 0x0000001a3874723c */ /* 0x040ff00000041874 */
[C---:B------:R-:W-:Y:S08]  /*4b50*/  HMMA.16816.F32.BF16 R128, R56.reuse, R22, R128 ;  /* 0x000000163880723c */ /* 0x040ff00000041880 */
[C---:B------:R-:W-:Y:S08]  /*4b60*/  HMMA.16816.F32.BF16 R64, R56.reuse, R18, R64 ;  /* 0x000000123840723c */ /* 0x040ff00000041840 */
[C---:B------:R-:W-:Y:S08]  /*4b70*/  HMMA.16816.F32.BF16 R80, R56.reuse, R14, R80 ;  /* 0x0000000e3850723c */ /* 0x040ff00000041850 */
[----:B------:R-:W-:Y:S08]  /*4b80*/  HMMA.16816.F32.BF16 R96, R56, R10, R96 ;  /* 0x0000000a3860723c */ /* 0x000ff00000041860 */
[C---:B------:R-:W-:Y:S08]  /*4b90*/  HMMA.16816.F32.BF16 R56, R92.reuse, R60, RZ ;  /* 0x0000003c5c38723c */ /* 0x040ff000000418ff */
[C---:B------:R-:W-:Y:S08]  /*4ba0*/  HMMA.16816.F32.BF16 R72, R92.reuse, R76, RZ ;  /* 0x0000004c5c48723c */ /* 0x040ff000000418ff */
[C---:B------:R-:W-:Y:S08]  /*4bb0*/  HMMA.16816.F32.BF16 R140, R92.reuse, R136, RZ ;  /* 0x000000885c8c723c */ /* 0x040ff000000418ff */
[C---:B------:R-:W-:Y:S08]  /*4bc0*/  HMMA.16816.F32.BF16 R136, R92.reuse, R138, RZ ;  /* 0x0000008a5c88723c */ /* 0x040ff000000418ff */
[C---:B------:R-:W-:Y:S08]  /*4bd0*/  HMMA.16816.F32.BF16 R112, R92.reuse, R114, RZ ;  /* 0x000000725c70723c */ /* 0x040ff000000418ff */
[C---:B------:R-:W-:Y:S08]  /*4be0*/  HMMA.16816.F32.BF16 R132, R92.reuse, R134, RZ ;  /* 0x000000865c84723c */ /* 0x040ff000000418ff */
[C---:B------:R-:W-:Y:S08]  /*4bf0*/  HMMA.16816.F32.BF16 R60, R92.reuse, R62, RZ ;  /* 0x0000003e5c3c723c */ /* 0x040ff000000418ff */
[C---:B------:R-:W-:Y:S08]  /*4c00*/  HMMA.16816.F32.BF16 R76, R92.reuse, R78, RZ ;  /* 0x0000004e5c4c723c */ /* 0x040ff000000418ff */
[----:B------:R-:W-:Y:S07]  /*4c10*/  HMMA.16816.F32.BF16 R92, R92, R6, RZ ;  /* 0x000000065c5c723c */ /* 0x000fee00000418ff */
[----:B------:R-:W-:Y:S01]  /*4c20*/  F2FP.BF16.PACK_AB R6, R193, R194 ;  /* 0x000000c2c106723e */ /* 0x000fe200000010ff */
[----:B------:R-:W-:Y:S01]  /*4c30*/  FADD.FTZ R194, R194, R195 ;  /* 0x000000c3c2c27221 */ /* 0x000fe20000010000 */
[----:B----4-:R-:W-:Y:S01]  /*4c40*/  F2FP.BF16.PACK_AB R7, R198, R197 ;  /* 0x000000c5c607723e */ /* 0x010fe200000010ff */
[----:B------:R-:W-:-:S02]  /*4c50*/  FADD.FTZ R197, R197, R196 ;  /* 0x000000c4c5c57221 */ /* 0x000fc40000010000 */
[----:B------:R-:W-:Y:S02]  /*4c60*/  FADD.FTZ R193, R193, R194 ;  /* 0x000000c2c1c17221 */ /* 0x000fe40000010000 */
[----:B------:R-:W-:Y:S02]  /*4c70*/  FADD.FTZ R197, R198, R197 ;  /* 0x000000c5c6c57221 */ /* 0x000fe40000010000 */
[C---:B------:R-:W-:Y:S07]  /*4c80*/  HMMA.16816.F32.BF16 R108, R4.reuse, R48, R108 ;  /* 0x00000030046c723c */ /* 0x040fee000004186c */
[--C-:B------:R-:W-:Y:S01]  /*4c90*/  FFMA.FTZ R48, R180, c[0x0][0x2d0], -R200.reuse ;  /* 0x0000b400b4307a23 */ /* 0x100fe200000108c8 */
[C---:B------:R-:W-:Y:S05]  /*4ca0*/  HMMA.16816.F32.BF16 R124, R4.reuse, R44, R124 ;  /* 0x0000002c047c723c */ /* 0x040fea000004187c */
[----:B------:R-:W-:Y:S02]  /*4cb0*/  MUFU.EX2 R48, R48 ;  /* 0x0000003000307308 */ /* 0x000fe40000000800 */
[----:B------:R-:W-:Y:S01]  /*4cc0*/  FFMA.FTZ R45, R179, c[0x0][0x2d0], -R200 ;  /* 0x0000b400b32d7a23 */ /* 0x000fe200000108c8 */
[C---:B------:R-:W-:Y:S05]  /*4cd0*/  HMMA.16816.F32.BF16 R88, R4.reuse, R32, R88 ;  /* 0x000000200458723c */ /* 0x040fea0000041858 */
[----:B------:R-:W1:Y:S02]  /*4ce0*/  MUFU.EX2 R45, R45 ;  /* 0x0000002d002d7308 */ /* 0x000e640000000800 */
[--C-:B------:R-:W-:Y:S01]  /*4cf0*/  FFMA.FTZ R32, R178, c[0x0][0x2d0], -R201.reuse ;  /* 0x0000b400b2207a23 */ /* 0x100fe200000108c9 */
[----:B------:R-:W-:Y:S01]  /*4d00*/  HMMA.16816.F32.BF16 R56, R4, R40, R56 ;  /* 0x000000280438723c */ /* 0x000fe20000041838 */
[----:B------:R-:W-:-:S04]  /*4d10*/  FFMA.FTZ R33, R186, c[0x0][0x2d0], -R201 ;  /* 0x0000b400ba217a23 */ /* 0x000fc800000108c9 */
[----:B------:R-:W-:Y:S02]  /*4d20*/  MUFU.EX2 R32, R32 ;  /* 0x0000002000207308 */ /* 0x000fe40000000800 */
[----:B------:R-:W-:Y:S01]  /*4d30*/  FFMA.FTZ R40, R177, c[0x0][0x2d0], -R200 ;  /* 0x0000b400b1287a23 */ /* 0x000fe200000108c8 */
[C---:B------:R-:W-:Y:S05]  /*4d40*/  HMMA.16816.F32.BF16 R72, R4.reuse, R36, R72 ;  /* 0x000000240448723c */ /* 0x040fea0000041848 */
[----:B------:R-:W2:Y:S02]  /*4d50*/  MUFU.EX2 R33, R33 ;  /* 0x0000002100217308 */ /* 0x000ea40000000800 */
[----:B------:R-:W-:Y:S01]  /*4d60*/  FFMA.FTZ R36, R187, c[0x0][0x2d0], -R201 ;  /* 0x0000b400bb247a23 */ /* 0x000fe200000108c9 */
[C---:B------:R-:W-:Y:S05]  /*4d70*/  HMMA.16816.F32.BF16 R140, R4.reuse, R156, R140 ;  /* 0x0000009c048c723c */ /* 0x040fea000004188c */
[----:B------:R-:W3:Y:S03]  /*4d80*/  MUFU.EX2 R40, R40 ;  /* 0x0000002800287308 */ /* 0x000ee60000000800 */
[C---:B------:R-:W-:Y:S05]  /*4d90*/  HMMA.16816.F32.BF16 R136, R4.reuse, R158, R136 ;  /* 0x0000009e0488723c */ /* 0x040fea0000041888 */
[----:B------:R-:W4:Y:S03]  /*4da0*/  MUFU.EX2 R36, R36 ;  /* 0x0000002400247308 */ /* 0x000f260000000800 */
[C---:B------:R-:W-:Y:S08]  /*4db0*/  HMMA.16816.F32.BF16 R112, R4.reuse, R50, R112 ;  /* 0x000000320470723c */ /* 0x040ff00000041870 */
[C---:B------:R-:W-:Y:S08]  /*4dc0*/  HMMA.16816.F32.BF16 R132, R4.reuse, R46, R132 ;  /* 0x0000002e0484723c */ /* 0x040ff00000041884 */
[C---:B------:R-:W-:Y:S08]  /*4dd0*/  HMMA.16816.F32.BF16 R60, R4.reuse, R42, R60 ;  /* 0x0000002a043c723c */ /* 0x040ff0000004183c */
[C---:B------:R-:W-:Y:S08]  /*4de0*/  HMMA.16816.F32.BF16 R76, R4.reuse, R38, R76 ;  /* 0x00000026044c723c */ /* 0x040ff0000004184c */
[----:B------:R-:W-:Y:S07]  /*4df0*/  HMMA.16816.F32.BF16 R92, R4, R34, R92 ;  /* 0x00000022045c723c */ /* 0x000fee000004185c */
[----:B-1----:R-:W-:Y:S01]  /*4e00*/  F2FP.BF16.PACK_AB R4, R45, R48 ;  /* 0x000000302d04723e */ /* 0x002fe200000010ff */
[----:B------:R-:W-:Y:S01]  /*4e10*/  FADD.FTZ R48, R48, R193 ;  /* 0x000000c130307221 */ /* 0x000fe20000010000 */
[----:B--2---:R-:W-:Y:S01]  /*4e20*/  F2FP.BF16.PACK_AB R5, R33, R32 ;  /* 0x000000202105723e */ /* 0x004fe200000010ff */
[----:B------:R-:W-:Y:S01]  /*4e30*/  FADD.FTZ R32, R32, R197 ;  /* 0x000000c520207221 */ /* 0x000fe20000010000 */
[----:B---3--:R-:W-:Y:S01]  /*4e40*/  F2FP.BF16.PACK_AB R6, R227, R40 ;  /* 0x00000028e306723e */ /* 0x008fe200000010ff */
[----:B------:R-:W-:Y:S01]  /*4e50*/  FADD.FTZ R45, R45, R48 ;  /* 0x000000302d2d7221 */ /* 0x000fe20000010000 */
[----:B----4-:R-:W-:Y:S01]  /*4e60*/  F2FP.BF16.PACK_AB R7, R225, R36 ;  /* 0x00000024e107723e */ /* 0x010fe200000010ff */
[----:B------:R-:W-:-:S02]  /*4e70*/  FADD.FTZ R33, R33, R32 ;  /* 0x0000002021217221 */ /* 0x000fc40000010000 */
[----:B------:R-:W-:Y:S02]  /*4e80*/  FADD.FTZ R40, R40, R45 ;  /* 0x0000002d28287221 */ /* 0x000fe40000010000 */
[----:B------:R-:W-:Y:S02]  /*4e90*/  FADD.FTZ R36, R36, R33 ;  /* 0x0000002124247221 */ /* 0x000fe40000010000 */
[----:B------:R-:W-:Y:S01]  /*4ea0*/  HMMA.16816.F32.BF16 R140, R4, R28, R140 ;  /* 0x0000001c048c723c */ /* 0x000fe2000004188c */
[----:B------:R-:W-:Y:S02]  /*4eb0*/  FADD.FTZ R227, R227, R40 ;  /* 0x00000028e3e37221 */ /* 0x000fe40000010000 */
[----:B------:R-:W-:-:S05]  /*4ec0*/  FADD.FTZ R225, R225, R36 ;  /* 0x00000024e1e17221 */ /* 0x000fca0000010000 */
[C---:B------:R-:W-:Y:S08]  /*4ed0*/  HMMA.16816.F32.BF16 R136, R4.reuse, R30, R136 ;  /* 0x0000001e0488723c */ /* 0x040ff00000041888 */
        /* <DEDUP_REMOVED lines=9> */
[----:B------:R-:W-:Y:S01]  /*4f70*/  HMMA.16816.F32.BF16 R92, R4, R10, R92 ;  /* 0x0000000a045c723c */ /* 0x000fe2000004185c */
[----:B------:R-:W-:Y:S07]  /*4f80*/  @P0 BRA `(.L_x_176) ;  /* 0x0000015000000947 */ /* 0x000fee0003800000 */
[----:B------:R-:W-:Y:S01]  /*4f90*/  ISETP.LT.AND P0, PT, RZ, UR4, PT ;  /* 0x00000004ff007c0c */ /* 0x000fe2000bf01270 */
[----:B------:R-:W-:-:S02]  /*4fa0*/  UIADD3 UR14, UR4, -0x1, URZ ;  /* 0xffffffff040e7890 */ /* 0x000fc4000fffe03f */
[----:B------:R-:W-:-:S10]  /*4fb0*/  ULDC UR12, c[0x0][0x32c] ;  /* 0x0000cb00000c7ab9 */ /* 0x000fd40000000800 */
[----:B------:R-:W-:Y:S05]  /*4fc0*/  @P0 BRA `(.L_x_177) ;  /* 0x0000008000000947 */ /* 0x000fea0003800000 */
[----:B------:R-:W-:Y:S02]  /*4fd0*/  UISETP.NE.AND UP0, UPT, UR12, 0x1, UPT ;  /* 0x000000010c00788c */ /* 0x000fe4000bf05270 */
[----:B------:R-:W-:-:S03]  /*4fe0*/  UIADD3 UR14, -UR4, URZ, URZ ;  /* 0x0000003f040e7290 */ /* 0x000fc6000fffe13f */
[----:B------:R-:W-:Y:S02]  /*4ff0*/  ULDC.64 UR4, c[0x0][0x330] ;  /* 0x0000cc0000047ab9 */ /* 0x000fe40000000a00 */
[----:B------:R-:W-:-:S07]  /*5000*/  UIMAD.WIDE.U32 UR16, UR14, UR4, URZ ;  /* 0x000000040e1072a5 */ /* 0x000fce000f8e003f */
[----:B------:R-:W-:Y:S02]  /*5010*/  @UP0 UMOV UR15, UR17 ;  /* 0x00000011000f0c82 */ /* 0x000fe40008000000 */
[----:B------:R-:W-:-:S04]  /*5020*/  @UP0 USHF.R.U32.HI UR14, URZ, UR5, UR15 ;  /* 0x000000053f0e0299 */ /* 0x000fc8000801160f */
[----:B------:R-:W-:Y:S01]  /*5030*/  ULOP3.LUT UR14, URZ, UR14, URZ, 0x33, !UPT ;  /* 0x0000000e3f0e7292 */ /* 0x000fe2000f8e333f */
[----:B------:R-:W-:Y:S05]  /*5040*/  BRA `(.L_x_178) ;  /* 0x0000005000007947 */ /* 0x000fea0003800000 */
.L_x_177:
[----:B------:R-:W-:Y:S02]  /*5050*/  UISETP.NE.AND UP0, UPT, UR12, 0x1, UPT ;  /* 0x000000010c00788c */ /* 0x000fe4000bf05270 */
[----:B------:R-:W-:Y:S02]  /*5060*/  ULDC.64 UR4, c[0x0][0x330] ;  /* 0x0000cc0000047ab9 */ /* 0x000fe40000000a00 */
[----:B------:R-:W-:-:S07]  /*5070*/  UIMAD.WIDE.U32 UR16, UR14, UR4, URZ ;  /* 0x000000040e1072a5 */ /* 0x000fce000f8e003f */
[----:B------:R-:W-:Y:S02]  /*5080*/  @UP0 UMOV UR15, UR17 ;  /* 0x00000011000f0c82 */ /* 0x000fe40008000000 */
[----:B------:R-:W-:Y:S02]  /*5090*/  @UP0 USHF.R.U32.HI UR14, URZ, UR5, UR15 ;  /* 0x000000053f0e0299 */ /* 0x000fe4000801160f */
.L_x_178:
[----:B------:R-:W-:Y:S02]  /*50a0*/  ULDC UR4, c[0x0][0x32c] ;  /* 0x0000cb0000047ab9 */ /* 0x000fe40000000800 */
[----:B------:R-:W-:-:S04]  /*50b0*/  UIMAD UR4, UR14, UR12, UR4 ;  /* 0x0000000c0e0472a4 */ /* 0x000fc8000f8e0204 */
[----:B------:R-:W-:-:S04]  /*50c0*/  UISETP.LT.AND UP0, UPT, UR13, UR4, UPT ;  /* 0x000000040d00728c */ /* 0x000fc8000bf01270 */
[----:B------:R-:W-:-:S04]  /*50d0*/  USEL UR13, UR13, UR4, UP0 ;  /* 0x000000040d0d7287 */ /* 0x000fc80008000000 */
.L_x_176:
[----:B------:R-:W-:-:S04]  /*50e0*/  UIMAD.WIDE UR4, UR13, 0x2aaaaaab, URZ ;  /* 0x2aaaaaab0d0478a5 */ /* 0x000fc8000f8e023f */
[----:B------:R-:W-:-:S04]  /*50f0*/  USHF.R.U32.HI UR4, URZ, 0x1f, UR5 ;  /* 0x0000001f3f047899 */ /* 0x000fc80008011605 */
[----:B------:R-:W-:-:S04]  /*5100*/  ULEA.HI.SX32 UR4, UR5, UR4, 0x1d ;  /* 0x0000000405047291 */ /* 0x000fc8000f8fea3f */
[----:B------:R-:W-:-:S04]  /*5110*/  UISETP.LT.AND UP0, UPT, UR6, UR4, UPT ;  /* 0x000000040600728c */ /* 0x000fc8000bf01270 */
[----:B------:R-:W-:-:S06]  /*5120*/  USEL UR4, UR6, UR4, !UP0 ;  /* 0x0000000406047287 */ /* 0x000fcc000c000000 */
[----:B------:R-:W-:-:S13]  /*5130*/  ISETP.GE.AND P0, PT, R226, UR4, PT ;  /* 0x00000004e2007c0c */ /* 0x000fda000bf06270 */
[----:B------:R-:W-:Y:S05]  /*5140*/  @!P0 BRA `(.L_x_179) ;  /* 0x00003e3000008947 */ /* 0x000fea0003800000 */
[----:B------:R-:W-:Y:S01]  /*5150*/  IADD3 R238, P0, R232, 0x20, RZ ;  /* 0x00000020e8ee7810 */ /* 0x000fe20007f1e0ff */
[----:B------:R-:W-:Y:S01]  /*5160*/  IMAD.MOV.U32 R148, RZ, RZ, R149 ;  /* 0x000000ffff947224 */ /* 0x000fe200078e0095 */
[----:B------:R-:W-:Y:S01]  /*5170*/  IADD3 R203, P1, R220, 0x20, RZ ;  /* 0x00000020dccb7810 */ /* 0x000fe20007f3e0ff */
[----:B------:R-:W-:Y:S01]  /*5180*/  IMAD.MOV.U32 R150, RZ, RZ, R151 ;  /* 0x000000ffff967224 */ /* 0x000fe200078e0097 */
[-C--:B------:R-:W-:Y:S01]  /*5190*/  IADD3.X R237, RZ, R235.reuse, RZ, P0, !PT ;  /* 0x000000ebffed7210 */ /* 0x080fe200007fe4ff */
[----:B------:R-:W-:Y:S01]  /*51a0*/  IMAD.MOV.U32 R0, RZ, RZ, R152 ;  /* 0x000000ffff007224 */ /* 0x000fe200078e0098 */
[----:B------:R-:W-:Y:S01]  /*51b0*/  IADD3 R236, P2, R232, 0x40, RZ ;  /* 0x00000040e8ec7810 */ /* 0x000fe20007f5e0ff */
[----:B------:R-:W-:Y:S01]  /*51c0*/  IMAD.MOV.U32 R2, RZ, RZ, R3 ;  /* 0x000000ffff027224 */ /* 0x000fe200078e0003 */
[----:B------:R-:W-:Y:S01]  /*51d0*/  IADD3 R201, P0, R220, 0x40, RZ ;  /* 0x00000040dcc97810 */ /* 0x000fe20007f1e0ff */
[----:B------:R-:W-:Y:S01]  /*51e0*/  IMAD.X R202, RZ, RZ, R223, P1 ;  /* 0x000000ffffca7224 */ /* 0x000fe200008e06df */
[----:B------:R-:W-:-:S02]  /*51f0*/  IADD3.X R230, RZ, R235, RZ, P2, !PT ;  /* 0x000000ebffe67210 */ /* 0x000fc400017fe4ff */
[----:B------:R-:W-:Y:S02]  /*5200*/  IADD3.X R200, RZ, R223, RZ, P0, !PT ;  /* 0x000000dfffc87210 */ /* 0x000fe400007fe4ff */
.L_x_198:
[----:B------:R-:W-:Y:S04]  /*5210*/  DEPBAR.LE SB0, 0x0 ;  /* 0x000080000000791a */ /* 0x000fe80000000000 */
[----:B------:R-:W-:Y:S01]  /*5220*/  BAR.SYNC.DEFER_BLOCKING 0x0 ;  /* 0x0000000000007b1d */ /* 0x000fe20000010000 */
[----:B------:R-:W-:Y:S05]  /*5230*/  ISETP.LT.AND P0, PT, R226, UR6, PT ;  /* 0x00000006e2007c0c */ /* 0x000fea000bf01270 */
[----:B------:R1:W2:Y:S04]  /*5240*/  LDSM.16.M88.4 R152, [R217+0x6080] ;  /* 0x00608000d998783b */ /* 0x0002a80000000200 */
[----:B------:R1:W3:Y:S04]  /*5250*/  LDSM.16.M88.4 R160, [R217+0x7080] ;  /* 0x00708000d9a0783b */ /* 0x0002e80000000200 */
[----:B------:R1:W4:Y:S04]  /*5260*/  LDSM.16.M88.4 R156, [R216+0x3c80] ;  /* 0x003c8000d89c783b */ /* 0x0003280000000200 */
[----:B------:R1:W1:Y:S04]  /*5270*/  LDSM.16.M88.4 R164, [R216+0x4080] ;  /* 0x00408000d8a4783b */ /* 0x0002680000000200 */
[----:B------:R1:W1:Y:S04]  /*5280*/  LDSM.16.M88.4 R168, [R216+0x4480] ;  /* 0x00448000d8a8783b */ /* 0x0002680000000200 */
[----:B------:R1:W1:Y:S04]  /*5290*/  LDSM.16.M88.4 R172, [R213+0x6080] ;  /* 0x00608000d5ac783b */ /* 0x0002680000000200 */
[----:B------:R1:W1:Y:S04]  /*52a0*/  LDSM.16.M88.4 R180, [R213+0x7080] ;  /* 0x00708000d5b4783b */ /* 0x0002680000000200 */
[----:B------:R1:W1:Y:S04]  /*52b0*/  LDSM.16.M88.4 R176, [R215] ;  /* 0x00000000d7b0783b */ /* 0x0002680000000200 */
[----:B------:R1:W1:Y:S04]  /*52c0*/  LDSM.16.M88.4 R184, [R211] ;  /* 0x00000000d3b8783b */ /* 0x0002680000000200 */
[----:B------:R1:W1:Y:S01]  /*52d0*/  LDSM.16.M88.4 R188, [R210] ;  /* 0x00000000d2bc783b */ /* 0x0002620000000200 */
[----:B------:R-:W-:-:S05]  /*52e0*/  @P0 BRA `(.L_x_180) ;  /* 0x000002d000000947 */ /* 0x000fca0003800000 */
[----:B------:R-:W-:Y:S01]  /*52f0*/  SHF.R.S32.HI R3, RZ, 0x1f, R226 ;  /* 0x0000001fff037819 */ /* 0x000fe200000114e2 */
[C---:B------:R-:W-:Y:S04]  /*5300*/  IMAD.WIDE.U32 R6, R226.reuse, c[0x0][0x208], RZ ;  /* 0x00008200e2067a25 */ /* 0x040fe800078e00ff */
[----:B------:R-:W-:Y:S02]  /*5310*/  IMAD R3, R3, c[0x0][0x208], RZ ;  /* 0x0000820003037a24 */ /* 0x000fe400078e02ff */
[----:B------:R-:W-:Y:S02]  /*5320*/  @!P3 IMAD.MOV.U32 R9, RZ, RZ, c[0x0][0x208] ;  /* 0x00008200ff09b624 */ /* 0x000fe400078e00ff */
[----:B------:R-:W-:Y:S02]  /*5330*/  IMAD R3, R226, c[0x0][0x20c], R3 ;  /* 0x00008300e2037a24 */ /* 0x000fe400078e0203 */
[----:B------:R-:W-:Y:S02]  /*5340*/  @!P3 IMAD.MOV.U32 R4, RZ, RZ, c[0x0][0x20c] ;  /* 0x00008300ff04b624 */ /* 0x000fe400078e00ff */
[----:B------:R-:W-:Y:S02]  /*5350*/  IMAD.IADD R3, R7, 0x1, R3 ;  /* 0x0000000107037824 */ /* 0x000fe400078e0203 */
[----:B------:R-:W-:Y:S04]  /*5360*/  IMAD.WIDE.U32 R6, R6, 0x30, RZ ;  /* 0x0000003006067825 */ /* 0x000fe800078e00ff */
[----:B------:R-:W-:Y:S01]  /*5370*/  IMAD R3, R3, 0x30, RZ ;  /* 0x0000003003037824 */ /* 0x000fe200078e02ff */
[-C--:B------:R-:W-:Y:S02]  /*5380*/  IADD3 R5, P2, R232, R6.reuse, RZ ;  /* 0x00000006e8057210 */ /* 0x080fe40007f5e0ff */
[-C--:B------:R-:W-:Y:S01]  /*5390*/  @!P3 LEA R11, P0, R9, R6.reuse, 0x5 ;  /* 0x00000006090bb211 */ /* 0x080fe200078028ff */
[----:B------:R-:W-:Y:S01]  /*53a0*/  IMAD.IADD R3, R7, 0x1, R3 ;  /* 0x0000000107037824 */ /* 0x000fe200078e0203 */
[-C--:B------:R-:W-:Y:S04]  /*53b0*/  IADD3 R7, P1, R238, R6.reuse, RZ ;  /* 0x00000006ee077210 */ /* 0x080fe80007f3e0ff */
[----:B------:R-:W-:Y:S01]  /*53c0*/  @!P3 LEA.HI.X R9, R9, R3, R4, 0x5, P0 ;  /* 0x000000030909b211 */ /* 0x000fe200000f2c04 */
[----:B------:R-:W-:Y:S01]  /*53d0*/  IMAD.X R4, R3, 0x1, R235, P2 ;  /* 0x0000000103047824 */ /* 0x000fe200010e06eb */
[----:B------:R-:W-:Y:S02]  /*53e0*/  LEA R14, P2, R5, c[0x0][0x1f8], 0x1 ;  /* 0x00007e00050e7a11 */ /* 0x000fe400078408ff */
[----:B------:R-:W-:Y:S01]  /*53f0*/  IADD3 R8, P0, R236, R6, RZ ;  /* 0x00000006ec087210 */ /* 0x000fe20007f1e0ff */
[----:B------:R-:W-:Y:S01]  /*5400*/  IMAD.X R6, R3, 0x1, R237, P1 ;  /* 0x0000000103067824 */ /* 0x000fe200008e06ed */
[----:B------:R-:W-:Y:S02]  /*5410*/  LEA.HI.X R15, R5, c[0x0][0x1fc], R4, 0x1, P2 ;  /* 0x00007f00050f7a11 */ /* 0x000fe400010f0c04 */
[----:B------:R-:W-:Y:S01]  /*5420*/  LEA R12, P1, R7, c[0x0][0x1f8], 0x1 ;  /* 0x00007e00070c7a11 */ /* 0x000fe200078208ff */
[----:B------:R-:W-:Y:S01]  /*5430*/  IMAD.X R3, R3, 0x1, R230, P0 ;  /* 0x0000000103037824 */ /* 0x000fe200000e06e6 */
[C---:B------:R-:W-:Y:S01]  /*5440*/  LEA R16, P0, R8.reuse, c[0x0][0x1f8], 0x1 ;  /* 0x00007e0008107a11 */ /* 0x040fe200078008ff */
[----:B------:R-:W-:Y:S01]  /*5450*/  @!PT LDS RZ, [RZ] ;  /* 0x00000000fffff984 */ /* 0x000fe20000000800 */
[----:B------:R-:W-:Y:S01]  /*5460*/  @!PT LDS RZ, [RZ] ;  /* 0x00000000fffff984 */ /* 0x000fe20000000800 */
[----:B------:R-:W-:Y:S01]  /*5470*/  @!PT LDS RZ, [RZ] ;  /* 0x00000000fffff984 */ /* 0x000fe20000000800 */
[----:B------:R4:W-:Y:S01]  /*5480*/  LDGSTS.E.BYPASS.LTC128B.128 [R218+0x1880], [R14.64], !P6 ;  /* 0x018800000eda7fae */ /* 0x0009e2000f101d4a */
[----:B------:R-:W-:Y:S02]  /*5490*/  LEA.HI.X R13, R7, c[0x0][0x1fc], R6, 0x1, P1 ;  /* 0x00007f00070d7a11 */ /* 0x000fe400008f0c06 */
[C---:B------:R-:W-:Y:S02]  /*54a0*/  @!P3 IADD3 R4, P2, R11.reuse, R232, RZ ;  /* 0x000000e80b04b210 */ /* 0x040fe40007f5e0ff */
[----:B------:R-:W-:Y:S01]  /*54b0*/  LEA.HI.X R17, R8, c[0x0][0x1fc], R3, 0x1, P0 ;  /* 0x00007f0008117a11 */ /* 0x000fe200000f0c03 */
[----:B------:R4:W-:Y:S01]  /*54c0*/  LDGSTS.E.BYPASS.LTC128B.128 [R218+0x2480], [R12.64], !P5 ;  /* 0x024800000cda7fae */ /* 0x0009e2000e901d4a */
[----:B------:R-:W-:Y:S01]  /*54d0*/  @!P3 IADD3 R3, P1, R11, R238, RZ ;  /* 0x000000ee0b03b210 */ /* 0x000fe20007f3e0ff */
[----:B------:R-:W-:Y:S01]  /*54e0*/  @!P3 IMAD.X R5, R9, 0x1, R235, P2 ;  /* 0x000000010905b824 */ /* 0x000fe200010e06eb */
[C---:B------:R-:W-:Y:S02]  /*54f0*/  @!P3 LEA R20, P2, R4.reuse, c[0x0][0x1f8], 0x1 ;  /* 0x00007e000414ba11 */ /* 0x040fe400078408ff */
[----:B------:R4:W-:Y:S01]  /*5500*/  LDGSTS.E.BYPASS.LTC128B.128 [R218+0x3080], [R16.64], !P4 ;  /* 0x0308000010da7fae */ /* 0x0009e2000e101d4a */
[----:B------:R-:W-:Y:S01]  /*5510*/  @!P3 IADD3 R11, P0, R11, R236, RZ ;  /* 0x000000ec0b0bb210 */ /* 0x000fe20007f1e0ff */
[----:B------:R-:W-:Y:S01]  /*5520*/  @!P3 IMAD.X R6, R9, 0x1, R237, P1 ;  /* 0x000000010906b824 */ /* 0x000fe200008e06ed */
[----:B------:R-:W-:Y:S02]  /*5530*/  @!P3 LEA.HI.X R21, R4, c[0x0][0x1fc], R5, 0x1, P2 ;  /* 0x00007f000415ba11 */ /* 0x000fe400010f0c05 */
[----:B------:R-:W-:Y:S01]  /*5540*/  @!P3 LEA R18, P1, R3, c[0x0][0x1f8], 0x1 ;  /* 0x00007e000312ba11 */ /* 0x000fe200078208ff */
[----:B------:R-:W-:Y:S01]  /*5550*/  @!P3 IMAD.X R8, R9, 0x1, R230, P0 ;  /* 0x000000010908b824 */ /* 0x000fe200000e06e6 */
[----:B------:R-:W-:Y:S01]  /*5560*/  @!P3 LEA R10, P0, R11, c[0x0][0x1f8], 0x1 ;  /* 0x00007e000b0aba11 */ /* 0x000fe200078008ff */
[----:B------:R4:W-:Y:S01]  /*5570*/  @!P3 LDGSTS.E.BYPASS.LTC128B.128 [R218+0x2080], [R20.64], !P6 ;  /* 0x0208000014dabfae */ /* 0x0009e2000f101d4a */
[----:B------:R-:W-:Y:S02]  /*5580*/  @!P3 LEA.HI.X R19, R3, c[0x0][0x1fc], R6, 0x1, P1 ;  /* 0x00007f000313ba11 */ /* 0x000fe400008f0c06 */
[----:B------:R-:W-:Y:S03]  /*5590*/  @!P3 LEA.HI.X R11, R11, c[0x0][0x1fc], R8, 0x1, P0 ;  /* 0x00007f000b0bba11 */ /* 0x000fe600000f0c08 */
[----:B------:R4:W-:Y:S05]  /*55a0*/  @!P3 LDGSTS.E.BYPASS.LTC128B.128 [R218+0x2c80], [R18.64], !P5 ;  /* 0x02c8000012dabfae */ /* 0x0009ea000e901d4a */
[----:B------:R4:W-:Y:S02]  /*55b0*/  @!P3 LDGSTS.E.BYPASS.LTC128B.128 [R218+0x3880], [R10.64], !P4 ;  /* 0x038800000adabfae */ /* 0x0009e4000e101d4a */
.L_x_180:
[-C--:B--2-4-:R-:W-:Y:S01]  /*55c0*/  HMMA.16816.F32.BF16 R4, R152, R156.reuse, RZ ;  /* 0x0000009c9804723c */ /* 0x094fe200000418ff */
[----:B------:R-:W-:Y:S02]  /*55d0*/  LDSM.16.M88.4 R192, [R216+0x4880] ;  /* 0x00488000d8c0783b */ /* 0x000fe40000000200 */
[----:B------:R-:W-:Y:S05]  /*55e0*/  ISETP.GT.AND P0, PT, R226, UR6, PT ;  /* 0x00000006e2007c0c */ /* 0x000fea000bf04270 */
[C---:B---3--:R-:W-:Y:S01]  /*55f0*/  HMMA.16816.F32.BF16 R8, R160.reuse, R156, RZ ;  /* 0x0000009ca008723c */ /* 0x048fe200000418ff */
[----:B------:R-:W0:Y:S07]  /*5600*/  LDGDEPBAR ;  /* 0x00000000000079af */ /* 0x000e2e0000000000 */
[-C--:B------:R-:W-:Y:S01]  /*5610*/  HMMA.16816.F32.BF16 R12, R160, R158.reuse, RZ ;  /* 0x0000009ea00c723c */ /* 0x080fe200000418ff */
[----:B------:R-:W-:Y:S07]  /*5620*/  LDSM.16.M88.4 R196, [R217+0x9080] ;  /* 0x00908000d9c4783b */ /* 0x000fee0000000200 */
[C---:B------:R-:W-:Y:S01]  /*5630*/  HMMA.16816.F32.BF16 R16, R152.reuse, R158, RZ ;  /* 0x0000009e9810723c */ /* 0x040fe200000418ff */
[----:B------:R-:W2:Y:S07]  /*5640*/  LDSM.16.M88.4 R156, [R217+0x8080] ;  /* 0x00808000d99c783b */ /* 0x000eae0000000200 */
[-C--:B-1----:R-:W-:Y:S08]  /*5650*/  HMMA.16816.F32.BF16 R20, R152, R164.reuse, RZ ;  /* 0x000000a49814723c */ /* 0x082ff000000418ff */
[C---:B------:R-:W-:Y:S08]  /*5660*/  HMMA.16816.F32.BF16 R24, R160.reuse, R164, RZ ;  /* 0x000000a4a018723c */ /* 0x040ff000000418ff */
[-C--:B------:R-:W-:Y:S08]  /*5670*/  HMMA.16816.F32.BF16 R28, R160, R166.reuse, RZ ;  /* 0x000000a6a01c723c */ /* 0x080ff000000418ff */
[C---:B------:R-:W-:Y:S01]  /*5680*/  HMMA.16816.F32.BF16 R32, R152.reuse, R166, RZ ;  /* 0x000000a69820723c */ /* 0x040fe200000418ff */
[----:B------:R-:W-:Y:S07]  /*5690*/  LDSM.16.M88.4 R164, [R213+0x8080] ;  /* 0x00808000d5a4783b */ /* 0x000fee0000000200 */
[-C--:B------:R-:W-:Y:S08]  /*56a0*/  HMMA.16816.F32.BF16 R36, R152, R168.reuse, RZ ;  /* 0x000000a89824723c */ /* 0x080ff000000418ff */
[C---:B------:R-:W-:Y:S08]  /*56b0*/  HMMA.16816.F32.BF16 R40, R160.reuse, R168, RZ ;  /* 0x000000a8a028723c */ /* 0x040ff000000418ff */
[-C--:B------:R-:W-:Y:S01]  /*56c0*/  HMMA.16816.F32.BF16 R44, R160, R170.reuse, RZ ;  /* 0x000000aaa02c723c */ /* 0x080fe200000418ff */
[----:B------:R-:W-:Y:S07]  /*56d0*/  LDSM.16.M88.4 R160, [R216+0x5080] ;  /* 0x00508000d8a0783b */ /* 0x000fee0000000200 */
[----:B------:R-:W-:Y:S01]  /*56e0*/  HMMA.16816.F32.BF16 R48, R152, R170, RZ ;  /* 0x000000aa9830723c */ /* 0x000fe200000418ff */
[----:B------:R-:W1:Y:S07]  /*56f0*/  LDSM.16.M88.4 R152, [R216+0x4c80] ;  /* 0x004c8000d898783b */ /* 0x000e6e0000000200 */
[-C--:B------:R-:W-:Y:S01]  /*5700*/  HMMA.16816.F32.BF16 R4, R172, R176.reuse, R4 ;  /* 0x000000b0ac04723c */ /* 0x080fe20000041804 */
[----:B------:R-:W3:Y:S07]  /*5710*/  LDSM.16.M88.4 R168, [R209] ;  /* 0x00000000d1a8783b */ /* 0x000eee0000000200 */
[C---:B------:R-:W-:Y:S08]  /*5720*/  HMMA.16816.F32.BF16 R8, R180.reuse, R176, R8 ;  /* 0x000000b0b408723c */ /* 0x040ff00000041808 */
[-C--:B------:R-:W-:Y:S08]  /*5730*/  HMMA.16816.F32.BF16 R12, R180, R178.reuse, R12 ;  /* 0x000000b2b40c723c */ /* 0x080ff0000004180c */
[C---:B------:R-:W-:Y:S01]  /*5740*/  HMMA.16816.F32.BF16 R16, R172.reuse, R178, R16 ;  /* 0x000000b2ac10723c */ /* 0x040fe20000041810 */
[----:B------:R-:W4:Y:S07]  /*5750*/  LDSM.16.M88.4 R176, [R213+0x9080] ;  /* 0x00908000d5b0783b */ /* 0x000f2e0000000200 */
[-C--:B------:R-:W-:Y:S08]  /*5760*/  HMMA.16816.F32.BF16 R20, R172, R184.reuse, R20 ;  /* 0x000000b8ac14723c */ /* 0x080ff00000041814 */
[C---:B------:R-:W-:Y:S08]  /*5770*/  HMMA.16816.F32.BF16 R24, R180.reuse, R184, R24 ;  /* 0x000000b8b418723c */ /* 0x040ff00000041818 */
[-C--:B------:R-:W-:Y:S08]  /*5780*/  HMMA.16816.F32.BF16 R28, R180, R186.reuse, R28 ;  /* 0x000000bab41c723c */ /* 0x080ff0000004181c */
[C---:B------:R-:W-:Y:S01]  /*5790*/  HMMA.16816.F32.BF16 R32, R172.reuse, R186, R32 ;  /* 0x000000baac20723c */ /* 0x040fe20000041820 */
[----:B------:R-:W-:Y:S07]  /*57a0*/  LDSM.16.M88.4 R184, [R216+0x5880] ;  /* 0x00588000d8b8783b */ /* 0x000fee0000000200 */
[-C--:B------:R-:W-:Y:S08]  /*57b0*/  HMMA.16816.F32.BF16 R36, R172, R188.reuse, R36 ;  /* 0x000000bcac24723c */ /* 0x080ff00000041824 */
[C---:B------:R-:W-:Y:S08]  /*57c0*/  HMMA.16816.F32.BF16 R40, R180.reuse, R188, R40 ;  /* 0x000000bcb428723c */ /* 0x040ff00000041828 */
[-C--:B------:R-:W-:Y:S01]  /*57d0*/  HMMA.16816.F32.BF16 R44, R180, R190.reuse, R44 ;  /* 0x000000beb42c723c */ /* 0x080fe2000004182c */
[----:B------:R-:W-:Y:S07]  /*57e0*/  LDSM.16.M88.4 R180, [R207] ;  /* 0x00000000cfb4783b */ /* 0x000fee0000000200 */
[----:B------:R-:W-:Y:S01]  /*57f0*/  HMMA.16816.F32.BF16 R48, R172, R190, R48 ;  /* 0x000000beac30723c */ /* 0x000fe20000041830 */
[----:B------:R-:W5:Y:S07]  /*5800*/  LDSM.16.M88.4 R172, [R208] ;  /* 0x00000000d0ac783b */ /* 0x000f6e0000000200 */
[-C--:B--2---:R-:W-:Y:S01]  /*5810*/  HMMA.16816.F32.BF16 R4, R156, R192.reuse, R4 ;  /* 0x000000c09c04723c */ /* 0x084fe20000041804 */
[----:B------:R-:W-:Y:S07]  /*5820*/  LDSM.16.M88.4 R188, [R213+0xb080] ;  /* 0x00b08000d5bc783b */ /* 0x000fee0000000200 */
[C---:B------:R-:W-:Y:S08]  /*5830*/  HMMA.16816.F32.BF16 R8, R196.reuse, R192, R8 ;  /* 0x000000c0c408723c */ /* 0x040ff00000041808 */
[-C--:B------:R-:W-:Y:S08]  /*5840*/  HMMA.16816.F32.BF16 R12, R196, R194.reuse, R12 ;  /* 0x000000c2c40c723c */ /* 0x080ff0000004180c */
[C---:B------:R-:W-:Y:S01]  /*5850*/  HMMA.16816.F32.BF16 R16, R156.reuse, R194, R16 ;  /* 0x000000c29c10723c */ /* 0x040fe20000041810 */
[----:B------:R-:W-:Y:S07]  /*5860*/  LDSM.16.M88.4 R192, [R205] ;  /* 0x00000000cdc0783b */ /* 0x000fee0000000200 */
[-C--:B-1----:R-:W-:Y:S08]  /*5870*/  HMMA.16816.F32.BF16 R20, R156, R152.reuse, R20 ;  /* 0x000000989c14723c */ /* 0x082ff00000041814 */
[C---:B------:R-:W-:Y:S08]  /*5880*/  HMMA.16816.F32.BF16 R24, R196.reuse, R152, R24 ;  /* 0x00000098c418723c */ /* 0x040ff00000041818 */
[-C--:B------:R-:W-:Y:S08]  /*5890*/  HMMA.16816.F32.BF16 R28, R196, R154.reuse, R28 ;  /* 0x0000009ac41c723c */ /* 0x080ff0000004181c */
[C---:B------:R-:W-:Y:S01]  /*58a0*/  HMMA.16816.F32.BF16 R32, R156.reuse, R154, R32 ;  /* 0x0000009a9c20723c */ /* 0x040fe20000041820 */
[----:B------:R-:W-:Y:S07]  /*58b0*/  LDSM.16.M88.4 R152, [R217+0xa080] ;  /* 0x00a08000d998783b */ /* 0x000fee0000000200 */
[-C--:B------:R-:W-:Y:S08]  /*58c0*/  HMMA.16816.F32.BF16 R36, R156, R160.reuse, R36 ;  /* 0x000000a09c24723c */ /* 0x080ff00000041824 */
[C---:B------:R-:W-:Y:S08]  /*58d0*/  HMMA.16816.F32.BF16 R40, R196.reuse, R160, R40 ;  /* 0x000000a0c428723c */ /* 0x040ff00000041828 */
[-C--:B------:R-:W-:Y:S08]  /*58e0*/  HMMA.16816.F32.BF16 R44, R196, R162.reuse, R44 ;  /* 0x000000a2c42c723c */ /* 0x080ff0000004182c */
[----:B------:R-:W-:Y:S01]  /*58f0*/  HMMA.16816.F32.BF16 R48, R156, R162, R48 ;  /* 0x000000a29c30723c */ /* 0x000fe20000041830 */
[----:B------:R-:W1:Y:S07]  /*5900*/  LDSM.16.M88.4 R156, [R216+0x5480] ;  /* 0x00548000d89c783b */ /* 0x000e6e0000000200 */
[-C--:B---3--:R-:W-:Y:S01]  /*5910*/  HMMA.16816.F32.BF16 R4, R164, R168.reuse, R4 ;  /* 0x000000a8a404723c */ /* 0x088fe20000041804 */
[----:B------:R-:W2:Y:S07]  /*5920*/  LDSM.16.M88.4 R160, [R217+0xb080] ;  /* 0x00b08000d9a0783b */ /* 0x000eae0000000200 */
[C---:B----4-:R-:W-:Y:S08]  /*5930*/  HMMA.16816.F32.BF16 R8, R176.reuse, R168, R8 ;  /* 0x000000a8b008723c */ /* 0x050ff00000041808 */
[-C--:B------:R-:W-:Y:S08]  /*5940*/  HMMA.16816.F32.BF16 R12, R176, R170.reuse, R12 ;  /* 0x000000aab00c723c */ /* 0x080ff0000004180c */
[C---:B------:R-:W-:Y:S01]  /*5950*/  HMMA.16816.F32.BF16 R16, R164.reuse, R170, R16 ;  /* 0x000000aaa410723c */ /* 0x040fe20000041810 */
[----:B------:R-:W3:Y:S07]  /*5960*/  LDSM.16.M88.4 R168, [R216+0x5c80] ;  /* 0x005c8000d8a8783b */ /* 0x000eee0000000200 */
[-C--:B-----5:R-:W-:Y:S08]  /*5970*/  HMMA.16816.F32.BF16 R20, R164, R172.reuse, R20 ;  /* 0x000000aca414723c */ /* 0x0a0ff00000041814 */
[C---:B------:R-:W-:Y:S08]  /*5980*/  HMMA.16816.F32.BF16 R24, R176.reuse, R172, R24 ;  /* 0x000000acb018723c */ /* 0x040ff00000041818 */
[-C--:B------:R-:W-:Y:S08]  /*5990*/  HMMA.16816.F32.BF16 R28, R176, R174.reuse, R28 ;  /* 0x000000aeb01c723c */ /* 0x080ff0000004181c */
[C---:B------:R-:W-:Y:S01]  /*59a0*/  HMMA.16816.F32.BF16 R32, R164.reuse, R174, R32 ;  /* 0x000000aea420723c */ /* 0x040fe20000041820 */
[----:B------:R-:W-:Y:S07]  /*59b0*/  LDSM.16.M88.4 R172, [R213+0xa080] ;  /* 0x00a08000d5ac783b */ /* 0x000fee0000000200 */
[-C--:B------:R-:W-:Y:S08]  /*59c0*/  HMMA.16816.F32.BF16 R36, R164, R180.reuse, R36 ;  /* 0x000000b4a424723c */ /* 0x080ff00000041824 */
[C---:B------:R-:W-:Y:S08]  /*59d0*/  HMMA.16816.F32.BF16 R40, R176.reuse, R180, R40 ;  /* 0x000000b4b028723c */ /* 0x040ff00000041828 */
[-C--:B------:R-:W-:Y:S01]  /*59e0*/  HMMA.16816.F32.BF16 R44, R176, R182.reuse, R44 ;  /* 0x000000b6b02c723c */ /* 0x080fe2000004182c */
[----:B------:R-:W4:Y:S07]  /*59f0*/  LDSM.16.M88.4 R176, [R206] ;  /* 0x00000000ceb0783b */ /* 0x000f2e0000000200 */
[----:B------:R-:W-:Y:S01]  /*5a00*/  HMMA.16816.F32.BF16 R48, R164, R182, R48 ;  /* 0x000000b6a430723c */ /* 0x000fe20000041830 */
[----:B------:R-:W5:Y:S01]  /*5a10*/  LDSM.16.M88.4 R164, [R204] ;  /* 0x00000000cca4783b */ /* 0x000f620000000200 */
[----:B------:R-:W-:Y:S06]  /*5a20*/  DEPBAR.LE SB0, 0x0 ;  /* 0x000080000000791a */ /* 0x000fec0000000000 */
[-C--:B-1----:R-:W-:Y:S01]  /*5a30*/  HMMA.16816.F32.BF16 R4, R152, R156.reuse, R4 ;  /* 0x0000009c9804723c */ /* 0x082fe20000041804 */
[----:B------:R-:W-:Y:S07]  /*5a40*/  BAR.SYNC.DEFER_BLOCKING 0x0 ;  /* 0x0000000000007b1d */ /* 0x000fee0000010000 */
[C---:B--2---:R-:W-:Y:S08]  /*5a50*/  HMMA.16816.F32.BF16 R8, R160.reuse, R156, R8 ;  /* 0x0000009ca008723c */ /* 0x044ff00000041808 */
[-C--:B------:R-:W-:Y:S08]  /*5a60*/  HMMA.16816.F32.BF16 R12, R160, R158.reuse, R12 ;  /* 0x0000009ea00c723c */ /* 0x080ff0000004180c */
[C---:B------:R-:W-:Y:S08]  /*5a70*/  HMMA.16816.F32.BF16 R16, R152.reuse, R158, R16 ;  /* 0x0000009e9810723c */ /* 0x040ff00000041810 */
[-C--:B------:R-:W-:Y:S08]  /*5a80*/  HMMA.16816.F32.BF16 R20, R152, R184.reuse, R20 ;  /* 0x000000b89814723c */ /* 0x080ff00000041814 */
[C---:B------:R-:W-:Y:S08]  /*5a90*/  HMMA.16816.F32.BF16 R24, R160.reuse, R184, R24 ;  /* 0x000000b8a018723c */ /* 0x040ff00000041818 */
[-C--:B------:R-:W-:Y:S08]  /*5aa0*/  HMMA.16816.F32.BF16 R28, R160, R186.reuse, R28 ;  /* 0x000000baa01c723c */ /* 0x080ff0000004181c */
[C---:B------:R-:W-:Y:S08]  /*5ab0*/  HMMA.16816.F32.BF16 R32, R152.reuse, R186, R32 ;  /* 0x000000ba9820723c */ /* 0x040ff00000041820 */
[-C--:B---3--:R-:W-:Y:S08]  /*5ac0*/  HMMA.16816.F32.BF16 R36, R152, R168.reuse, R36 ;  /* 0x000000a89824723c */ /* 0x088ff00000041824 */
[C---:B------:R-:W-:Y:S08]  /*5ad0*/  HMMA.16816.F32.BF16 R40, R160.reuse, R168, R40 ;  /* 0x000000a8a028723c */ /* 0x040ff00000041828 */
[-C--:B------:R-:W-:Y:S08]  /*5ae0*/  HMMA.16816.F32.BF16 R44, R160, R170.reuse, R44 ;  /* 0x000000aaa02c723c */ /* 0x080ff0000004182c */
[----:B------:R-:W-:Y:S08]  /*5af0*/  HMMA.16816.F32.BF16 R48, R152, R170, R48 ;  /* 0x000000aa9830723c */ /* 0x000ff00000041830 */
[-C--:B----4-:R-:W-:Y:S08]  /*5b00*/  HMMA.16816.F32.BF16 R4, R172, R176.reuse, R4 ;  /* 0x000000b0ac04723c */ /* 0x090ff00000041804 */
[C---:B------:R-:W-:Y:S08]  /*5b10*/  HMMA.16816.F32.BF16 R8, R188.reuse, R176, R8 ;  /* 0x000000b0bc08723c */ /* 0x040ff00000041808 */
[-C--:B------:R-:W-:Y:S08]  /*5b20*/  HMMA.16816.F32.BF16 R12, R188, R178.reuse, R12 ;  /* 0x000000b2bc0c723c */ /* 0x080ff0000004180c */
[C---:B------:R-:W-:Y:S08]  /*5b30*/  HMMA.16816.F32.BF16 R16, R172.reuse, R178, R16 ;  /* 0x000000b2ac10723c */ /* 0x040ff00000041810 */
[-C--:B------:R-:W-:Y:S08]  /*5b40*/  HMMA.16816.F32.BF16 R20, R172, R192.reuse, R20 ;  /* 0x000000c0ac14723c */ /* 0x080ff00000041814 */
[C---:B------:R-:W-:Y:S08]  /*5b50*/  HMMA.16816.F32.BF16 R24, R188.reuse, R192, R24 ;  /* 0x000000c0bc18723c */ /* 0x040ff00000041818 */
[-C--:B------:R-:W-:Y:S08]  /*5b60*/  HMMA.16816.F32.BF16 R28, R188, R194.reuse, R28 ;  /* 0x000000c2bc1c723c */ /* 0x080ff0000004181c */
[C---:B------:R-:W-:Y:S08]  /*5b70*/  HMMA.16816.F32.BF16 R32, R172.reuse, R194, R32 ;  /* 0x000000c2ac20723c */ /* 0x040ff00000041820 */
[-C--:B-----5:R-:W-:Y:S08]  /*5b80*/  HMMA.16816.F32.BF16 R36, R172, R164.reuse, R36 ;  /* 0x000000a4ac24723c */ /* 0x0a0ff00000041824 */
[C---:B------:R-:W-:Y:S08]  /*5b90*/  HMMA.16816.F32.BF16 R40, R188.reuse, R164, R40 ;  /* 0x000000a4bc28723c */ /* 0x040ff00000041828 */
[-C--:B------:R-:W-:Y:S08]  /*5ba0*/  HMMA.16816.F32.BF16 R44, R188, R166.reuse, R44 ;  /* 0x000000a6bc2c723c */ /* 0x080ff0000004182c */
[----:B------:R-:W-:Y:S01]  /*5bb0*/  HMMA.16816.F32.BF16 R48, R172, R166, R48 ;  /* 0x000000a6ac30723c */ /* 0x000fe20000041830 */
[----:B------:R-:W-:-:S07]  /*5bc0*/  @!P0 BRA `(.L_x_181) ;  /* 0x000002f000008947 */ /* 0x000fce0003800000 */
[----:B------:R-:W-:Y:S02]  /*5bd0*/  IADD3 R152, R226, -0x1, RZ ;  /* 0xffffffffe2987810 */ /* 0x000fe40007ffe0ff */
[----:B------:R-:W-:Y:S02]  /*5be0*/  IADD3 R3, -R228, 0x30, RZ ;  /* 0x00000030e4037810 */ /* 0x000fe40007ffe1ff */
[----:B------:R-:W-:Y:S01]  /*5bf0*/  SHF.R.S32.HI R149, RZ, 0x1f, R152 ;  /* 0x0000001fff957819 */ /* 0x000fe20000011498 */
[C---:B------:R-:W-:Y:S01]  /*5c00*/  IMAD.WIDE.U32 R162, R152.reuse, c[0x0][0x1e0], RZ ;  /* 0x0000780098a27a25 */ /* 0x040fe200078e00ff */
[----:B------:R-:W-:Y:S03]  /*5c10*/  ISETP.GE.AND P1, PT, R3, 0x1, PT ;  /* 0x000000010300780c */ /* 0x000fe60003f26270 */
[----:B------:R-:W-:Y:S04]  /*5c20*/  IMAD R149, R149, c[0x0][0x1e0], RZ ;  /* 0x0000780095957a24 */ /* 0x000fe800078e02ff */
[----:B------:R-:W-:Y:S04]  /*5c30*/  IMAD R149, R152, c[0x0][0x1e4], R149 ;  /* 0x0000790098957a24 */ /* 0x000fe800078e0295 */
[----:B------:R-:W-:Y:S02]  /*5c40*/  IMAD.IADD R149, R163, 0x1, R149 ;  /* 0x00000001a3957824 */ /* 0x000fe400078e0295 */
[----:B------:R-:W-:Y:S04]  /*5c50*/  IMAD.WIDE.U32 R162, R162, 0x30, RZ ;  /* 0x00000030a2a27825 */ /* 0x000fe800078e00ff */
[----:B------:R-:W-:Y:S01]  /*5c60*/  IMAD R149, R149, 0x30, RZ ;  /* 0x0000003095957824 */ /* 0x000fe200078e02ff */
[-C--:B------:R-:W-:Y:S02]  /*5c70*/  @P1 IADD3 R152, P0, R220, R162.reuse, RZ ;  /* 0x000000a2dc981210 */ /* 0x080fe40007f1e0ff */
[-C--:B------:R-:W-:Y:S01]  /*5c80*/  @P1 IADD3 R154, P2, R203, R162.reuse, RZ ;  /* 0x000000a2cb9a1210 */ /* 0x080fe20007f5e0ff */
[----:B------:R-:W-:Y:S04]  /*5c90*/  IMAD.IADD R149, R163, 0x1, R149 ;  /* 0x00000001a3957824 */ /* 0x000fe800078e0295 */
[C---:B------:R-:W-:Y:S01]  /*5ca0*/  @P1 IMAD.X R151, R149.reuse, 0x1, R223, P0 ;  /* 0x0000000195971824 */ /* 0x040fe200000e06df */
[----:B------:R-:W-:Y:S01]  /*5cb0*/  @P1 LEA R158, P0, R152, c[0x0][0x1c8], 0x1 ;  /* 0x00007200989e1a11 */ /* 0x000fe200078008ff */
[----:B------:R-:W-:Y:S01]  /*5cc0*/  @P1 IMAD.X R153, R149, 0x1, R202, P2 ;  /* 0x0000000195991824 */ /* 0x000fe200010e06ca */
[----:B------:R-:W-:Y:S02]  /*5cd0*/  @P1 LEA R156, P2, R154, c[0x0][0x1c8], 0x1 ;  /* 0x000072009a9c1a11 */ /* 0x000fe400078408ff */
[----:B------:R-:W-:Y:S02]  /*5ce0*/  @P1 LEA.HI.X R159, R152, c[0x0][0x1cc], R151, 0x1, P0 ;  /* 0x00007300989f1a11 */ /* 0x000fe400000f0c97 */
[----:B------:R-:W-:Y:S02]  /*5cf0*/  ISETP.GE.AND P0, PT, R3, 0x21, PT ;  /* 0x000000210300780c */ /* 0x000fe40003f06270 */
[----:B------:R-:W-:Y:S01]  /*5d00*/  @P1 LEA.HI.X R157, R154, c[0x0][0x1cc], R153, 0x1, P2 ;  /* 0x000073009a9d1a11 */ /* 0x000fe200010f0c99 */
[----:B------:R-:W-:Y:S01]  /*5d10*/  @!PT LDS RZ, [RZ] ;  /* 0x00000000fffff984 */ /* 0x000fe20000000800 */
[----:B------:R-:W-:Y:S01]  /*5d20*/  @!PT LDS RZ, [RZ] ;  /* 0x00000000fffff984 */ /* 0x000fe20000000800 */
[----:B------:R-:W-:Y:S01]  /*5d30*/  @!PT LDS RZ, [RZ] ;  /* 0x00000000fffff984 */ /* 0x000fe20000000800 */
[----:B------:R1:W-:Y:S01]  /*5d40*/  @P1 LDGSTS.E.BYPASS.LTC128B.128 [R218+0x3c80], [R158.64], !P6 ;  /* 0x03c800009eda1fae */ /* 0x0003e2000f101d4a */
[----:B------:R-:W-:Y:S04]  /*5d50*/  @P1 IADD3 R152, P2, R201, R162, RZ ;  /* 0x000000a2c9981210 */ /* 0x000fe80007f5e0ff */
[----:B------:R1:W-:Y:S01]  /*5d60*/  @P1 LDGSTS.E.BYPASS.LTC128B.128 [R218+0x4880], [R156.64], !P5 ;  /* 0x048800009cda1fae */ /* 0x0003e2000e901d4a */
[C---:B------:R-:W-:Y:S01]  /*5d70*/  @P1 IMAD.X R3, R149.reuse, 0x1, R200, P2 ;  /* 0x0000000195031824 */ /* 0x040fe200010e06c8 */
[C---:B------:R-:W-:Y:S04]  /*5d80*/  @P1 LEA R160, P2, R152.reuse, c[0x0][0x1c8], 0x1 ;  /* 0x0000720098a01a11 */ /* 0x040fe800078408ff */
[----:B------:R-:W-:Y:S02]  /*5d90*/  @P1 LEA.HI.X R161, R152, c[0x0][0x1cc], R3, 0x1, P2 ;  /* 0x0000730098a11a11 */ /* 0x000fe400010f0c03 */
[----:B------:R-:W-:Y:S03]  /*5da0*/  @P0 IADD3 R152, P2, R162, UR8, RZ ;  /* 0x00000008a2980c10 */ /* 0x000fe6000ff5e0ff */
[----:B------:R1:W-:Y:S01]  /*5db0*/  @P1 LDGSTS.E.BYPASS.LTC128B.128 [R218+0x5480], [R160.64], !P4 ;  /* 0x05480000a0da1fae */ /* 0x0003e2000e101d4a */
[----:B------:R-:W-:Y:S02]  /*5dc0*/  @P0 IADD3.X R149, R149, UR7, RZ, P2, !PT ;  /* 0x0000000795950c10 */ /* 0x000fe400097fe4ff */
[----:B------:R-:W-:Y:S05]  /*5dd0*/  @P0 IADD3 R154, P2, R152, R220, RZ ;  /* 0x000000dc989a0210 */ /* 0x000fea0007f5e0ff */
[C---:B------:R-:W-:Y:S01]  /*5de0*/  @P0 IMAD.X R3, R149.reuse, 0x1, R223, P2 ;  /* 0x0000000195030824 */ /* 0x040fe200010e06df */
[C---:B------:R-:W-:Y:S04]  /*5df0*/  @P0 LEA R162, P2, R154.reuse, c[0x0][0x1c8], 0x1 ;  /* 0x000072009aa20a11 */ /* 0x040fe800078408ff */
[----:B------:R-:W-:Y:S02]  /*5e00*/  @P0 LEA.HI.X R163, R154, c[0x0][0x1cc], R3, 0x1, P2 ;  /* 0x000073009aa30a11 */ /* 0x000fe400010f0c03 */
[----:B------:R-:W-:Y:S03]  /*5e10*/  @P0 IADD3 R154, P2, R152, R203, RZ ;  /* 0x000000cb989a0210 */ /* 0x000fe60007f5e0ff */
[----:B------:R1:W-:Y:S02]  /*5e20*/  @P0 LDGSTS.E.BYPASS.LTC128B.128 [R218+0x4480], [R162.64], !P6 ;  /* 0x04480000a2da0fae */ /* 0x0003e4000f101d4a */
[C---:B------:R-:W-:Y:S01]  /*5e30*/  @P0 IMAD.X R3, R149.reuse, 0x1, R202, P2 ;  /* 0x0000000195030824 */ /* 0x040fe200010e06ca */
[C---:B------:R-:W-:Y:S04]  /*5e40*/  @P0 LEA R164, P2, R154.reuse, c[0x0][0x1c8], 0x1 ;  /* 0x000072009aa40a11 */ /* 0x040fe800078408ff */
[----:B------:R-:W-:Y:S02]  /*5e50*/  @P0 LEA.HI.X R165, R154, c[0x0][0x1cc], R3, 0x1, P2 ;  /* 0x000073009aa50a11 */ /* 0x000fe400010f0c03 */
[----:B------:R-:W-:Y:S03]  /*5e60*/  @P0 IADD3 R152, P2, R152, R201, RZ ;  /* 0x000000c998980210 */ /* 0x000fe60007f5e0ff */
[----:B------:R1:W-:Y:S02]  /*5e70*/  @P0 LDGSTS.E.BYPASS.LTC128B.128 [R218+0x5080], [R164.64], !P5 ;  /* 0x05080000a4da0fae */ /* 0x0003e4000e901d4a */
[----:B------:R-:W-:Y:S01]  /*5e80*/  @P0 IMAD.X R149, R149, 0x1, R200, P2 ;  /* 0x0000000195950824 */ /* 0x000fe200010e06c8 */
[C---:B------:R-:W-:Y:S04]  /*5e90*/  @P0 LEA R154, P2, R152.reuse, c[0x0][0x1c8], 0x1 ;  /* 0x00007200989a0a11 */ /* 0x040fe800078408ff */
[----:B------:R-:W-:Y:S05]  /*5ea0*/  @P0 LEA.HI.X R155, R152, c[0x0][0x1cc], R149, 0x1, P2 ;  /* 0x00007300989b0a11 */ /* 0x000fea00010f0c95 */
[----:B------:R1:W-:Y:S04]  /*5eb0*/  @P0 LDGSTS.E.BYPASS.LTC128B.128 [R218+0x5c80], [R154.64], !P4 ;  /* 0x05c800009ada0fae */ /* 0x0003e8000e101d4a */
.L_x_181:
[----:B------:R-:W-:Y:S01]  /*5ec0*/  PLOP3.LUT P1, PT, PT, PT, UP2, 0x80, 0x0 ;  /* 0x000000000000781c */ /* 0x000fe20003f2f028 */
[----:B------:R-:W0:Y:S01]  /*5ed0*/  LDGDEPBAR ;  /* 0x00000000000079af */ /* 0x000e220000000000 */
[----:B------:R-:W-:Y:S01]  /*5ee0*/  PLOP3.LUT P0, PT, PT, PT, UP2, 0x80, 0x0 ;  /* 0x000000000000781c */ /* 0x000fe20003f0f028 */
[----:B-1----:R-:W-:Y:S02]  /*5ef0*/  IMAD.MOV.U32 R156, RZ, RZ, R219 ;  /* 0x000000ffff9c7224 */ /* 0x002fe400078e00db */
[----:B------:R-:W-:Y:S05]  /*5f00*/  IMAD R155, R226, -0x30, RZ ;  /* 0xffffffd0e29b7824 */ /* 0x000fea00078e02ff */
[----:B------:R-:W-:Y:S03]  /*5f10*/  IADD3 R152, -R224, 0x1, R155 ;  /* 0x00000001e0987810 */ /* 0x000fe60007ffe19b */
[----:B------:R-:W-:Y:S01]  /*5f20*/  @P1 IMAD.HI.U32 R3, R219, c[0x0][0x2c8], RZ ;  /* 0x0000b200db031a27 */ /* 0x000fe200078e00ff */
[----:B------:R-:W-:Y:S04]  /*5f30*/  IADD3 R152, R152, c[0x0][0x1d0], RZ ;  /* 0x0000740098987a10 */ /* 0x000fe80007ffe0ff */
[----:B------:R-:W-:Y:S02]  /*5f40*/  @P0 SHF.R.U32.HI R156, RZ, c[0x0][0x2cc], R3 ;  /* 0x0000b300ff9c0a19 */ /* 0x000fe40000011603 */
[----:B------:R-:W-:Y:S02]  /*5f50*/  PLOP3.LUT P0, PT, PT, PT, UP1, 0x40, 0x0 ;  /* 0x000000000000781c */ /* 0x000fe40003f0e818 */
[----:B------:R-:W-:Y:S01]  /*5f60*/  IADD3 R152, R152, -c[0x0][0x168], RZ ;  /* 0x80005a0098987a10 */ /* 0x000fe20007ffe0ff */
[----:B------:R-:W1:Y:S03]  /*5f70*/  SHFL.IDX PT, R3, R156, RZ, 0x1c1f ;  /* 0x001c1fff9c037589 */ /* 0x000e6600000e0000 */
[C---:B------:R-:W-:Y:S02]  /*5f80*/  IADD3 R154, R152.reuse, c[0x0][0x328], RZ ;  /* 0x0000ca00989a7a10 */ /* 0x040fe40007ffe0ff */
[----:B------:R-:W-:Y:S03]  /*5f90*/  IADD3 R152, R152, UR9, RZ ;  /* 0x0000000998987c10 */ /* 0x000fe6000fffe0ff */
[----:B-1----:R-:W-:Y:S02]  /*5fa0*/  IMAD.IADD R171, R154, 0x1, R3 ;  /* 0x000000019aab7824 */ /* 0x002fe400078e0203 */
[----:B------:R-:W-:Y:S01]  /*5fb0*/  IMAD.IADD R168, R3, 0x1, R152 ;  /* 0x0000000103a87824 */ /* 0x000fe200078e0298 */
[----:B------:R-:W-:-:S05]  /*5fc0*/  @P0 BRA `(.L_x_182) ;  /* 0x0000019000000947 */ /* 0x000fca0003800000 */
[----:B------:R-:W-:Y:S01]  /*5fd0*/  IADD3 R3, R3, c[0x0][0x1d0], RZ ;  /* 0x0000740003037a10 */ /* 0x000fe20007ffe0ff */
[----:B------:R-:W-:Y:S03]  /*5fe0*/  BSSY B0, `(.L_x_183) ;  /* 0x0000012000007945 */ /* 0x000fe60003800000 */
[----:B------:R-:W-:Y:S04]  /*5ff0*/  IADD3 R149, R3, -c[0x0][0x168], RZ ;  /* 0x80005a0003957a10 */ /* 0x000fe80007ffe0ff */
[----:B------:R-:W-:Y:S11]  /*6000*/  ISETP.GT.AND P0, PT, R149, -0x1, PT ;  /* 0xffffffff9500780c */ /* 0x000ff60003f04270 */
[----:B------:R-:W-:Y:S02]  /*6010*/  @!UPT UIADD3 URZ, URZ, URZ, URZ ;  /* 0x0000003f3f3ff290 */ /* 0x000fe4000fffe03f */
[----:B------:R-:W-:-:S05]  /*6020*/  @P0 BRA `(.L_x_184) ;  /* 0x0000008000000947 */ /* 0x000fca0003800000 */
[----:B------:R-:W-:Y:S01]  /*6030*/  LOP3.LUT R149, RZ, R149, RZ, 0x33, !PT ;  /* 0x00000095ff957212 */ /* 0x000fe200078e33ff */
[----:B------:R-:W-:Y:S05]  /*6040*/  IMAD.MOV.U32 R3, RZ, RZ, c[0x0][0x32c] ;  /* 0x0000cb00ff037624 */ /* 0x000fea00078e00ff */
[----:B------:R-:W-:Y:S11]  /*6050*/  ISETP.NE.AND P0, PT, R3, 0x1, PT ;  /* 0x000000010300780c */ /* 0x000ff60003f05270 */
[----:B------:R-:W-:Y:S02]  /*6060*/  @!UPT UIADD3 URZ, URZ, URZ, URZ ;  /* 0x0000003f3f3ff290 */ /* 0x000fe4000fffe03f */
[----:B------:R-:W-:Y:S05]  /*6070*/  @P0 IMAD.HI.U32 R3, R149, c[0x0][0x330], RZ ;  /* 0x0000cc0095030a27 */ /* 0x000fea00078e00ff */
[----:B------:R-:W-:Y:S04]  /*6080*/  @P0 SHF.R.U32.HI R149, RZ, c[0x0][0x334], R3 ;  /* 0x0000cd00ff950a19 */ /* 0x000fe80000011603 */
[----:B------:R-:W-:Y:S01]  /*6090*/  LOP3.LUT R149, RZ, R149, RZ, 0x33, !PT ;  /* 0x00000095ff957212 */ /* 0x000fe200078e33ff */
[----:B------:R-:W-:-:S05]  /*60a0*/  BRA `(.L_x_185) ;  /* 0x0000005000007947 */ /* 0x000fca0003800000 */
.L_x_184:
[----:B------:R-:W-:Y:S04]  /*60b0*/  MOV R3, c[0x0][0x32c] ;  /* 0x0000cb0000037a02 */ /* 0x000fe80000000f00 */
[----:B------:R-:W-:Y:S11]  /*60c0*/  ISETP.NE.AND P0, PT, R3, 0x1, PT ;  /* 0x000000010300780c */ /* 0x000ff60003f05270 */
[----:B------:R-:W-:Y:S02]  /*60d0*/  @!UPT UIADD3 URZ, URZ, URZ, URZ ;  /* 0x0000003f3f3ff290 */ /* 0x000fe4000fffe03f */
[----:B------:R-:W-:Y:S05]  /*60e0*/  @P0 IMAD.HI.U32 R3, R149, c[0x0][0x330], RZ ;  /* 0x0000cc0095030a27 */ /* 0x000fea00078e00ff */
[----:B------:R-:W-:Y:S02]  /*60f0*/  @P0 SHF.R.U32.HI R149, RZ, c[0x0][0x334], R3 ;  /* 0x0000cd00ff950a19 */ /* 0x000fe40000011603 */
.L_x_185:
[----:B------:R-:W-:Y:S05]  /*6100*/  BSYNC B0 ;  /* 0x0000000000007941 */ /* 0x000fea0003800000 */
.L_x_183:
[----:B------:R-:W-:Y:S04]  /*6110*/  IMAD.IADD R158, R155, 0x1, -R224 ;  /* 0x000000019b9e7824 */ /* 0x000fe800078e0ae0 */
[----:B------:R-:W-:Y:S05]  /*6120*/  IMAD R149, R149, c[0x0][0x32c], R158 ;  /* 0x0000cb0095957a24 */ /* 0x000fea00078e029e */
[----:B------:R-:W-:Y:S02]  /*6130*/  IADD3 R158, R149, c[0x0][0x32c], RZ ;  /* 0x0000cb00959e7a10 */ /* 0x000fe40007ffe0ff */
[----:B------:R-:W-:Y:S02]  /*6140*/  IMNMX R168, R168, R149, !PT ;  /* 0x00000095a8a87217 */ /* 0x000fe40007800200 */
[----:B------:R-:W-:Y:S02]  /*6150*/  IMNMX R171, R171, R158, PT ;  /* 0x0000009eabab7217 */ /* 0x000fe40003800200 */
.L_x_182:
[----:B------:R-:W-:Y:S01]  /*6160*/  PLOP3.LUT P0, PT, PT, PT, UP1, 0x40, 0x0 ;  /* 0x000000000000781c */ /* 0x000fe20003f0e818 */
[----:B------:R-:W1:Y:S02]  /*6170*/  SHFL.IDX PT, R3, R156, 0x1, 0x1c1f ;  /* 0x003c1f009c037f89 */ /* 0x000e6400000e0000 */
[----:B-1----:R-:W-:Y:S01]  /*6180*/  IADD3 R166, R152, R3, RZ ;  /* 0x0000000398a67210 */ /* 0x002fe20007ffe0ff */
[----:B------:R-:W-:Y:S09]  /*6190*/  IMAD.IADD R176, R154, 0x1, R3 ;  /* 0x000000019ab07824 */ /* 0x000ff200078e0203 */
        /* <DEDUP_REMOVED lines=15> */
.L_x_188:
[----:B------:R-:W-:Y:S04]  /*6290*/  MOV R3, c[0x0][0x32c] ;  /* 0x0000cb0000037a02 */ /* 0x000fe80000000f00 */
[----:B------:R-:W-:Y:S11]  /*62a0*/  ISETP.NE.AND P0, PT, R3, 0x1, PT ;  /* 0x000000010300780c */ /* 0x000ff60003f05270 */
[----:B------:R-:W-:Y:S02]  /*62b0*/  @!UPT UIADD3 URZ, URZ, URZ, URZ ;  /* 0x0000003f3f3ff290 */ /* 0x000fe4000fffe03f */
[----:B------:R-:W-:Y:S05]  /*62c0*/  @P0 IMAD.HI.U32 R3, R158, c[0x0][0x330], RZ ;  /* 0x0000cc009e030a27 */ /* 0x000fea00078e00ff */
[----:B------:R-:W-:Y:S02]  /*62d0*/  @P0 SHF.R.U32.HI R158, RZ, c[0x0][0x334], R3 ;  /* 0x0000cd00ff9e0a19 */ /* 0x000fe40000011603 */
.L_x_189:
[----:B------:R-:W-:Y:S05]  /*62e0*/  BSYNC B0 ;  /* 0x0000000000007941 */ /* 0x000fea0003800000 */
.L_x_187:
[----:B------:R-:W-:Y:S04]  /*62f0*/  IMAD.IADD R3, R155, 0x1, -R224 ;  /* 0x000000019b037824 */ /* 0x000fe800078e0ae0 */
[----:B------:R-:W-:Y:S05]  /*6300*/  IMAD R3, R158, c[0x0][0x32c], R3 ;  /* 0x0000cb009e037a24 */ /* 0x000fea00078e0203 */
[----:B------:R-:W-:Y:S02]  /*6310*/  IADD3 R149, R3, c[0x0][0x32c], RZ ;  /* 0x0000cb0003957a10 */ /* 0x000fe40007ffe0ff */
[----:B------:R-:W-:Y:S02]  /*6320*/  IMNMX R166, R166, R3, !PT ;  /* 0x00000003a6a67217 */ /* 0x000fe40007800200 */
[----:B------:R-:W-:Y:S02]  /*6330*/  IMNMX R176, R176, R149, PT ;  /* 0x00000095b0b07217 */ /* 0x000fe40003800200 */
.L_x_186:
        /* <DEDUP_REMOVED lines=19> */
.L_x_192:
[----:B------:R-:W-:Y:S04]  /*6470*/  MOV R3, c[0x0][0x32c] ;  /* 0x0000cb0000037a02 */ /* 0x000fe80000000f00 */
[----:B------:R-:W-:Y:S11]  /*6480*/  ISETP.NE.AND P0, PT, R3, 0x1, PT ;  /* 0x000000010300780c */ /* 0x000ff60003f05270 */
[----:B------:R-:W-:Y:S02]  /*6490*/  @!UPT UIADD3 URZ, URZ, URZ, URZ ;  /* 0x0000003f3f3ff290 */ /* 0x000fe4000fffe03f */
[----:B------:R-:W-:Y:S05]  /*64a0*/  @P0 IMAD.HI.U32 R3, R158, c[0x0][0x330], RZ ;  /* 0x0000cc009e030a27 */ /* 0x000fea00078e00ff */
[----:B------:R-:W-:Y:S02]  /*64b0*/  @P0 SHF.R.U32.HI R158, RZ, c[0x0][0x334], R3 ;  /* 0x0000cd00ff9e0a19 */ /* 0x000fe40000011603 */
.L_x_193:
[----:B------:R-:W-:Y:S05]  /*64c0*/  BSYNC B0 ;  /* 0x0000000000007941 */ /* 0x000fea0003800000 */
.L_x_191:
[----:B------:R-:W-:Y:S04]  /*64d0*/  IMAD.IADD R3, R155, 0x1, -R224 ;  /* 0x000000019b037824 */ /* 0x000fe800078e0ae0 */
[----:B------:R-:W-:Y:S05]  /*64e0*/  IMAD R3, R158, c[0x0][0x32c], R3 ;  /* 0x0000cb009e037a24 */ /* 0x000fea00078e0203 */
[----:B------:R-:W-:Y:S02]  /*64f0*/  IADD3 R149, R3, c[0x0][0x32c], RZ ;  /* 0x0000cb0003957a10 */ /* 0x000fe40007ffe0ff */
[----:B------:R-:W-:Y:S02]  /*6500*/  IMNMX R161, R161, R3, !PT ;  /* 0x00000003a1a17217 */ /* 0x000fe40007800200 */
[----:B------:R-:W-:Y:S02]  /*6510*/  IMNMX R162, R162, R149, PT ;  /* 0x00000095a2a27217 */ /* 0x000fe40003800200 */
.L_x_190:
[C---:B------:R-:W-:Y:S02]  /*6520*/  ISETP.GE.AND P2, PT, R155.reuse, 0x9, PT ;  /* 0x000000099b00780c */ /* 0x040fe40003f46270 */
[----:B------:R-:W-:Y:S02]  /*6530*/  ISETP.GE.AND P1, PT, R155, 0xa, PT ;  /* 0x0000000a9b00780c */ /* 0x000fe40003f26270 */
[----:B------:R-:W-:Y:S02]  /*6540*/  ISETP.GT.AND P0, PT, R168, 0x8, !P2 ;  /* 0x00000008a800780c */ /* 0x000fe40005704270 */
[----:B------:R-:W-:Y:S02]  /*6550*/  P2R R151, PR, RZ, 0x4 ;  /* 0x00000004ff977803 */ /* 0x000fe40000000000 */
[C---:B------:R-:W-:Y:S02]  /*6560*/  ISETP.LT.OR P0, PT, R171.reuse, 0x9, P0 ;  /* 0x00000009ab00780c */ /* 0x040fe40000701670 */
[----:B------:R-:W-:Y:S02]  /*6570*/  P2R R149, PR, RZ, 0x2 ;  /* 0x00000002ff957803 */ /* 0x000fe40000000000 */
[----:B------:R-:W-:Y:S02]  /*6580*/  FSEL R159, R16, -INF , !P0 ;  /* 0xff800000109f7808 */ /* 0x000fe40004000000 */
[----:B------:R-:W-:Y:S02]  /*6590*/  ISETP.GT.AND P0, PT, R168, 0x9, !P1 ;  /* 0x00000009a800780c */ /* 0x000fe40004f04270 */
[----:B------:R-:W-:Y:S02]  /*65a0*/  P2R R169, PR, RZ, 0x40 ;  /* 0x00000040ffa97803 */ /* 0x000fe40000000000 */
[----:B------:R-:W-:Y:S02]  /*65b0*/  ISETP.LT.OR P0, PT, R171, 0xa, P0 ;  /* 0x0000000aab00780c */ /* 0x000fe40000701670 */
[----:B------:R-:W-:Y:S02]  /*65c0*/  ISETP.GE.AND P6, PT, R155, 0x1a, PT ;  /* 0x0000001a9b00780c */ /* 0x000fe40003fc6270 */
[----:B------:R-:W-:Y:S02]  /*65d0*/  FSEL R153, R17, -INF , !P0 ;  /* 0xff80000011997808 */ /* 0x000fe40004000000 */
[----:B------:R-:W-:Y:S02]  /*65e0*/  ISETP.GT.AND P0, PT, R166, 0x8, !P2 ;  /* 0x00000008a600780c */ /* 0x000fe40005704270 */
[C---:B------:R-:W-:Y:S02]  /*65f0*/  ISETP.GE.AND P2, PT, R155.reuse, 0x11, PT ;  /* 0x000000119b00780c */ /* 0x040fe40003f46270 */
[----:B------:R-:W-:Y:S02]  /*6600*/  ISETP.LT.OR P0, PT, R176, 0x9, P0 ;  /* 0x00000009b000780c */ /* 0x000fe40000701670 */
[----:B------:R-:W-:Y:S02]  /*6610*/  P2R R164, PR, RZ, 0x20 ;  /* 0x00000020ffa47803 */ /* 0x000fe40000000000 */
[----:B------:R-:W-:Y:S02]  /*6620*/  FSEL R3, R18, -INF , !P0 ;  /* 0xff80000012037808 */ /* 0x000fe40004000000 */
[----:B------:R-:W-:Y:S02]  /*6630*/  ISETP.GT.AND P0, PT, R166, 0x9, !P1 ;  /* 0x00000009a600780c */ /* 0x000fe40004f04270 */
[----:B------:R-:W-:Y:S02]  /*6640*/  ISETP.GE.AND P1, PT, R155, 0x12, PT ;  /* 0x000000129b00780c */ /* 0x000fe40003f26270 */
        /* <DEDUP_REMOVED lines=43> */
[----:B------:R-:W-:Y:S04]  /*6900*/  ISETP.GT.AND P0, PT, R168, 0x20, !P5 ;  /* 0x00000020a800780c */ /* 0x000fe80006f04270 */
[C---:B------:R-:W-:Y:S04]  /*6910*/  ISETP.LT.OR P0, PT, R171.reuse, 0x21, P0 ;  /* 0x00000021ab00780c */ /* 0x040fe80000701670 */
[----:B------:R-:W-:Y:S02]  /*6920*/  FSEL R198, R36, -INF , !P0 ;  /* 0xff80000024c67808 */ /* 0x000fe40004000000 */
[----:B------:R-:W-:Y:S04]  /*6930*/  ISETP.GT.AND P0, PT, R168, 0x21, !P4 ;  /* 0x00000021a800780c */ /* 0x000fe80006704270 */
[----:B------:R-:W-:Y:S04]  /*6940*/  ISETP.LT.OR P0, PT, R171, 0x22, P0 ;  /* 0x00000022ab00780c */ /* 0x000fe80000701670 */
[----:B------:R-:W-:Y:S02]  /*6950*/  FSEL R197, R37, -INF , !P0 ;  /* 0xff80000025c57808 */ /* 0x000fe40004000000 */
[----:B------:R-:W-:Y:S04]  /*6960*/  ISETP.GT.AND P0, PT, R166, 0x20, !P5 ;  /* 0x00000020a600780c */ /* 0x000fe80006f04270 */
[----:B------:R-:W-:Y:S04]  /*6970*/  ISETP.LT.OR P0, PT, R176, 0x21, P0 ;  /* 0x00000021b000780c */ /* 0x000fe80000701670 */
[----:B------:R-:W-:Y:S02]  /*6980*/  FSEL R193, R38, -INF , !P0 ;  /* 0xff80000026c17808 */ /* 0x000fe40004000000 */
[----:B------:R-:W-:Y:S04]  /*6990*/  ISETP.GT.AND P0, PT, R166, 0x21, !P4 ;  /* 0x00000021a600780c */ /* 0x000fe80006704270 */
[----:B------:R-:W-:Y:S04]  /*69a0*/  ISETP.LT.OR P0, PT, R176, 0x22, P0 ;  /* 0x00000022b000780c */ /* 0x000fe80000701670 */
[----:B------:R-:W-:Y:S02]  /*69b0*/  FSEL R191, R39, -INF , !P0 ;  /* 0xff80000027bf7808 */ /* 0x000fe40004000000 */
[----:B------:R-:W-:Y:S04]  /*69c0*/  ISETP.GT.AND P0, PT, R168, RZ, !P3 ;  /* 0x000000ffa800720c */ /* 0x000fe80005f04270 */
        /* <DEDUP_REMOVED lines=9> */
[----:B------:R-:W-:Y:S04]  /*6a60*/  ISETP.LT.OR P0, PT, R176, 0x1, P0 ;  /* 0x00000001b000780c */ /* 0x000fe80000701670 */
[----:B------:R-:W-:Y:S02]  /*6a70*/  FSEL R173, R6, -INF , !P0 ;  /* 0xff80000006ad7808 */ /* 0x000fe40004000000 */
[----:B------:R-:W-:Y:S04]  /*6a80*/  ISETP.GT.AND P0, PT, R168, 0x28, !P1 ;  /* 0x00000028a800780c */ /* 0x000fe80004f04270 */
[----:B------:R-:W-:Y:S04]  /*6a90*/  ISETP.LT.OR P0, PT, R171, 0x29, P0 ;  /* 0x00000029ab00780c */ /* 0x000fe80000701670 */
[----:B------:R-:W-:Y:S02]  /*6aa0*/  FSEL R192, R48, -INF , !P0 ;  /* 0xff80000030c07808 */ /* 0x000fe40004000000 */
[----:B------:R-:W-:Y:S04]  /*6ab0*/  ISETP.GE.AND P0, PT, R155, 0x2a, PT ;  /* 0x0000002a9b00780c */ /* 0x000fe80003f06270 */
        /* <DEDUP_REMOVED lines=9> */
[----:B------:R-:W-:Y:S02]  /*6b50*/  ISETP.GT.AND P2, PT, R161, 0x1, !P6 ;  /* 0x00000001a100780c */ /* 0x000fe40007744270 */
[----:B------:R-:W-:Y:S02]  /*6b60*/  ISETP.NE.AND P6, PT, R181, RZ, PT ;  /* 0x000000ffb500720c */ /* 0x000fe40003fc5270 */
[C---:B------:R-:W-:Y:S04]  /*6b70*/  ISETP.LT.OR P2, PT, R162.reuse, 0x2, P2 ;  /* 0x00000002a200780c */ /* 0x040fe80001741670 */
[----:B------:R-:W-:Y:S02]  /*6b80*/  FSEL R51, R9, -INF , !P2 ;  /* 0xff80000009337808 */ /* 0x000fe40005000000 */
[----:B------:R-:W-:Y:S01]  /*6b90*/  ISETP.NE.AND P2, PT, R151, RZ, PT ;  /* 0x000000ff9700720c */ /* 0x000fe20003f45270 */
[----:B------:R-:W1:Y:S03]  /*6ba0*/  SHFL.IDX PT, R9, R156, 0x3, 0x1c1f ;  /* 0x007c1f009c097f89 */ /* 0x000e6600000e0000 */
[----:B------:R-:W-:Y:S04]  /*6bb0*/  ISETP.GT.AND P2, PT, R161, 0x8, !P2 ;  /* 0x00000008a100780c */ /* 0x000fe80005744270 */
[----:B------:R-:W-:Y:S04]  /*6bc0*/  ISETP.LT.OR P2, PT, R162, 0x9, P2 ;  /* 0x00000009a200780c */ /* 0x000fe80001741670 */
[----:B------:R-:W-:Y:S02]  /*6bd0*/  FSEL R7, R12, -INF , !P2 ;  /* 0xff8000000c077808 */ /* 0x000fe40005000000 */
[----:B------:R-:W-:Y:S04]  /*6be0*/  ISETP.NE.AND P2, PT, R149, RZ, PT ;  /* 0x000000ff9500720c */ /* 0x000fe80003f45270 */
[----:B------:R-:W-:Y:S04]  /*6bf0*/  ISETP.GT.AND P2, PT, R161, 0x9, !P2 ;  /* 0x00000009a100780c */ /* 0x000fe80005744270 */
[----:B------:R-:W-:Y:S01]  /*6c00*/  ISETP.LT.OR P2, PT, R162, 0xa, P2 ;  /* 0x0000000aa200780c */ /* 0x000fe20001741670 */
[--C-:B-1----:R-:W-:Y:S03]  /*6c10*/  IMAD.IADD R6, R154, 0x1, R9.reuse ;  /* 0x000000019a067824 */ /* 0x102fe600078e0209 */
[----:B------:R-:W-:Y:S01]  /*6c20*/  FSEL R49, R13, -INF , !P2 ;  /* 0xff8000000d317808 */ /* 0x000fe20005000000 */
[----:B------:R-:W-:Y:S01]  /*6c30*/  IMAD.IADD R152, R152, 0x1, R9 ;  /* 0x0000000198987824 */ /* 0x000fe200078e0209 */
[----:B------:R-:W-:Y:S04]  /*6c40*/  ISETP.NE.AND P2, PT, R160, RZ, PT ;  /* 0x000000ffa000720c */ /* 0x000fe80003f45270 */
[C---:B------:R-:W-:Y:S04]  /*6c50*/  ISETP.GT.AND P2, PT, R161.reuse, 0x10, !P2 ;  /* 0x00000010a100780c */ /* 0x040fe80005744270 */
[----:B------:R-:W-:Y:S04]  /*6c60*/  ISETP.LT.OR P2, PT, R162, 0x11, P2 ;  /* 0x00000011a200780c */ /* 0x000fe80001741670 */
[----:B------:R-:W-:Y:S02]  /*6c70*/  FSEL R239, R24, -INF , !P2 ;  /* 0xff80000018ef7808 */ /* 0x000fe40005000000 */
[----:B------:R-:W-:Y:S04]  /*6c80*/  ISETP.NE.AND P2, PT, R158, RZ, PT ;  /* 0x000000ff9e00720c */ /* 0x000fe80003f45270 */
[----:B------:R-:W-:Y:S04]  /*6c90*/  ISETP.GT.AND P2, PT, R161, 0x11, !P2 ;  /* 0x00000011a100780c */ /* 0x000fe80005744270 */
[----:B------:R-:W-:Y:S04]  /*6ca0*/  ISETP.LT.OR P2, PT, R162, 0x12, P2 ;  /* 0x00000012a200780c */ /* 0x000fe80001741670 */
[----:B------:R-:W-:Y:S02]  /*6cb0*/  FSEL R242, R25, -INF , !P2 ;  /* 0xff80000019f27808 */ /* 0x000fe40005000000 */
[----:B------:R-:W-:Y:S04]  /*6cc0*/  ISETP.NE.AND P2, PT, R170, RZ, PT ;  /* 0x000000ffaa00720c */ /* 0x000fe80003f45270 */
[C---:B------:R-:W-:Y:S04]  /*6cd0*/  ISETP.GT.AND P2, PT, R161.reuse, 0x18, !P2 ;  /* 0x00000018a100780c */ /* 0x040fe80005744270 */
[----:B------:R-:W-:Y:S04]  /*6ce0*/  ISETP.LT.OR P2, PT, R162, 0x19, P2 ;  /* 0x00000019a200780c */ /* 0x000fe80001741670 */
[----:B------:R-:W-:Y:S02]  /*6cf0*/  FSEL R241, R28, -INF , !P2 ;  /* 0xff8000001cf17808 */ /* 0x000fe40005000000 */
[----:B------:R-:W-:Y:S02]  /*6d00*/  ISETP.GT.AND P2, PT, R161, 0x19, !P6 ;  /* 0x00000019a100780c */ /* 0x000fe40007744270 */
[----:B------:R-:W-:Y:S02]  /*6d10*/  ISETP.NE.AND P6, PT, R169, RZ, PT ;  /* 0x000000ffa900720c */ /* 0x000fe40003fc5270 */
[----:B------:R-:W-:Y:S04]  /*6d20*/  ISETP.LT.OR P2, PT, R162, 0x1a, P2 ;  /* 0x0000001aa200780c */ /* 0x000fe80001741670 */
[----:B------:R-:W-:Y:S02]  /*6d30*/  FSEL R251, R29, -INF , !P2 ;  /* 0xff8000001dfb7808 */ /* 0x000fe40005000000 */
[C---:B------:R-:W-:Y:S02]  /*6d40*/  ISETP.GT.AND P2, PT, R161.reuse, 0x20, !P5 ;  /* 0x00000020a100780c */ /* 0x040fe40006f44270 */
[----:B------:R-:W-:Y:S02]  /*6d50*/  ISETP.NE.AND P5, PT, R164, RZ, PT ;  /* 0x000000ffa400720c */ /* 0x000fe40003fa5270 */
[----:B------:R-:W-:Y:S04]  /*6d60*/  ISETP.LT.OR P2, PT, R162, 0x21, P2 ;  /* 0x00000021a200780c */ /* 0x000fe80001741670 */
[----:B------:R-:W-:Y:S02]  /*6d70*/  FSEL R169, R40, -INF , !P2 ;  /* 0xff80000028a97808 */ /* 0x000fe40005000000 */
[----:B------:R-:W-:Y:S02]  /*6d80*/  ISETP.GT.AND P2, PT, R161, 0x21, !P4 ;  /* 0x00000021a100780c */ /* 0x000fe40006744270 */
[----:B------:R-:W-:Y:S02]  /*6d90*/  ISETP.NE.AND P4, PT, R163, RZ, PT ;  /* 0x000000ffa300720c */ /* 0x000fe40003f85270 */
[C---:B------:R-:W-:Y:S04]  /*6da0*/  ISETP.LT.OR P2, PT, R162.reuse, 0x22, P2 ;  /* 0x00000022a200780c */ /* 0x040fe80001741670 */
[----:B------:R-:W-:Y:S02]  /*6db0*/  FSEL R164, R41, -INF , !P2 ;  /* 0xff80000029a47808 */ /* 0x000fe40005000000 */
[C---:B------:R-:W-:Y:S04]  /*6dc0*/  ISETP.GT.AND P2, PT, R161.reuse, 0x28, !P1 ;  /* 0x00000028a100780c */ /* 0x040fe80004f44270 */
[----:B------:R-:W-:Y:S04]  /*6dd0*/  ISETP.LT.OR P2, PT, R162, 0x29, P2 ;  /* 0x00000029a200780c */ /* 0x000fe80001741670 */
[----:B------:R-:W-:Y:S02]  /*6de0*/  FSEL R163, R44, -INF , !P2 ;  /* 0xff8000002ca37808 */ /* 0x000fe40005000000 */
[----:B------:R-:W-:Y:S02]  /*6df0*/  ISETP.GT.AND P2, PT, R161, RZ, !P3 ;  /* 0x000000ffa100720c */ /* 0x000fe40005f44270 */
[----:B------:R-:W-:Y:S02]  /*6e00*/  ISETP.NE.AND P3, PT, R165, RZ, PT ;  /* 0x000000ffa500720c */ /* 0x000fe40003f65270 */
[----:B------:R-:W-:Y:S04]  /*6e10*/  ISETP.LT.OR P2, PT, R162, 0x1, P2 ;  /* 0x00000001a200780c */ /* 0x000fe80001741670 */
[----:B------:R-:W-:Y:S02]  /*6e20*/  FSEL R25, R8, -INF , !P2 ;  /* 0xff80000008197808 */ /* 0x000fe40005000000 */
[----:B------:R-:W-:Y:S04]  /*6e30*/  ISETP.GT.AND P2, PT, R161, 0x29, !P0 ;  /* 0x00000029a100780c */ /* 0x000fe80004744270 */
[----:B------:R-:W-:Y:S04]  /*6e40*/  ISETP.LT.OR P2, PT, R162, 0x2a, P2 ;  /* 0x0000002aa200780c */ /* 0x000fe80001741670 */
[----:B------:R-:W-:Y:S02]  /*6e50*/  FSEL R161, R45, -INF , !P2 ;  /* 0xff8000002da17808 */ /* 0x000fe40005000000 */
[----:B------:R-:W-:Y:S11]  /*6e60*/  PLOP3.LUT P2, PT, PT, PT, UP1, 0x40, 0x0 ;  /* 0x000000000000781c */ /* 0x000ff60003f4e818 */
[----:B------:R-:W-:Y:S02]  /*6e70*/  @!UPT UIADD3 URZ, URZ, URZ, URZ ;  /* 0x0000003f3f3ff290 */ /* 0x000fe4000fffe03f */
        /* <DEDUP_REMOVED lines=15> */
.L_x_196:
[----:B------:R-:W-:Y:S04]  /*6f70*/  MOV R4, c[0x0][0x32c] ;  /* 0x0000cb0000047a02 */ /* 0x000fe80000000f00 */
[----:B------:R-:W-:Y:S11]  /*6f80*/  ISETP.NE.AND P2, PT, R4, 0x1, PT ;  /* 0x000000010400780c */ /* 0x000ff60003f45270 */
[----:B------:R-:W-:Y:S02]  /*6f90*/  @!UPT UIADD3 URZ, URZ, URZ, URZ ;  /* 0x0000003f3f3ff290 */ /* 0x000fe4000fffe03f */
[----:B------:R-:W-:Y:S05]  /*6fa0*/  @P2 IMAD.HI.U32 R4, R5, c[0x0][0x330], RZ ;  /* 0x0000cc0005042a27 */ /* 0x000fea00078e00ff */
[----:B------:R-:W-:Y:S02]  /*6fb0*/  @P2 SHF.R.U32.HI R5, RZ, c[0x0][0x334], R4 ;  /* 0x0000cd00ff052a19 */ /* 0x000fe40000011604 */
.L_x_197:
[----:B------:R-:W-:Y:S05]  /*6fc0*/  BSYNC B0 ;  /* 0x0000000000007941 */ /* 0x000fea0003800000 */
.L_x_195:
[----:B------:R-:W-:Y:S04]  /*6fd0*/  IMAD.IADD R4, R155, 0x1, -R224 ;  /* 0x000000019b047824 */ /* 0x000fe800078e0ae0 */
[----:B------:R-:W-:Y:S05]  /*6fe0*/  IMAD R4, R5, c[0x0][0x32c], R4 ;  /* 0x0000cb0005047a24 */ /* 0x000fea00078e0204 */
[----:B------:R-:W-:Y:S02]  /*6ff0*/  IADD3 R5, R4, c[0x0][0x32c], RZ ;  /* 0x0000cb0004057a10 */ /* 0x000fe40007ffe0ff */
[----:B------:R-:W-:Y:S02]  /*7000*/  IMNMX R152, R152, R4, !PT ;  /* 0x0000000498987217 */ /* 0x000fe40007800200 */
[----:B------:R-:W-:Y:S02]  /*7010*/  IMNMX R6, R6, R5, PT ;  /* 0x0000000506067217 */ /* 0x000fe40003800200 */
.L_x_194:
[----:B------:R-:W-:Y:S01]  /*7020*/  FMNMX.FTZ R4, R179, R150, !PT ;  /* 0x00000096b3047209 */ /* 0x000fe20007810000 */
[----:B------:R-:W-:Y:S01]  /*7030*/  LDSM.16.MT88.4 R20, [R214+0x1880] ;  /* 0x00188000d614783b */ /* 0x000fe20000004200 */
[----:B------:R-:W-:Y:S02]  /*7040*/  ISETP.NE.AND P2, PT, R180, RZ, PT ;  /* 0x000000ffb400720c */ /* 0x000fe40003f45270 */
[----:B------:R-:W-:Y:S02]  /*7050*/  FMNMX.FTZ R4, R175, R4, !PT ;  /* 0x00000004af047209 */ /* 0x000fe40007810000 */
[----:B------:R-:W-:Y:S02]  /*7060*/  ISETP.GT.AND P2, PT, R152, RZ, !P2 ;  /* 0x000000ff9800720c */ /* 0x000fe40005744270 */
[----:B------:R-:W-:Y:S01]  /*7070*/  FMNMX.FTZ R4, R159, R4, !PT ;  /* 0x000000049f047209 */ /* 0x000fe20007810000 */
[----:B------:R-:W-:Y:S01]  /*7080*/  LDSM.16.MT88.4 R36, [R212+0x1880] ;  /* 0x00188000d424783b */ /* 0x000fe20000004200 */
[----:B------:R-:W-:Y:S02]  /*7090*/  ISETP.LT.OR P2, PT, R6, 0x1, P2 ;  /* 0x000000010600780c */ /* 0x000fe40001741670 */
[----:B------:R-:W-:Y:S02]  /*70a0*/  FMNMX.FTZ R5, R153, R4, !PT ;  /* 0x0000000499057209 */ /* 0x000fe40007810000 */
[----:B------:R-:W-:Y:S02]  /*70b0*/  FSEL R13, R10, -INF , !P2 ;  /* 0xff8000000a0d7808 */ /* 0x000fe40005000000 */
[----:B------:R-:W-:Y:S02]  /*70c0*/  FMNMX.FTZ R4, R186, R5, !PT ;  /* 0x00000005ba047209 */ /* 0x000fe40007810000 */
[----:B------:R-:W-:Y:S02]  /*70d0*/  ISETP.NE.AND P2, PT, R178, RZ, PT ;  /* 0x000000ffb200720c */ /* 0x000fe40003f45270 */
        /* <DEDUP_REMOVED lines=11> */
[----:B------:R-:W-:Y:S02]  /*7190*/  ISETP.GT.AND P2, PT, R152, 0x1, !P2 ;  /* 0x000000019800780c */ /* 0x000fe40005744270 */
[----:B------:R-:W-:Y:S02]  /*71a0*/  FMNMX.FTZ R5, R171, R8, !PT ;  /* 0x00000008ab057209 */ /* 0x000fe40007810000 */
[----:B------:R-:W-:Y:S02]  /*71b0*/  FMNMX.FTZ R17, R189, R4, !PT ;  /* 0x00000004bd117209 */ /* 0x000fe40007810000 */
[----:B------:R-:W-:Y:S01]  /*71c0*/  ISETP.LT.OR P2, PT, R6, 0x2, P2 ;  /* 0x000000020600780c */ /* 0x000fe20001741670 */
[----:B------:R-:W1:Y:S01]  /*71d0*/  SHFL.BFLY PT, R4, R5, 0x2, 0x1f ;  /* 0x0c401f0005047f89 */ /* 0x000e6200000e0000 */
[----:B------:R-:W-:Y:S02]  /*71e0*/  FMNMX.FTZ R8, R196, R17, !PT ;  /* 0x00000011c4087209 */ /* 0x000fe40007810000 */
[----:B------:R-:W-:Y:S02]  /*71f0*/  FSEL R11, R11, -INF , !P2 ;  /* 0xff8000000b0b7808 */ /* 0x000fe40005000000 */
[----:B------:R-:W-:Y:S02]  /*7200*/  ISETP.NE.AND P2, PT, R151, RZ, PT ;  /* 0x000000ff9700720c */ /* 0x000fe40003f45270 */
[----:B------:R-:W-:Y:S02]  /*7210*/  FMNMX.FTZ R8, R199, R8, !PT ;  /* 0x00000008c7087209 */ /* 0x000fe40007810000 */
[----:B------:R-:W-:Y:S02]  /*7220*/  ISETP.GT.AND P2, PT, R152, 0x8, !P2 ;  /* 0x000000089800780c */ /* 0x000fe40005744270 */
[----:B------:R-:W-:Y:S02]  /*7230*/  FMNMX.FTZ R8, R193, R8, !PT ;  /* 0x00000008c1087209 */ /* 0x000fe40007810000 */
[----:B------:R-:W-:Y:S02]  /*7240*/  ISETP.LT.OR P2, PT, R6, 0x9, P2 ;  /* 0x000000090600780c */ /* 0x000fe40001741670 */
[----:B------:R-:W-:Y:S02]  /*7250*/  FMNMX.FTZ R17, R191, R8, !PT ;  /* 0x00000008bf117209 */ /* 0x000fe40007810000 */
[----:B------:R-:W-:Y:S02]  /*7260*/  FMNMX.FTZ R8, R25, R2, !PT ;  /* 0x0000000219087209 */ /* 0x000fe40007810000 */
[----:B------:R-:W-:Y:S02]  /*7270*/  FSEL R9, R14, -INF , !P2 ;  /* 0xff8000000e097808 */ /* 0x000fe40005000000 */
[----:B------:R-:W-:Y:S02]  /*7280*/  ISETP.NE.AND P2, PT, R149, RZ, PT ;  /* 0x000000ff9500720c */ /* 0x000fe40003f45270 */
[----:B------:R-:W-:Y:S02]  /*7290*/  FMNMX.FTZ R17, R168, R17, !PT ;  /* 0x00000011a8117209 */ /* 0x000fe40007810000 */
[----:B------:R-:W-:Y:S02]  /*72a0*/  FMNMX.FTZ R8, R51, R8, !PT ;  /* 0x0000000833087209 */ /* 0x000fe40007810000 */
[----:B------:R-:W-:Y:S02]  /*72b0*/  ISETP.GT.AND P2, PT, R152, 0x9, !P2 ;  /* 0x000000099800780c */ /* 0x000fe40005744270 */
[----:B------:R-:W-:Y:S02]  /*72c0*/  FMNMX.FTZ R10, R166, R17, !PT ;  /* 0x00000011a60a7209 */ /* 0x000fe40007810000 */
[----:B------:R-:W-:Y:S02]  /*72d0*/  FMNMX.FTZ R8, R7, R8, !PT ;  /* 0x0000000807087209 */ /* 0x000fe40007810000 */
[----:B------:R-:W-:Y:S01]  /*72e0*/  ISETP.LT.OR P2, PT, R6, 0xa, P2 ;  /* 0x0000000a0600780c */ /* 0x000fe20001741670 */
[----:B------:R-:W2:Y:S01]  /*72f0*/  SHFL.BFLY PT, R149, R10, 0x2, 0x1f ;  /* 0x0c401f000a957f89 */ /* 0x000ea200000e0000 */
[----:B------:R-:W-:Y:S02]  /*7300*/  FMNMX.FTZ R8, R49, R8, !PT ;  /* 0x0000000831087209 */ /* 0x000fe40007810000 */
[----:B------:R-:W-:Y:S02]  /*7310*/  FSEL R15, R15, -INF , !P2 ;  /* 0xff8000000f0f7808 */ /* 0x000fe40005000000 */
[----:B------:R-:W-:Y:S02]  /*7320*/  ISETP.NE.AND P2, PT, R160, RZ, PT ;  /* 0x000000ffa000720c */ /* 0x000fe40003f45270 */
[C---:B------:R-:W-:Y:S02]  /*7330*/  ISETP.GT.AND P1, PT, R152.reuse, 0x28, !P1 ;  /* 0x000000289800780c */ /* 0x040fe40004f24270 */
[----:B------:R-:W-:Y:S02]  /*7340*/  ISETP.GT.AND P2, PT, R152, 0x10, !P2 ;  /* 0x000000109800780c */ /* 0x000fe40005744270 */
[C---:B------:R-:W-:Y:S02]  /*7350*/  ISETP.LT.OR P1, PT, R6.reuse, 0x29, P1 ;  /* 0x000000290600780c */ /* 0x040fe40000f21670 */
[----:B------:R-:W-:Y:S02]  /*7360*/  ISETP.LT.OR P2, PT, R6, 0x11, P2 ;  /* 0x000000110600780c */ /* 0x000fe40001741670 */
[----:B------:R-:W-:Y:S02]  /*7370*/  ISETP.GT.AND P0, PT, R152, 0x29, !P0 ;  /* 0x000000299800780c */ /* 0x000fe40004704270 */
[----:B------:R-:W-:Y:S02]  /*7380*/  FSEL R243, R26, -INF , !P2 ;  /* 0xff8000001af37808 */ /* 0x000fe40005000000 */
[----:B------:R-:W-:Y:S02]  /*7390*/  ISETP.NE.AND P2, PT, R158, RZ, PT ;  /* 0x000000ff9e00720c */ /* 0x000fe40003f45270 */
[----:B------:R-:W-:Y:S02]  /*73a0*/  FSEL R160, R46, -INF , !P1 ;  /* 0xff8000002ea07808 */ /* 0x000fe40004800000 */
[----:B------:R-:W-:Y:S02]  /*73b0*/  ISETP.GT.AND P2, PT, R152, 0x11, !P2 ;  /* 0x000000119800780c */ /* 0x000fe40005744270 */
[----:B-1----:R-:W-:Y:S02]  /*73c0*/  FMNMX.FTZ R4, R5, R4, !PT ;  /* 0x0000000405047209 */ /* 0x002fe40007810000 */
[----:B------:R-:W-:Y:S02]  /*73d0*/  FMNMX.FTZ R5, R239, R8, !PT ;  /* 0x00000008ef057209 */ /* 0x000fe40007810000 */
[----:B------:R-:W-:Y:S01]  /*73e0*/  ISETP.LT.OR P2, PT, R6, 0x12, P2 ;  /* 0x000000120600780c */ /* 0x000fe20001741670 */
[----:B------:R-:W1:Y:S01]  /*73f0*/  SHFL.BFLY PT, R151, R4, 0x1, 0x1f ;  /* 0x0c201f0004977f89 */ /* 0x000e6200000e0000 */
[----:B------:R-:W-:Y:S02]  /*7400*/  FMNMX.FTZ R8, R242, R5, !PT ;  /* 0x00000005f2087209 */ /* 0x000fe40007810000 */
[----:B--2---:R-:W-:Y:S02]  /*7410*/  FMNMX.FTZ R149, R10, R149, !PT ;  /* 0x000000950a957209 */ /* 0x004fe40007810000 */
[----:B------:R-:W-:Y:S02]  /*7420*/  FMNMX.FTZ R8, R241, R8, !PT ;  /* 0x00000008f1087209 */ /* 0x000fe40007810000 */
[----:B------:R-:W-:Y:S02]  /*7430*/  FSEL R249, R27, -INF , !P2 ;  /* 0xff8000001bf97808 */ /* 0x000fe40005000000 */
[----:B------:R-:W-:Y:S02]  /*7440*/  FMNMX.FTZ R8, R251, R8, !PT ;  /* 0x00000008fb087209 */ /* 0x000fe40007810000 */
[----:B------:R-:W-:Y:S02]  /*7450*/  ISETP.NE.AND P2, PT, R170, RZ, PT ;  /* 0x000000ffaa00720c */ /* 0x000fe40003f45270 */
[----:B------:R-:W-:Y:S02]  /*7460*/  FMNMX.FTZ R5, R169, R8, !PT ;  /* 0x00000008a9057209 */ /* 0x000fe40007810000 */
[----:B------:R-:W-:Y:S02]  /*7470*/  ISETP.GT.AND P2, PT, R152, 0x18, !P2 ;  /* 0x000000189800780c */ /* 0x000fe40005744270 */
[----:B------:R-:W-:Y:S02]  /*7480*/  FMNMX.FTZ R10, R164, R5, !PT ;  /* 0x00000005a40a7209 */ /* 0x000fe40007810000 */
[----:B------:R-:W-:Y:S02]  /*7490*/  ISETP.LT.OR P2, PT, R6, 0x19, P2 ;  /* 0x000000190600780c */ /* 0x000fe40001741670 */
[----:B------:R-:W-:Y:S02]  /*74a0*/  FMNMX.FTZ R10, R163, R10, !PT ;  /* 0x0000000aa30a7209 */ /* 0x000fe40007810000 */
[----:B------:R-:W-:Y:S02]  /*74b0*/  FSEL R247, R30, -INF , !P2 ;  /* 0xff8000001ef77808 */ /* 0x000fe40005000000 */
[----:B-1----:R-:W-:Y:S02]  /*74c0*/  FMNMX.FTZ R151, R4, R151, !PT ;  /* 0x0000009704977209 */ /* 0x002fe40007810000 */
[----:B------:R-:W1:Y:S01]  /*74d0*/  SHFL.BFLY PT, R4, R149, 0x1, 0x1f ;  /* 0x0c201f0095047f89 */ /* 0x000e6200000e0000 */
[----:B------:R-:W-:Y:S02]  /*74e0*/  FMNMX.FTZ R8, R161, R10, !PT ;  /* 0x0000000aa1087209 */ /* 0x000fe40007810000 */
[----:B------:R-:W-:Y:S01]  /*74f0*/  ISETP.NE.AND P2, PT, R167, RZ, PT ;  /* 0x000000ffa700720c */ /* 0x000fe20003f45270 */
[----:B------:R-:W-:Y:S01]  /*7500*/  FMUL.FTZ R240, R151, c[0x0][0x2d0] ;  /* 0x0000b40097f07a20 */ /* 0x000fe20000410000 */
[----:B------:R-:W-:Y:S02]  /*7510*/  FMNMX.FTZ R10, R13, R0, !PT ;  /* 0x000000000d0a7209 */ /* 0x000fe40007810000 */
[----:B------:R-:W-:Y:S01]  /*7520*/  ISETP.GT.AND P2, PT, R152, 0x19, !P2 ;  /* 0x000000199800780c */ /* 0x000fe20005744270 */
[----:B------:R-:W2:Y:S01]  /*7530*/  SHFL.BFLY PT, R5, R8, 0x2, 0x1f ;  /* 0x0c401f0008057f89 */ /* 0x000ea200000e0000 */
[----:B------:R-:W-:Y:S02]  /*7540*/  FMNMX.FTZ R10, R11, R10, !PT ;  /* 0x0000000a0b0a7209 */ /* 0x000fe40007810000 */
[----:B------:R-:W-:Y:S02]  /*7550*/  ISETP.LT.OR P2, PT, R6, 0x1a, P2 ;  /* 0x0000001a0600780c */ /* 0x000fe40001741670 */
[----:B------:R-:W-:Y:S02]  /*7560*/  FMNMX.FTZ R10, R9, R10, !PT ;  /* 0x0000000a090a7209 */ /* 0x000fe40007810000 */
[----:B------:R-:W-:Y:S02]  /*7570*/  FSEL R245, R31, -INF , !P2 ;  /* 0xff8000001ff57808 */ /* 0x000fe40005000000 */
[----:B------:R-:W-:Y:S02]  /*7580*/  ISETP.NE.AND P2, PT, R174, RZ, PT ;  /* 0x000000ffae00720c */ /* 0x000fe40003f45270 */
[----:B------:R-:W-:Y:S02]  /*7590*/  ISETP.LT.OR P0, PT, R6, 0x2a, P0 ;  /* 0x0000002a0600780c */ /* 0x000fe40000701670 */
[----:B------:R-:W-:Y:S02]  /*75a0*/  ISETP.GT.AND P2, PT, R152, 0x20, !P2 ;  /* 0x000000209800780c */ /* 0x000fe40005744270 */
[----:B-1----:R-:W-:Y:S02]  /*75b0*/  FMNMX.FTZ R149, R149, R4, !PT ;  /* 0x0000000495957209 */ /* 0x002fe40007810000 */
[----:B------:R-:W-:Y:S02]  /*75c0*/  FMNMX.FTZ R4, R15, R10, !PT ;  /* 0x0000000a0f047209 */ /* 0x000fe40007810000 */
[----:B------:R-:W-:Y:S01]  /*75d0*/  ISETP.LT.OR P2, PT, R6, 0x21, P2 ;  /* 0x000000210600780c */ /* 0x000fe20001741670 */
[----:B------:R-:W-:Y:S01]  /*75e0*/  FMUL.FTZ R194, R149, c[0x0][0x2d0] ;  /* 0x0000b40095c27a20 */ /* 0x000fe20000410000 */
[----:B------:R-:W-:Y:S02]  /*75f0*/  FMNMX.FTZ R4, R243, R4, !PT ;  /* 0x00000004f3047209 */ /* 0x000fe40007810000 */
[----:B--2---:R-:W-:Y:S02]  /*7600*/  FMNMX.FTZ R8, R8, R5, !PT ;  /* 0x0000000508087209 */ /* 0x004fe40007810000 */
[----:B------:R-:W-:Y:S02]  /*7610*/  FSEL R167, R42, -INF , !P2 ;  /* 0xff8000002aa77808 */ /* 0x000fe40005000000 */
[----:B------:R-:W-:Y:S01]  /*7620*/  ISETP.NE.AND P2, PT, R172, RZ, PT ;  /* 0x000000ffac00720c */ /* 0x000fe20003f45270 */
[----:B------:R-:W1:Y:S01]  /*7630*/  SHFL.BFLY PT, R5, R8, 0x1, 0x1f ;  /* 0x0c201f0008057f89 */ /* 0x000e6200000e0000 */
[----:B------:R-:W-:Y:S02]  /*7640*/  FMNMX.FTZ R4, R249, R4, !PT ;  /* 0x00000004f9047209 */ /* 0x000fe40007810000 */
[----:B------:R-:W-:Y:S02]  /*7650*/  ISETP.GT.AND P2, PT, R152, 0x21, !P2 ;  /* 0x000000219800780c */ /* 0x000fe40005744270 */
[----:B------:R-:W-:Y:S02]  /*7660*/  FMNMX.FTZ R4, R247, R4, !PT ;  /* 0x00000004f7047209 */ /* 0x000fe40007810000 */
[----:B------:R-:W-:Y:S02]  /*7670*/  ISETP.LT.OR P2, PT, R6, 0x22, P2 ;  /* 0x000000220600780c */ /* 0x000fe40001741670 */
[----:B------:R-:W-:Y:S02]  /*7680*/  FMNMX.FTZ R4, R245, R4, !PT ;  /* 0x00000004f5047209 */ /* 0x000fe40007810000 */
[----:B------:R-:W-:Y:S02]  /*7690*/  FSEL R165, R43, -INF , !P2 ;  /* 0xff8000002ba57808 */ /* 0x000fe40005000000 */
[----:B------:R-:W-:Y:S02]  /*76a0*/  FSETP.NEU.FTZ.AND P2, PT, R151, -INF , PT ;  /* 0xff8000009700780b */ /* 0x000fe40003f5d000 */
[----:B------:R-:W-:Y:S02]  /*76b0*/  FMNMX.FTZ R4, R167, R4, !PT ;  /* 0x00000004a7047209 */ /* 0x000fe40007810000 */
[----:B------:R-:W-:Y:S02]  /*76c0*/  FSEL R240, R240, RZ, P2 ;  /* 0x000000fff0f07208 */ /* 0x000fe40001000000 */
[----:B------:R-:W-:Y:S02]  /*76d0*/  FMNMX.FTZ R17, R165, R4, !PT ;  /* 0x00000004a5117209 */ /* 0x000fe40007810000 */
[----:B------:R-:W-:Y:S01]  /*76e0*/  FSETP.NEU.FTZ.AND P1, PT, R149, -INF , PT ;  /* 0xff8000009500780b */ /* 0x000fe20003f3d000 */
[--C-:B------:R-:W-:Y:S01]  /*76f0*/  FFMA.FTZ R155, R175, c[0x0][0x2d0], -R240.reuse ;  /* 0x0000b400af9b7a23 */ /* 0x100fe200000108f0 */
[----:B------:R-:W-:Y:S01]  /*7700*/  FMNMX.FTZ R6, R160, R17, !PT ;  /* 0x00000011a0067209 */ /* 0x000fe20007810000 */
[--C-:B------:R-:W-:Y:S01]  /*7710*/  FFMA.FTZ R175, R153, c[0x0][0x2d0], -R240.reuse ;  /* 0x0000b40099af7a23 */ /* 0x100fe200000108f0 */
[----:B------:R-:W-:Y:S01]  /*7720*/  FSEL R153, R47, -INF , !P0 ;  /* 0xff8000002f997808 */ /* 0x000fe20004000000 */
[--C-:B------:R-:W-:Y:S01]  /*7730*/  FFMA.FTZ R172, R179, c[0x0][0x2d0], -R240.reuse ;  /* 0x0000b400b3ac7a23 */ /* 0x100fe200000108f0 */
[----:B------:R-:W-:Y:S01]  /*7740*/  FSEL R194, R194, RZ, P1 ;  /* 0x000000ffc2c27208 */ /* 0x000fe20000800000 */
[--C-:B------:R-:W-:Y:S01]  /*7750*/  FFMA.FTZ R154, R159, c[0x0][0x2d0], -R240.reuse ;  /* 0x0000b4009f9a7a23 */ /* 0x100fe200000108f0 */
[----:B------:R-:W-:Y:S01]  /*7760*/  FMNMX.FTZ R4, R153, R6, !PT ;  /* 0x0000000699047209 */ /* 0x000fe20007810000 */
[----:B------:R-:W-:Y:S01]  /*7770*/  MUFU.EX2 R155, R155 ;  /* 0x0000009b009b7308 */ /* 0x000fe20000000800 */
[----:B------:R-:W-:Y:S02]  /*7780*/  FFMA.FTZ R186, R186, c[0x0][0x2d0], -R240 ;  /* 0x0000b400baba7a23 */ /* 0x000fe400000108f0 */
[--C-:B------:R-:W-:Y:S01]  /*7790*/  FFMA.FTZ R179, R3, c[0x0][0x2d0], -R194.reuse ;  /* 0x0000b40003b37a23 */ /* 0x100fe200000108c2 */
[----:B-1----:R-:W-:Y:S01]  /*77a0*/  FMNMX.FTZ R3, R8, R5, !PT ;  /* 0x0000000508037209 */ /* 0x002fe20007810000 */
[--C-:B------:R-:W-:Y:S01]  /*77b0*/  FFMA.FTZ R173, R173, c[0x0][0x2d0], -R194.reuse ;  /* 0x0000b400adad7a23 */ /* 0x100fe200000108c2 */
[----:B------:R-:W1:Y:S01]  /*77c0*/  SHFL.BFLY PT, R5, R4, 0x2, 0x1f ;  /* 0x0c401f0004057f89 */ /* 0x000e6200000e0000 */
[--C-:B------:R-:W-:Y:S01]  /*77d0*/  FFMA.FTZ R174, R177, c[0x0][0x2d0], -R194.reuse ;  /* 0x0000b400b1ae7a23 */ /* 0x100fe200000108c2 */
[C---:B------:R-:W-:Y:S01]  /*77e0*/  FSETP.NEU.FTZ.AND P0, PT, R3.reuse, -INF , PT ;  /* 0xff8000000300780b */ /* 0x040fe20003f1d000 */
[----:B------:R-:W-:Y:S01]  /*77f0*/  FMUL.FTZ R170, R3, c[0x0][0x2d0] ;  /* 0x0000b40003aa7a20 */ /* 0x000fe20000410000 */
[----:B------:R-:W2:Y:S01]  /*7800*/  MUFU.EX2 R172, R172 ;  /* 0x000000ac00ac7308 */ /* 0x000ea20000000800 */
[----:B------:R-:W-:Y:S02]  /*7810*/  FFMA.FTZ R178, R157, c[0x0][0x2d0], -R194 ;  /* 0x0000b4009db27a23 */ /* 0x000fe400000108c2 */
[----:B------:R-:W-:Y:S01]  /*7820*/  FFMA.FTZ R187, R187, c[0x0][0x2d0], -R240 ;  /* 0x0000b400bbbb7a23 */ /* 0x000fe200000108f0 */
[----:B------:R-:W-:Y:S01]  /*7830*/  FSEL R170, R170, RZ, P0 ;  /* 0x000000ffaaaa7208 */ /* 0x000fe20000000000 */
[--C-:B------:R-:W-:Y:S02]  /*7840*/  FFMA.FTZ R188, R188, c[0x0][0x2d0], -R194.reuse ;  /* 0x0000b400bcbc7a23 */ /* 0x100fe400000108c2 */
[----:B------:R-:W-:Y:S02]  /*7850*/  FFMA.FTZ R189, R189, c[0x0][0x2d0], -R194 ;  /* 0x0000b400bdbd7a23 */ /* 0x000fe400000108c2 */
[--C-:B------:R-:W-:Y:S01]  /*7860*/  FFMA.FTZ R181, R7, c[0x0][0x2d0], -R170.reuse ;  /* 0x0000b40007b57a23 */ /* 0x100fe200000108aa */
[----:B------:R-:W-:Y:S01]  /*7870*/  FSEL R7, R151, RZ, P2 ;  /* 0x000000ff97077208 */ /* 0x000fe20001000000 */
[----:B------:R-:W-:Y:S01]  /*7880*/  MUFU.EX2 R154, R154 ;  /* 0x0000009a009a7308 */ /* 0x000fe20000000800 */
[--C-:B------:R-:W-:Y:S02]  /*7890*/  FFMA.FTZ R177, R25, c[0x0][0x2d0], -R170.reuse ;  /* 0x0000b40019b17a23 */ /* 0x100fe400000108aa */
[--C-:B------:R-:W-:Y:S02]  /*78a0*/  FFMA.FTZ R176, R51, c[0x0][0x2d0], -R170.reuse ;  /* 0x0000b40033b07a23 */ /* 0x100fe400000108aa */
[--C-:B------:R-:W-:Y:S02]  /*78b0*/  FFMA.FTZ R180, R49, c[0x0][0x2d0], -R170.reuse ;  /* 0x0000b40031b47a23 */ /* 0x100fe400000108aa */
[----:B------:R-:W-:Y:S01]  /*78c0*/  FFMA.FTZ R252, R164, c[0x0][0x2d0], -R170 ;  /* 0x0000b400a4fc7a23 */ /* 0x000fe200000108aa */
[----:B-1----:R-:W-:Y:S01]  /*78d0*/  FMNMX.FTZ R5, R4, R5, !PT ;  /* 0x0000000504057209 */ /* 0x002fe20007810000 */
[----:B------:R-:W-:Y:S01]  /*78e0*/  FADD.FTZ R4, -R7, R150 ;  /* 0x0000009607047221 */ /* 0x000fe20000010100 */
[----:B------:R-:W-:Y:S01]  /*78f0*/  FSEL R7, R149, RZ, P1 ;  /* 0x000000ff95077208 */ /* 0x000fe20000800000 */
[----:B------:R-:W1:Y:S01]  /*7900*/  MUFU.EX2 R175, R175 ;  /* 0x000000af00af7308 */ /* 0x000e620000000800 */
[----:B--2---:R-:W-:Y:S01]  /*7910*/  F2FP.BF16.PACK_AB R156, R155, R172 ;  /* 0x000000ac9b9c723e */ /* 0x004fe200000010ff */
[----:B------:R-:W2:Y:S01]  /*7920*/  SHFL.BFLY PT, R152, R5, 0x1, 0x1f ;  /* 0x0c201f0005987f89 */ /* 0x000ea200000e0000 */
[----:B------:R-:W-:Y:S02]  /*7930*/  FMUL.FTZ R150, R4, c[0x0][0x2d0] ;  /* 0x0000b40004967a20 */ /* 0x000fe40000410000 */
[----:B------:R-:W-:Y:S01]  /*7940*/  FADD.FTZ R4, -R7, R148 ;  /* 0x0000009407047221 */ /* 0x000fe20000010100 */
[----:B------:R-:W-:Y:S01]  /*7950*/  FSEL R7, R3, RZ, P0 ;  /* 0x000000ff03077208 */ /* 0x000fe20000000000 */
[----:B------:R-:W-:Y:S02]  /*7960*/  FFMA.FTZ R190, R190, c[0x0][0x2d0], -R240 ;  /* 0x0000b400bebe7a23 */ /* 0x000fe400000108f0 */
[----:B------:R-:W-:Y:S01]  /*7970*/  FMUL.FTZ R148, R4, c[0x0][0x2d0] ;  /* 0x0000b40004947a20 */ /* 0x000fe20000410000 */
[----:B------:R-:W3:Y:S01]  /*7980*/  MUFU.EX2 R150, R150 ;  /* 0x0000009600967308 */ /* 0x000ee20000000800 */
[----:B------:R-:W-:Y:S02]  /*7990*/  FADD.FTZ R2, -R7, R2 ;  /* 0x0000000207027221 */ /* 0x000fe40000010100 */
[----:B------:R-:W-:Y:S02]  /*79a0*/  FFMA.FTZ R195, R195, c[0x0][0x2d0], -R240 ;  /* 0x0000b400c3c37a23 */ /* 0x000fe400000108f0 */
[----:B------:R-:W-:Y:S02]  /*79b0*/  FMUL.FTZ R6, R2, c[0x0][0x2d0] ;  /* 0x0000b40002067a20 */ /* 0x000fe40000410000 */
[--C-:B------:R-:W-:Y:S02]  /*79c0*/  FFMA.FTZ R196, R196, c[0x0][0x2d0], -R194.reuse ;  /* 0x0000b400c4c47a23 */ /* 0x100fe400000108c2 */
[----:B------:R-:W-:Y:S01]  /*79d0*/  FFMA.FTZ R199, R199, c[0x0][0x2d0], -R194 ;  /* 0x0000b400c7c77a23 */ /* 0x000fe200000108c2 */
[----:B------:R-:W4:Y:S01]  /*79e0*/  MUFU.EX2 R148, R148 ;  /* 0x0000009400947308 */ /* 0x000f220000000800 */
[--C-:B------:R-:W-:Y:S02]  /*79f0*/  FFMA.FTZ R239, R239, c[0x0][0x2d0], -R170.reuse ;  /* 0x0000b400efef7a23 */ /* 0x100fe400000108aa */
[--C-:B------:R-:W-:Y:S01]  /*7a00*/  FFMA.FTZ R242, R242, c[0x0][0x2d0], -R170.reuse ;  /* 0x0000b400f2f27a23 */ /* 0x100fe200000108aa */
[----:B-1----:R-:W-:Y:S01]  /*7a10*/  F2FP.BF16.PACK_AB R158, R175, R154 ;  /* 0x0000009aaf9e723e */ /* 0x002fe200000010ff */
[--C-:B------:R-:W-:Y:S01]  /*7a20*/  FFMA.FTZ R241, R241, c[0x0][0x2d0], -R170.reuse ;  /* 0x0000b400f1f17a23 */ /* 0x100fe200000108aa */
[----:B--2---:R-:W-:Y:S01]  /*7a30*/  FMNMX.FTZ R152, R5, R152, !PT ;  /* 0x0000009805987209 */ /* 0x004fe20007810000 */
[----:B------:R-:W-:Y:S02]  /*7a40*/  FFMA.FTZ R244, R251, c[0x0][0x2d0], -R170 ;  /* 0x0000b400fbf47a23 */ /* 0x000fe400000108aa */
[--C-:B------:R-:W-:Y:S01]  /*7a50*/  FFMA.FTZ R198, R198, c[0x0][0x2d0], -R240.reuse ;  /* 0x0000b400c6c67a23 */ /* 0x100fe200000108f0 */
[C---:B------:R-:W-:Y:S01]  /*7a60*/  FSETP.NEU.FTZ.AND P0, PT, R152.reuse, -INF , PT ;  /* 0xff8000009800780b */ /* 0x040fe20003f1d000 */
[C---:B------:R-:W-:Y:S01]  /*7a70*/  FMUL.FTZ R162, R152.reuse, c[0x0][0x2d0] ;  /* 0x0000b40098a27a20 */ /* 0x040fe20000410000 */
[----:B------:R1:W2:Y:S01]  /*7a80*/  MUFU.EX2 R2, R6 ;  /* 0x0000000600027308 */ /* 0x0002a20000000800 */
[----:B------:R-:W-:Y:S01]  /*7a90*/  FFMA.FTZ R197, R197, c[0x0][0x2d0], -R240 ;  /* 0x0000b400c5c57a23 */ /* 0x000fe200000108f0 */
[----:B------:R-:W-:Y:S01]  /*7aa0*/  FSEL R5, R152, RZ, P0 ;  /* 0x000000ff98057208 */ /* 0x000fe20000000000 */
[----:B---3--:R-:W-:Y:S01]  /*7ab0*/  FMUL.FTZ R4, R150, R144 ;  /* 0x0000009096047220 */ /* 0x008fe20000410000 */
[----:B------:R-:W-:Y:S01]  /*7ac0*/  FSEL R162, R162, RZ, P0 ;  /* 0x000000ffa2a27208 */ /* 0x000fe20000000000 */
[----:B------:R-:W-:Y:S01]  /*7ad0*/  FMUL.FTZ R16, R150, R100 ;  /* 0x0000006496107220 */ /* 0x000fe20000410000 */
[C---:B------:R-:W-:Y:S01]  /*7ae0*/  ISETP.GT.AND P0, PT, R226.reuse, UR4, PT ;  /* 0x00000004e2007c0c */ /* 0x040fe2000bf04270 */
[----:B------:R-:W-:Y:S01]  /*7af0*/  FADD.FTZ R5, -R5, R0 ;  /* 0x0000000005057221 */ /* 0x000fe20000010100 */
[----:B------:R-:W-:Y:S01]  /*7b00*/  IADD3 R226, R226, -0x1, RZ ;  /* 0xffffffffe2e27810 */ /* 0x000fe20007ffe0ff */
[--C-:B------:R-:W-:Y:S01]  /*7b10*/  FFMA.FTZ R185, R13, c[0x0][0x2d0], -R162.reuse ;  /* 0x0000b4000db97a23 */ /* 0x100fe200000108a2 */
[----:B------:R-:W-:Y:S01]  /*7b20*/  MUFU.EX2 R173, R173 ;  /* 0x000000ad00ad7308 */ /* 0x000fe20000000800 */
[----:B------:R-:W-:Y:S02]  /*7b30*/  FMUL.FTZ R0, R5, c[0x0][0x2d0] ;  /* 0x0000b40005007a20 */ /* 0x000fe40000410000 */
[--C-:B------:R-:W-:Y:S02]  /*7b40*/  FFMA.FTZ R184, R11, c[0x0][0x2d0], -R162.reuse ;  /* 0x0000b4000bb87a23 */ /* 0x100fe400000108a2 */
[--C-:B------:R-:W-:Y:S02]  /*7b50*/  FFMA.FTZ R183, R9, c[0x0][0x2d0], -R162.reuse ;  /* 0x0000b40009b77a23 */ /* 0x100fe400000108a2 */
[--C-:B------:R-:W-:Y:S02]  /*7b60*/  FFMA.FTZ R182, R15, c[0x0][0x2d0], -R162.reuse ;  /* 0x0000b4000fb67a23 */ /* 0x100fe400000108a2 */
[----:B------:R-:W-:Y:S01]  /*7b70*/  FMUL.FTZ R5, R150, R145 ;  /* 0x0000009196057220 */ /* 0x000fe20000410000 */
[----:B------:R-:W3:Y:S01]  /*7b80*/  MUFU.EX2 R174, R174 ;  /* 0x000000ae00ae7308 */ /* 0x000ee20000000800 */
[----:B----4-:R-:W-:Y:S02]  /*7b90*/  FMUL.FTZ R7, R148, R147 ;  /* 0x0000009394077220 */ /* 0x010fe40000410000 */
[----:B------:R-:W-:Y:S02]  /*7ba0*/  FMUL.FTZ R17, R150, R101 ;  /* 0x0000006596117220 */ /* 0x000fe40000410000 */
[----:B-1----:R-:W-:Y:S02]  /*7bb0*/  FMUL.FTZ R6, R148, R146 ;  /* 0x0000009294067220 */ /* 0x002fe40000410000 */
[C---:B--2---:R-:W-:Y:S02]  /*7bc0*/  FMUL.FTZ R8, R2.reuse, R140 ;  /* 0x0000008c02087220 */ /* 0x044fe40000410000 */
[C---:B------:R-:W-:Y:S01]  /*7bd0*/  FMUL.FTZ R9, R2.reuse, R141 ;  /* 0x0000008d02097220 */ /* 0x040fe20000410000 */
[----:B------:R-:W-:Y:S01]  /*7be0*/  MUFU.EX2 R179, R179 ;  /* 0x000000b300b37308 */ /* 0x000fe20000000800 */
[C---:B------:R-:W-:Y:S02]  /*7bf0*/  FMUL.FTZ R12, R2.reuse, R136 ;  /* 0x00000088020c7220 */ /* 0x040fe40000410000 */
[----:B------:R-:W-:Y:S02]  /*7c00*/  FMUL.FTZ R13, R2, R137 ;  /* 0x00000089020d7220 */ /* 0x000fe40000410000 */
[C---:B------:R-:W-:Y:S02]  /*7c10*/  FMUL.FTZ R18, R148.reuse, R102 ;  /* 0x0000006694127220 */ /* 0x040fe40000410000 */
[----:B------:R-:W-:Y:S02]  /*7c20*/  FMUL.FTZ R19, R148, R103 ;  /* 0x0000006794137220 */ /* 0x000fe40000410000 */
[----:B------:R-:W1:Y:S01]  /*7c30*/  LDSM.16.MT88.4 R100, [R214+0x2480] ;  /* 0x00248000d664783b */ /* 0x000e620000004200 */
[----:B------:R-:W2:Y:S01]  /*7c40*/  MUFU.EX2 R178, R178 ;  /* 0x000000b200b27308 */ /* 0x000ea20000000800 */
[C---:B------:R-:W-:Y:S02]  /*7c50*/  FMUL.FTZ R24, R2.reuse, R108 ;  /* 0x0000006c02187220 */ /* 0x040fe40000410000 */
[----:B------:R-:W-:Y:S01]  /*7c60*/  FMUL.FTZ R25, R2, R109 ;  /* 0x0000006d02197220 */ /* 0x000fe20000410000 */
[----:B---3--:R-:W-:Y:S01]  /*7c70*/  F2FP.BF16.PACK_AB R157, R174, R173 ;  /* 0x000000adae9d723e */ /* 0x008fe200000010ff */
[C---:B------:R-:W-:Y:S02]  /*7c80*/  FMUL.FTZ R28, R2.reuse, R112 ;  /* 0x00000070021c7220 */ /* 0x040fe40000410000 */
[----:B------:R-:W-:Y:S02]  /*7c90*/  FMUL.FTZ R29, R2, R113 ;  /* 0x00000071021d7220 */ /* 0x000fe40000410000 */
[C---:B------:R-:W-:Y:S01]  /*7ca0*/  FMUL.FTZ R32, R150.reuse, R116 ;  /* 0x0000007496207220 */ /* 0x040fe20000410000 */
[----:B------:R-:W3:Y:S01]  /*7cb0*/  MUFU.EX2 R0, R0 ;  /* 0x0000000000007308 */ /* 0x000ee20000000800 */
[----:B------:R-:W-:Y:S02]  /*7cc0*/  FMUL.FTZ R33, R150, R117 ;  /* 0x0000007596217220 */ /* 0x000fe40000410000 */
[C---:B------:R-:W-:Y:S02]  /*7cd0*/  FMUL.FTZ R34, R148.reuse, R118 ;  /* 0x0000007694227220 */ /* 0x040fe40000410000 */
[----:B------:R-:W-:Y:S02]  /*7ce0*/  FMUL.FTZ R35, R148, R119 ;  /* 0x0000007794237220 */ /* 0x000fe40000410000 */
[----:B------:R-:W-:Y:S01]  /*7cf0*/  LDSM.16.MT88.4 R116, [R214+0x2880] ;  /* 0x00288000d674783b */ /* 0x000fe20000004200 */
[C---:B------:R-:W-:Y:S02]  /*7d00*/  FMUL.FTZ R48, R150.reuse, R128 ;  /* 0x0000008096307220 */ /* 0x040fe40000410000 */
[----:B------:R-:W-:Y:S01]  /*7d10*/  MUFU.EX2 R177, R177 ;  /* 0x000000b100b17308 */ /* 0x000fe20000000800 */
[----:B------:R-:W-:Y:S02]  /*7d20*/  FMUL.FTZ R49, R150, R129 ;  /* 0x0000008196317220 */ /* 0x000fe40000410000 */
[----:B------:R-:W-:Y:S01]  /*7d30*/  FMUL.FTZ R50, R148, R130 ;  /* 0x0000008294327220 */ /* 0x000fe20000410000 */
[----:B--2---:R-:W-:Y:S01]  /*7d40*/  F2FP.BF16.PACK_AB R159, R178, R179 ;  /* 0x000000b3b29f723e */ /* 0x004fe200000010ff */
[----:B------:R-:W-:Y:S02]  /*7d50*/  FMUL.FTZ R51, R148, R131 ;  /* 0x0000008394337220 */ /* 0x000fe40000410000 */
[----:B------:R-:W-:Y:S01]  /*7d60*/  LDSM.16.MT88.4 R128, [R214+0x2c80] ;  /* 0x002c8000d680783b */ /* 0x000fe20000004200 */
[--C-:B------:R-:W-:Y:S02]  /*7d70*/  FFMA.FTZ R167, R167, c[0x0][0x2d0], -R162.reuse ;  /* 0x0000b400a7a77a23 */ /* 0x100fe400000108a2 */
[----:B------:R-:W2:Y:S01]  /*7d80*/  MUFU.EX2 R176, R176 ;  /* 0x000000b000b07308 */ /* 0x000ea20000000800 */
[-C--:B------:R-:W-:Y:S01]  /*7d90*/  HMMA.16816.F32.BF16 R4, R156, R20.reuse, R4 ;  /* 0x000000149c04723c */ /* 0x080fe20000041804 */
[--C-:B------:R-:W-:Y:S02]  /*7da0*/  FFMA.FTZ R165, R165, c[0x0][0x2d0], -R162.reuse ;  /* 0x0000b400a5a57a23 */ /* 0x100fe400000108a2 */
[C---:B---3--:R-:W-:Y:S02]  /*7db0*/  FMUL.FTZ R10, R0.reuse, R142 ;  /* 0x0000008e000a7220 */ /* 0x048fe40000410000 */
[C---:B------:R-:W-:Y:S02]  /*7dc0*/  FMUL.FTZ R11, R0.reuse, R143 ;  /* 0x0000008f000b7220 */ /* 0x040fe40000410000 */
[C---:B------:R-:W-:Y:S02]  /*7dd0*/  FMUL.FTZ R14, R0.reuse, R138 ;  /* 0x0000008a000e7220 */ /* 0x040fe40000410000 */
[----:B------:R-:W-:Y:S03]  /*7de0*/  MUFU.EX2 R181, R181 ;  /* 0x000000b500b57308 */ /* 0x000fe60000000800 */
[C---:B------:R-:W-:Y:S02]  /*7df0*/  FMUL.FTZ R15, R0.reuse, R139 ;  /* 0x0000008b000f7220 */ /* 0x040fe40000410000 */
[C---:B------:R-:W-:Y:S02]  /*7e00*/  FMUL.FTZ R26, R0.reuse, R110 ;  /* 0x0000006e001a7220 */ /* 0x040fe40000410000 */
[C---:B------:R-:W-:Y:S02]  /*7e10*/  FMUL.FTZ R27, R0.reuse, R111 ;  /* 0x0000006f001b7220 */ /* 0x040fe40000410000 */
[----:B------:R-:W-:Y:S01]  /*7e20*/  LDSM.16.MT88.4 R108, [R214+0x1c80] ;  /* 0x001c8000d66c783b */ /* 0x000fe20000004200 */
[----:B------:R-:W3:Y:S01]  /*7e30*/  MUFU.EX2 R180, R180 ;  /* 0x000000b400b47308 */ /* 0x000ee20000000800 */
[C---:B------:R-:W-:Y:S02]  /*7e40*/  FMUL.FTZ R30, R0.reuse, R114 ;  /* 0x00000072001e7220 */ /* 0x040fe40000410000 */
[----:B------:R-:W-:Y:S01]  /*7e50*/  FMUL.FTZ R31, R0, R115 ;  /* 0x00000073001f7220 */ /* 0x000fe20000410000 */
[----:B--2---:R-:W-:Y:S01]  /*7e60*/  F2FP.BF16.PACK_AB R144, R176, R177 ;  /* 0x000000b1b090723e */ /* 0x004fe200000010ff */
[C---:B------:R-:W-:Y:S02]  /*7e70*/  FMUL.FTZ R40, R2.reuse, R124 ;  /* 0x0000007c02287220 */ /* 0x040fe40000410000 */
[----:B------:R-:W-:Y:S01]  /*7e80*/  LDSM.16.MT88.4 R112, [R212+0x1c80] ;  /* 0x001c8000d470783b */ /* 0x000fe20000004200 */
[----:B------:R-:W-:Y:S02]  /*7e90*/  FMUL.FTZ R41, R2, R125 ;  /* 0x0000007d02297220 */ /* 0x000fe40000410000 */
[----:B------:R-:W-:Y:S01]  /*7ea0*/  MUFU.EX2 R185, R185 ;  /* 0x000000b900b97308 */ /* 0x000fe20000000800 */
[C---:B------:R-:W-:Y:S02]  /*7eb0*/  FMUL.FTZ R42, R0.reuse, R126 ;  /* 0x0000007e002a7220 */ /* 0x040fe40000410000 */
[----:B------:R-:W-:Y:S02]  /*7ec0*/  FMUL.FTZ R43, R0, R127 ;  /* 0x0000007f002b7220 */ /* 0x000fe40000410000 */
[C---:B------:R-:W-:Y:S02]  /*7ed0*/  FMUL.FTZ R44, R2.reuse, R132 ;  /* 0x00000084022c7220 */ /* 0x040fe40000410000 */
[----:B------:R-:W-:Y:S02]  /*7ee0*/  FMUL.FTZ R45, R2, R133 ;  /* 0x00000085022d7220 */ /* 0x000fe40000410000 */
[C---:B------:R-:W-:Y:S01]  /*7ef0*/  FMUL.FTZ R46, R0.reuse, R134 ;  /* 0x00000086002e7220 */ /* 0x040fe20000410000 */
[----:B------:R-:W2:Y:S01]  /*7f00*/  MUFU.EX2 R184, R184 ;  /* 0x000000b800b87308 */ /* 0x000ea20000000800 */
[----:B------:R-:W-:Y:S02]  /*7f10*/  FMUL.FTZ R47, R0, R135 ;  /* 0x00000087002f7220 */ /* 0x000fe40000410000 */
[----:B------:R-:W-:Y:S01]  /*7f20*/  FMUL.FTZ R52, R150, R52 ;  /* 0x0000003496347220 */ /* 0x000fe20000410000 */
[----:B---3--:R-:W-:Y:S01]  /*7f30*/  F2FP.BF16.PACK_AB R146, R180, R181 ;  /* 0x000000b5b492723e */ /* 0x008fe200000010ff */
[----:B------:R-:W-:Y:S02]  /*7f40*/  FMUL.FTZ R53, R150, R53 ;  /* 0x0000003596357220 */ /* 0x000fe40000410000 */
[C---:B------:R-:W-:Y:S02]  /*7f50*/  FMUL.FTZ R54, R148.reuse, R54 ;  /* 0x0000003694367220 */ /* 0x040fe40000410000 */
[----:B------:R-:W-:Y:S01]  /*7f60*/  FMUL.FTZ R55, R148, R55 ;  /* 0x0000003794377220 */ /* 0x000fe20000410000 */
[----:B------:R-:W-:Y:S01]  /*7f70*/  MUFU.EX2 R183, R183 ;  /* 0x000000b700b77308 */ /* 0x000fe20000000800 */
[C---:B------:R-:W-:Y:S02]  /*7f80*/  FMUL.FTZ R56, R2.reuse, R56 ;  /* 0x0000003802387220 */ /* 0x040fe40000410000 */
[----:B------:R-:W-:Y:S02]  /*7f90*/  FMUL.FTZ R57, R2, R57 ;  /* 0x0000003902397220 */ /* 0x000fe40000410000 */
[C---:B------:R-:W-:Y:S02]  /*7fa0*/  FMUL.FTZ R58, R0.reuse, R58 ;  /* 0x0000003a003a7220 */ /* 0x040fe40000410000 */
[----:B------:R-:W-:Y:S02]  /*7fb0*/  FMUL.FTZ R59, R0, R59 ;  /* 0x0000003b003b7220 */ /* 0x000fe40000410000 */
[C---:B------:R-:W-:Y:S01]  /*7fc0*/  FMUL.FTZ R60, R2.reuse, R60 ;  /* 0x0000003c023c7220 */ /* 0x040fe20000410000 */
[----:B------:R-:W3:Y:S01]  /*7fd0*/  MUFU.EX2 R182, R182 ;  /* 0x000000b600b67308 */ /* 0x000ee20000000800 */
[----:B------:R-:W-:Y:S02]  /*7fe0*/  FMUL.FTZ R61, R2, R61 ;  /* 0x0000003d023d7220 */ /* 0x000fe40000410000 */
[----:B------:R-:W-:Y:S01]  /*7ff0*/  FMUL.FTZ R62, R0, R62 ;  /* 0x0000003e003e7220 */ /* 0x000fe20000410000 */
[----:B--2---:R-:W-:Y:S01]  /*8000*/  F2FP.BF16.PACK_AB R145, R184, R185 ;  /* 0x000000b9b891723e */ /* 0x004fe200000010ff */
[----:B------:R-:W-:Y:S02]  /*8010*/  FMUL.FTZ R63, R0, R63 ;  /* 0x0000003f003f7220 */ /* 0x000fe40000410000 */
[C---:B------:R-:W-:Y:S02]  /*8020*/  FMUL.FTZ R64, R150.reuse, R64 ;  /* 0x0000004096407220 */ /* 0x040fe40000410000 */
[----:B------:R-:W-:Y:S01]  /*8030*/  FMUL.FTZ R65, R150, R65 ;  /* 0x0000004196417220 */ /* 0x000fe20000410000 */
[----:B------:R-:W-:Y:S01]  /*8040*/  MUFU.EX2 R136, R167 ;  /* 0x000000a700887308 */ /* 0x000fe20000000800 */
[C---:B------:R-:W-:Y:S02]  /*8050*/  FMUL.FTZ R66, R148.reuse, R66 ;  /* 0x0000004294427220 */ /* 0x040fe40000410000 */
[----:B------:R-:W-:Y:S02]  /*8060*/  FMUL.FTZ R67, R148, R67 ;  /* 0x0000004394437220 */ /* 0x000fe40000410000 */
[----:B------:R-:W-:Y:S02]  /*8070*/  FFMA.FTZ R246, R249, c[0x0][0x2d0], -R162 ;  /* 0x0000b400f9f67a23 */ /* 0x000fe400000108a2 */
[----:B------:R-:W-:Y:S02]  /*8080*/  FFMA.FTZ R249, R169, c[0x0][0x2d0], -R170 ;  /* 0x0000b400a9f97a23 */ /* 0x000fe400000108aa */
[--C-:B------:R-:W-:Y:S01]  /*8090*/  FFMA.FTZ R193, R193, c[0x0][0x2d0], -R194.reuse ;  /* 0x0000b400c1c17a23 */ /* 0x100fe200000108c2 */
[----:B------:R2:W4:Y:S01]  /*80a0*/  MUFU.EX2 R137, R165 ;  /* 0x000000a500897308 */ /* 0x0005220000000800 */
[----:B------:R-:W-:Y:S02]  /*80b0*/  FFMA.FTZ R250, R191, c[0x0][0x2d0], -R194 ;  /* 0x0000b400bffa7a23 */ /* 0x000fe400000108c2 */
[--C-:B------:R-:W-:Y:S01]  /*80c0*/  FFMA.FTZ R191, R192, c[0x0][0x2d0], -R240.reuse ;  /* 0x0000b400c0bf7a23 */ /* 0x100fe200000108f0 */
[----:B---3--:R-:W-:Y:S01]  /*80d0*/  F2FP.BF16.PACK_AB R147, R182, R183 ;  /* 0x000000b7b693723e */ /* 0x008fe200000010ff */
[----:B------:R-:W-:Y:S02]  /*80e0*/  FFMA.FTZ R240, R171, c[0x0][0x2d0], -R240 ;  /* 0x0000b400abf07a23 */ /* 0x000fe400000108f0 */
[--C-:B------:R-:W-:Y:S02]  /*80f0*/  FFMA.FTZ R192, R168, c[0x0][0x2d0], -R194.reuse ;  /* 0x0000b400a8c07a23 */ /* 0x100fe400000108c2 */
[----:B------:R-:W-:Y:S01]  /*8100*/  FFMA.FTZ R194, R166, c[0x0][0x2d0], -R194 ;  /* 0x0000b400a6c27a23 */ /* 0x000fe200000108c2 */
[----:B------:R-:W-:Y:S01]  /*8110*/  MUFU.EX2 R186, R186 ;  /* 0x000000ba00ba7308 */ /* 0x000fe20000000800 */
[C---:B------:R-:W-:Y:S01]  /*8120*/  HMMA.16816.F32.BF16 R8, R144.reuse, R20, R8 ;  /* 0x000000149008723c */ /* 0x040fe20000041808 */
[--C-:B------:R-:W-:Y:S02]  /*8130*/  FFMA.FTZ R251, R163, c[0x0][0x2d0], -R170.reuse ;  /* 0x0000b400a3fb7a23 */ /* 0x100fe400000108aa */
[----:B------:R-:W-:Y:S02]  /*8140*/  FFMA.FTZ R170, R161, c[0x0][0x2d0], -R170 ;  /* 0x0000b400a1aa7a23 */ /* 0x000fe400000108aa */
[----:B------:R-:W-:Y:S02]  /*8150*/  FMUL.FTZ R72, R2, R72 ;  /* 0x0000004802487220 */ /* 0x000fe40000410000 */
[C---:B------:R-:W-:Y:S01]  /*8160*/  FMUL.FTZ R20, R150.reuse, R104 ;  /* 0x0000006896147220 */ /* 0x040fe20000410000 */
[-C--:B------:R-:W-:Y:S01]  /*8170*/  HMMA.16816.F32.BF16 R12, R144, R22.reuse, R12 ;  /* 0x00000016900c723c */ /* 0x080fe2000004180c */
[----:B------:R-:W-:Y:S01]  /*8180*/  FMUL.FTZ R21, R150, R105 ;  /* 0x0000006996157220 */ /* 0x000fe20000410000 */
[----:B------:R-:W3:Y:S02]  /*8190*/  MUFU.EX2 R187, R187 ;  /* 0x000000bb00bb7308 */ /* 0x000ee40000000800 */
[----:B------:R-:W-:Y:S01]  /*81a0*/  FMUL.FTZ R73, R2, R73 ;  /* 0x0000004902497220 */ /* 0x000fe20000410000 */
[----:B--2---:R-:W-:Y:S01]  /*81b0*/  LDSM.16.MT88.4 R164, [R212+0x2c80] ;  /* 0x002c8000d4a4783b */ /* 0x004fe20000004200 */
[C---:B------:R-:W-:Y:S01]  /*81c0*/  FMUL.FTZ R74, R0.reuse, R74 ;  /* 0x0000004a004a7220 */ /* 0x040fe20000410000 */
[----:B----4-:R-:W-:Y:S01]  /*81d0*/  F2FP.BF16.PACK_AB R161, R137, R136 ;  /* 0x0000008889a1723e */ /* 0x010fe200000010ff */
[C---:B------:R-:W-:Y:S01]  /*81e0*/  HMMA.16816.F32.BF16 R16, R156.reuse, R22, R16 ;  /* 0x000000169c10723c */ /* 0x040fe20000041810 */
[----:B------:R-:W-:Y:S03]  /*81f0*/  FMUL.FTZ R75, R0, R75 ;  /* 0x0000004b004b7220 */ /* 0x000fe60000410000 */
[C---:B------:R-:W-:Y:S01]  /*8200*/  FMUL.FTZ R76, R2.reuse, R76 ;  /* 0x0000004c024c7220 */ /* 0x040fe20000410000 */
[----:B------:R-:W-:Y:S01]  /*8210*/  MUFU.EX2 R188, R188 ;  /* 0x000000bc00bc7308 */ /* 0x000fe20000000800 */
[----:B------:R-:W-:Y:S02]  /*8220*/  FMUL.FTZ R77, R2, R77 ;  /* 0x0000004d024d7220 */ /* 0x000fe40000410000 */
[C---:B------:R-:W-:Y:S04]  /*8230*/  FMUL.FTZ R22, R148.reuse, R106 ;  /* 0x0000006a94167220 */ /* 0x040fe80000410000 */
[----:B------:R-:W-:Y:S02]  /*8240*/  FMUL.FTZ R23, R148, R107 ;  /* 0x0000006b94177220 */ /* 0x000fe40000410000 */
[----:B------:R-:W2:Y:S01]  /*8250*/  LDSM.16.MT88.4 R104, [R212+0x2480] ;  /* 0x00248000d468783b */ /* 0x000ea20000004200 */
[C---:B------:R-:W-:Y:S01]  /*8260*/  FMUL.FTZ R78, R0.reuse, R78 ;  /* 0x0000004e004e7220 */ /* 0x040fe20000410000 */
[----:B------:R-:W4:Y:S01]  /*8270*/  MUFU.EX2 R189, R189 ;  /* 0x000000bd00bd7308 */ /* 0x000f220000000800 */
[----:B------:R-:W-:Y:S02]  /*8280*/  FMUL.FTZ R79, R0, R79 ;  /* 0x0000004f004f7220 */ /* 0x000fe40000410000 */
[-C--:B------:R-:W-:Y:S01]  /*8290*/  HMMA.16816.F32.BF16 R20, R156, R36.reuse, R20 ;  /* 0x000000249c14723c */ /* 0x080fe20000041814 */
[C---:B------:R-:W-:Y:S02]  /*82a0*/  FMUL.FTZ R88, R2.reuse, R88 ;  /* 0x0000005802587220 */ /* 0x040fe40000410000 */
[----:B------:R-:W-:Y:S02]  /*82b0*/  FMUL.FTZ R89, R2, R89 ;  /* 0x0000005902597220 */ /* 0x000fe40000410000 */
[C---:B------:R-:W-:Y:S02]  /*82c0*/  FMUL.FTZ R90, R0.reuse, R90 ;  /* 0x0000005a005a7220 */ /* 0x040fe40000410000 */
[----:B------:R-:W-:Y:S01]  /*82d0*/  MUFU.EX2 R190, R190 ;  /* 0x000000be00be7308 */ /* 0x000fe20000000800 */
[C---:B------:R-:W-:Y:S01]  /*82e0*/  HMMA.16816.F32.BF16 R24, R144.reuse, R36, R24 ;  /* 0x000000249018723c */ /* 0x040fe20000041818 */
[----:B------:R-:W-:Y:S03]  /*82f0*/  FMUL.FTZ R91, R0, R91 ;  /* 0x0000005b005b7220 */ /* 0x000fe60000410000 */
[--C-:B------:R-:W-:Y:S02]  /*8300*/  FFMA.FTZ R248, R247, c[0x0][0x2d0], -R162.reuse ;  /* 0x0000b400f7f87a23 */ /* 0x100fe400000108a2 */
[----:B------:R-:W-:Y:S02]  /*8310*/  FMUL.FTZ R92, R2, R92 ;  /* 0x0000005c025c7220 */ /* 0x000fe40000410000 */
[-C--:B------:R-:W-:Y:S01]  /*8320*/  HMMA.16816.F32.BF16 R28, R144, R38.reuse, R28 ;  /* 0x00000026901c723c */ /* 0x080fe2000004181c */
[C---:B------:R-:W-:Y:S01]  /*8330*/  FMUL.FTZ R36, R150.reuse, R120 ;  /* 0x0000007896247220 */ /* 0x040fe20000410000 */
[----:B------:R-:W-:Y:S02]  /*8340*/  MUFU.EX2 R247, R194 ;  /* 0x000000c200f77308 */ /* 0x000fe40000000800 */
[----:B------:R-:W-:Y:S02]  /*8350*/  FMUL.FTZ R37, R150, R121 ;  /* 0x0000007996257220 */ /* 0x000fe40000410000 */
[----:B------:R-:W-:Y:S02]  /*8360*/  FMUL.FTZ R93, R2, R93 ;  /* 0x0000005d025d7220 */ /* 0x000fe40000410000 */
[C---:B------:R-:W-:Y:S01]  /*8370*/  HMMA.16816.F32.BF16 R32, R156.reuse, R38, R32 ;  /* 0x000000269c20723c */ /* 0x040fe20000041820 */
[C---:B------:R-:W-:Y:S03]  /*8380*/  FMUL.FTZ R94, R0.reuse, R94 ;  /* 0x0000005e005e7220 */ /* 0x040fe60000410000 */
[----:B------:R5:W-:Y:S01]  /*8390*/  MUFU.EX2 R194, R170 ;  /* 0x000000aa00c27308 */ /* 0x000be20000000800 */
[----:B------:R-:W-:Y:S02]  /*83a0*/  FMUL.FTZ R95, R0, R95 ;  /* 0x0000005f005f7220 */ /* 0x000fe40000410000 */
[C---:B------:R-:W-:Y:S02]  /*83b0*/  FMUL.FTZ R38, R148.reuse, R122 ;  /* 0x0000007a94267220 */ /* 0x040fe40000410000 */
[----:B------:R-:W-:Y:S02]  /*83c0*/  FMUL.FTZ R39, R148, R123 ;  /* 0x0000007b94277220 */ /* 0x000fe40000410000 */
[----:B------:R-:W-:Y:S01]  /*83d0*/  LDSM.16.MT88.4 R120, [R212+0x2080] ;  /* 0x00208000d478783b */ /* 0x000fe20000004200 */
[C---:B------:R-:W-:Y:S02]  /*83e0*/  FMUL.FTZ R96, R150.reuse, R96 ;  /* 0x0000006096607220 */ /* 0x040fe40000410000 */
[----:B------:R-:W2:Y:S01]  /*83f0*/  MUFU.EX2 R195, R195 ;  /* 0x000000c300c37308 */ /* 0x000ea20000000800 */
[----:B------:R-:W-:Y:S01]  /*8400*/  FMUL.FTZ R97, R150, R97 ;  /* 0x0000006196617220 */ /* 0x000fe20000410000 */
[-C--:B-1----:R-:W-:Y:S01]  /*8410*/  HMMA.16816.F32.BF16 R36, R156, R100.reuse, R36 ;  /* 0x000000649c24723c */ /* 0x082fe20000041824 */
[C---:B------:R-:W-:Y:S02]  /*8420*/  FMUL.FTZ R98, R148.reuse, R98 ;  /* 0x0000006294627220 */ /* 0x040fe40000410000 */
[----:B------:R-:W-:Y:S02]  /*8430*/  FMUL.FTZ R99, R148, R99 ;  /* 0x0000006394637220 */ /* 0x000fe40000410000 */
[C---:B------:R-:W-:Y:S02]  /*8440*/  FMUL.FTZ R68, R150.reuse, R68 ;  /* 0x0000004496447220 */ /* 0x040fe40000410000 */
[----:B------:R-:W-:Y:S01]  /*8450*/  FMUL.FTZ R69, R150, R69 ;  /* 0x0000004596457220 */ /* 0x000fe20000410000 */
[C---:B------:R-:W-:Y:S01]  /*8460*/  HMMA.16816.F32.BF16 R40, R144.reuse, R100, R40 ;  /* 0x000000649028723c */ /* 0x040fe20000041828 */
[----:B------:R-:W-:Y:S01]  /*8470*/  MUFU.EX2 R196, R196 ;  /* 0x000000c400c47308 */ /* 0x000fe20000000800 */
[----:B-----5:R-:W-:Y:S02]  /*8480*/  LDSM.16.MT88.4 R168, [R214+0x3880] ;  /* 0x00388000d6a8783b */ /* 0x020fe40000004200 */
[C---:B------:R-:W-:Y:S02]  /*8490*/  FMUL.FTZ R70, R148.reuse, R70 ;  /* 0x0000004694467220 */ /* 0x040fe40000410000 */
[----:B------:R-:W-:Y:S02]  /*84a0*/  FMUL.FTZ R71, R148, R71 ;  /* 0x0000004794477220 */ /* 0x000fe40000410000 */
[-C--:B------:R-:W-:Y:S01]  /*84b0*/  HMMA.16816.F32.BF16 R44, R144, R102.reuse, R44 ;  /* 0x00000066902c723c */ /* 0x080fe2000004182c */
[C---:B------:R-:W-:Y:S02]  /*84c0*/  FMUL.FTZ R80, R150.reuse, R80 ;  /* 0x0000005096507220 */ /* 0x040fe40000410000 */
[----:B------:R-:W1:Y:S01]  /*84d0*/  MUFU.EX2 R199, R199 ;  /* 0x000000c700c77308 */ /* 0x000e620000000800 */
[----:B------:R-:W-:Y:S02]  /*84e0*/  FMUL.FTZ R81, R150, R81 ;  /* 0x0000005196517220 */ /* 0x000fe40000410000 */
[C---:B------:R-:W-:Y:S02]  /*84f0*/  FMUL.FTZ R82, R148.reuse, R82 ;  /* 0x0000005294527220 */ /* 0x040fe40000410000 */
[C---:B------:R-:W-:Y:S01]  /*8500*/  HMMA.16816.F32.BF16 R48, R156.reuse, R102, R48 ;  /* 0x000000669c30723c */ /* 0x040fe20000041830 */
[----:B------:R-:W5:Y:S03]  /*8510*/  LDSM.16.MT88.4 R100, [R214+0x3080] ;  /* 0x00308000d664783b */ /* 0x000f660000004200 */
[----:B------:R-:W-:Y:S01]  /*8520*/  FMUL.FTZ R83, R148, R83 ;  /* 0x0000005394537220 */ /* 0x000fe20000410000 */
[----:B------:R-:W-:Y:S01]  /*8530*/  MUFU.EX2 R239, R239 ;  /* 0x000000ef00ef7308 */ /* 0x000fe20000000800 */
[C---:B------:R-:W-:Y:S02]  /*8540*/  FMUL.FTZ R84, R150.reuse, R84 ;  /* 0x0000005496547220 */ /* 0x040fe40000410000 */
[-C--:B--2---:R-:W-:Y:S01]  /*8550*/  HMMA.16816.F32.BF16 R52, R156, R104.reuse, R52 ;  /* 0x000000689c34723c */ /* 0x084fe20000041834 */
[----:B------:R-:W-:Y:S03]  /*8560*/  FMUL.FTZ R85, R150, R85 ;  /* 0x0000005596557220 */ /* 0x000fe60000410000 */
[C---:B------:R-:W-:Y:S02]  /*8570*/  FMUL.FTZ R86, R148.reuse, R86 ;  /* 0x0000005694567220 */ /* 0x040fe40000410000 */
[----:B------:R-:W-:Y:S01]  /*8580*/  FMUL.FTZ R87, R148, R87 ;  /* 0x0000005794577220 */ /* 0x000fe20000410000 */
[----:B------:R-:W2:Y:S01]  /*8590*/  MUFU.EX2 R242, R242 ;  /* 0x000000f200f27308 */ /* 0x000ea20000000800 */
[C---:B------:R-:W-:Y:S01]  /*85a0*/  HMMA.16816.F32.BF16 R56, R144.reuse, R104, R56 ;  /* 0x000000689038723c */ /* 0x040fe20000041838 */
[--C-:B------:R-:W-:Y:S03]  /*85b0*/  FFMA.FTZ R243, R243, c[0x0][0x2d0], -R162.reuse ;  /* 0x0000b400f3f37a23 */ /* 0x100fe600000108a2 */
[--C-:B------:R-:W-:Y:S02]  /*85c0*/  FFMA.FTZ R245, R245, c[0x0][0x2d0], -R162.reuse ;  /* 0x0000b400f5f57a23 */ /* 0x100fe400000108a2 */
[--C-:B------:R-:W-:Y:S02]  /*85d0*/  FFMA.FTZ R160, R160, c[0x0][0x2d0], -R162.reuse ;  /* 0x0000b400a0a07a23 */ /* 0x100fe400000108a2 */
[-C--:B------:R-:W-:Y:S01]  /*85e0*/  HMMA.16816.F32.BF16 R60, R144, R106.reuse, R60 ;  /* 0x0000006a903c723c */ /* 0x080fe2000004183c */
[----:B------:R-:W-:Y:S03]  /*85f0*/  MUFU.EX2 R241, R241 ;  /* 0x000000f100f17308 */ /* 0x000fe60000000800 */
[----:B------:R-:W-:Y:S02]  /*8600*/  FFMA.FTZ R162, R153, c[0x0][0x2d0], -R162 ;  /* 0x0000b40099a27a23 */ /* 0x000fe400000108a2 */
[----:B------:R-:W-:Y:S01]  /*8610*/  FFMA.FTZ R172, R150, R231, R172 ;  /* 0x000000e796ac7223 */ /* 0x000fe200000100ac */
[----:B------:R-:W-:Y:S01]  /*8620*/  MOV R150, R151 ;  /* 0x0000009700967202 */ /* 0x000fe20000000f00 */
[C---:B------:R-:W-:Y:S01]  /*8630*/  HMMA.16816.F32.BF16 R64, R156.reuse, R106, R64 ;  /* 0x0000006a9c40723c */ /* 0x040fe20000041840 */
[----:B------:R-:W1:Y:S02]  /*8640*/  LDSM.16.MT88.4 R104, [R212+0x3080] ;  /* 0x00308000d468783b */ /* 0x000e640000004200 */
[----:B------:R-:W-:Y:S01]  /*8650*/  MUFU.EX2 R244, R244 ;  /* 0x000000f400f47308 */ /* 0x000fe20000000800 */
[----:B------:R-:W-:Y:S01]  /*8660*/  FFMA.FTZ R173, R148, R229, R173 ;  /* 0x000000e594ad7223 */ /* 0x000fe200000100ad */
[----:B------:R-:W-:Y:S01]  /*8670*/  MOV R148, R149 ;  /* 0x0000009500947202 */ /* 0x000fe20000000f00 */
[----:B------:R-:W-:Y:S01]  /*8680*/  FFMA.FTZ R177, R2, R227, R177 ;  /* 0x000000e302b17223 */ /* 0x000fe200000100b1 */
[----:B------:R-:W-:Y:S01]  /*8690*/  MOV R2, R3 ;  /* 0x0000000300027202 */ /* 0x000fe20000000f00 */
[----:B------:R-:W-:Y:S01]  /*86a0*/  FFMA.FTZ R185, R0, R225, R185 ;  /* 0x000000e100b97223 */ /* 0x000fe200000100b9 */
[-C--:B-----5:R-:W-:Y:S03]  /*86b0*/  HMMA.16816.F32.BF16 R68, R156, R100.reuse, R68 ;  /* 0x000000649c44723c */ /* 0x0a0fe60000041844 */
[----:B------:R-:W-:Y:S01]  /*86c0*/  FADD.FTZ R155, R155, R172 ;  /* 0x000000ac9b9b7221 */ /* 0x000fe20000010000 */
[----:B------:R-:W-:Y:S01]  /*86d0*/  MUFU.EX2 R243, R243 ;  /* 0x000000f300f37308 */ /* 0x000fe20000000800 */
[----:B------:R-:W-:Y:S01]  /*86e0*/  FADD.FTZ R174, R174, R173 ;  /* 0x000000adaeae7221 */ /* 0x000fe20000010000 */
[----:B------:R-:W-:Y:S01]  /*86f0*/  MOV R0, R152 ;  /* 0x0000009800007202 */ /* 0x000fe20000000f00 */
[----:B------:R-:W-:Y:S01]  /*8700*/  FADD.FTZ R176, R176, R177 ;  /* 0x000000b1b0b07221 */ /* 0x000fe20000010000 */
[C---:B------:R-:W-:Y:S01]  /*8710*/  HMMA.16816.F32.BF16 R72, R144.reuse, R100, R72 ;  /* 0x000000649048723c */ /* 0x040fe20000041848 */
[----:B------:R-:W-:Y:S03]  /*8720*/  FADD.FTZ R184, R184, R185 ;  /* 0x000000b9b8b87221 */ /* 0x000fe60000010000 */
[----:B------:R-:W-:Y:S02]  /*8730*/  FADD.FTZ R154, R154, R155 ;  /* 0x0000009b9a9a7221 */ /* 0x000fe40000010000 */
[----:B------:R-:W5:Y:S01]  /*8740*/  MUFU.EX2 R246, R246 ;  /* 0x000000f600f67308 */ /* 0x000f620000000800 */
[----:B---3--:R-:W-:Y:S01]  /*8750*/  F2FP.BF16.PACK_AB R100, R187, R186 ;  /* 0x000000babb64723e */ /* 0x008fe200000010ff */
[-C--:B------:R-:W-:Y:S01]  /*8760*/  HMMA.16816.F32.BF16 R76, R144, R102.reuse, R76 ;  /* 0x00000066904c723c */ /* 0x080fe2000004184c */
[----:B----4-:R-:W-:Y:S03]  /*8770*/  F2FP.BF16.PACK_AB R101, R189, R188 ;  /* 0x000000bcbd65723e */ /* 0x010fe600000010ff */
[----:B------:R-:W-:Y:S02]  /*8780*/  FADD.FTZ R179, R179, R174 ;  /* 0x000000aeb3b37221 */ /* 0x000fe40000010000 */
[----:B------:R-:W-:Y:S02]  /*8790*/  FADD.FTZ R181, R181, R176 ;  /* 0x000000b0b5b57221 */ /* 0x000fe40000010000 */
[C---:B------:R-:W-:Y:S01]  /*87a0*/  HMMA.16816.F32.BF16 R80, R156.reuse, R102, R80 ;  /* 0x000000669c50723c */ /* 0x040fe20000041850 */
[----:B------:R-:W-:Y:S03]  /*87b0*/  MUFU.EX2 R248, R248 ;  /* 0x000000f800f87308 */ /* 0x000fe60000000800 */
[----:B------:R-:W-:Y:S02]  /*87c0*/  FADD.FTZ R183, R183, R184 ;  /* 0x000000b8b7b77221 */ /* 0x000fe40000010000 */
[----:B------:R-:W-:Y:S01]  /*87d0*/  FADD.FTZ R175, R175, R154 ;  /* 0x0000009aafaf7221 */ /* 0x000fe20000010000 */
[----:B------:R-:W-:Y:S01]  /*87e0*/  F2FP.BF16.PACK_AB R102, R195, R190 ;  /* 0x000000bec366723e */ /* 0x000fe200000010ff */
[-C--:B-1----:R-:W-:Y:S01]  /*87f0*/  HMMA.16816.F32.BF16 R84, R156, R104.reuse, R84 ;  /* 0x000000689c54723c */ /* 0x082fe20000041854 */
[----:B------:R-:W-:Y:S02]  /*8800*/  F2FP.BF16.PACK_AB R103, R199, R196 ;  /* 0x000000c4c767723e */ /* 0x000fe400000010ff */
[----:B------:R-:W1:Y:S01]  /*8810*/  MUFU.EX2 R245, R245 ;  /* 0x000000f500f57308 */ /* 0x000e620000000800 */
[----:B------:R-:W-:Y:S02]  /*8820*/  FADD.FTZ R179, R178, R179 ;  /* 0x000000b3b2b37221 */ /* 0x000fe40000010000 */
[----:B------:R-:W-:Y:S02]  /*8830*/  FADD.FTZ R180, R180, R181 ;  /* 0x000000b5b4b47221 */ /* 0x000fe40000010000 */
[C---:B------:R-:W-:Y:S01]  /*8840*/  HMMA.16816.F32.BF16 R88, R144.reuse, R104, R88 ;  /* 0x000000689058723c */ /* 0x040fe20000041858 */
[----:B------:R-:W-:Y:S03]  /*8850*/  FADD.FTZ R182, R182, R183 ;  /* 0x000000b7b6b67221 */ /* 0x000fe60000010000 */
[----:B------:R-:W-:Y:S01]  /*8860*/  FADD.FTZ R186, R186, R175 ;  /* 0x000000afbaba7221 */ /* 0x000fe20000010000 */
[----:B------:R-:W-:Y:S01]  /*8870*/  MUFU.EX2 R198, R198 ;  /* 0x000000c600c67308 */ /* 0x000fe20000000800 */
[----:B------:R-:W-:Y:S01]  /*8880*/  FADD.FTZ R188, R188, R179 ;  /* 0x000000b3bcbc7221 */ /* 0x000fe20000010000 */
[----:B--2---:R-:W-:Y:S01]  /*8890*/  F2FP.BF16.PACK_AB R104, R242, R239 ;  /* 0x000000eff268723e */ /* 0x004fe200000010ff */
[-C--:B------:R-:W-:Y:S01]  /*88a0*/  HMMA.16816.F32.BF16 R92, R144, R106.reuse, R92 ;  /* 0x0000006a905c723c */ /* 0x080fe2000004185c */
[----:B-----5:R-:W-:Y:S03]  /*88b0*/  F2FP.BF16.PACK_AB R105, R246, R243 ;  /* 0x000000f3f669723e */ /* 0x020fe600000010ff */
[----:B------:R-:W-:Y:S02]  /*88c0*/  FADD.FTZ R239, R239, R180 ;  /* 0x000000b4efef7221 */ /* 0x000fe40000010000 */
[----:B------:R-:W-:Y:S01]  /*88d0*/  FADD.FTZ R243, R243, R182 ;  /* 0x000000b6f3f37221 */ /* 0x000fe20000010000 */
[----:B------:R-:W2:Y:S01]  /*88e0*/  MUFU.EX2 R197, R197 ;  /* 0x000000c500c57308 */ /* 0x000ea20000000800 */
[----:B------:R-:W-:Y:S01]  /*88f0*/  HMMA.16816.F32.BF16 R96, R156, R106, R96 ;  /* 0x0000006a9c60723c */ /* 0x000fe20000041860 */
[----:B------:R-:W-:Y:S03]  /*8900*/  FADD.FTZ R187, R187, R186 ;  /* 0x000000babbbb7221 */ /* 0x000fe60000010000 */
[----:B------:R-:W-:Y:S02]  /*8910*/  FADD.FTZ R189, R189, R188 ;  /* 0x000000bcbdbd7221 */ /* 0x000fe40000010000 */
[----:B------:R-:W-:Y:S01]  /*8920*/  FADD.FTZ R242, R242, R239 ;  /* 0x000000eff2f27221 */ /* 0x000fe20000010000 */
[----:B------:R-:W-:Y:S01]  /*8930*/  F2FP.BF16.PACK_AB R106, R244, R241 ;  /* 0x000000f1f46a723e */ /* 0x000fe200000010ff */
[-C--:B------:R-:W-:Y:S01]  /*8940*/  HMMA.16816.F32.BF16 R4, R100, R108.reuse, R4 ;  /* 0x0000006c6404723c */ /* 0x080fe20000041804 */
[----:B-1----:R-:W-:Y:S01]  /*8950*/  F2FP.BF16.PACK_AB R107, R245, R248 ;  /* 0x000000f8f56b723e */ /* 0x002fe200000010ff */
[----:B------:R-:W-:Y:S02]  /*8960*/  MUFU.EX2 R193, R193 ;  /* 0x000000c100c17308 */ /* 0x000fe40000000800 */
[----:B------:R-:W-:Y:S02]  /*8970*/  FADD.FTZ R243, R246, R243 ;  /* 0x000000f3f6f37221 */ /* 0x000fe40000010000 */
[----:B------:R-:W-:Y:S02]  /*8980*/  FADD.FTZ R190, R190, R187 ;  /* 0x000000bbbebe7221 */ /* 0x000fe40000010000 */
[C---:B------:R-:W-:Y:S01]  /*8990*/  HMMA.16816.F32.BF16 R8, R104.reuse, R108, R8 ;  /* 0x0000006c6808723c */ /* 0x040fe20000041808 */
[----:B------:R-:W-:Y:S03]  /*89a0*/  FADD.FTZ R196, R196, R189 ;  /* 0x000000bdc4c47221 */ /* 0x000fe60000010000 */
[----:B------:R-:W1:Y:S01]  /*89b0*/  MUFU.EX2 R250, R250 ;  /* 0x000000fa00fa7308 */ /* 0x000e620000000800 */
[----:B------:R-:W-:Y:S01]  /*89c0*/  FADD.FTZ R241, R241, R242 ;  /* 0x000000f2f1f17221 */ /* 0x000fe20000010000 */
[----:B--2---:R-:W-:Y:S02]  /*89d0*/  F2FP.BF16.PACK_AB R156, R197, R198 ;  /* 0x000000c6c59c723e */ /* 0x004fe400000010ff */
[-C--:B------:R-:W-:Y:S01]  /*89e0*/  HMMA.16816.F32.BF16 R12, R104, R110.reuse, R12 ;  /* 0x0000006e680c723c */ /* 0x080fe2000004180c */
[----:B------:R-:W-:Y:S03]  /*89f0*/  FADD.FTZ R248, R248, R243 ;  /* 0x000000f3f8f87221 */ /* 0x000fe60000010000 */
[----:B------:R-:W-:Y:S02]  /*8a00*/  FADD.FTZ R195, R195, R190 ;  /* 0x000000bec3c37221 */ /* 0x000fe40000010000 */
[----:B------:R-:W-:Y:S01]  /*8a10*/  MUFU.EX2 R191, R191 ;  /* 0x000000bf00bf7308 */ /* 0x000fe20000000800 */
[----:B------:R-:W-:Y:S01]  /*8a20*/  FADD.FTZ R196, R199, R196 ;  /* 0x000000c4c7c47221 */ /* 0x000fe20000010000 */
[C---:B------:R-:W-:Y:S01]  /*8a30*/  HMMA.16816.F32.BF16 R16, R100.reuse, R110, R16 ;  /* 0x0000006e6410723c */ /* 0x040fe20000041810 */
[----:B------:R-:W2:Y:S03]  /*8a40*/  LDSM.16.MT88.4 R108, [R212+0x2880] ;  /* 0x00288000d46c783b */ /* 0x000ea60000004200 */
[----:B------:R-:W-:Y:S02]  /*8a50*/  FADD.FTZ R244, R244, R241 ;  /* 0x000000f1f4f47221 */ /* 0x000fe40000010000 */
[----:B------:R-:W-:Y:S02]  /*8a60*/  FADD.FTZ R248, R245, R248 ;  /* 0x000000f8f5f87221 */ /* 0x000fe40000010000 */
[-C--:B------:R-:W-:Y:S01]  /*8a70*/  HMMA.16816.F32.BF16 R20, R100, R112.reuse, R20 ;  /* 0x000000706414723c */ /* 0x080fe20000041814 */
[----:B------:R-:W3:Y:S03]  /*8a80*/  MUFU.EX2 R240, R240 ;  /* 0x000000f000f07308 */ /* 0x000ee60000000800 */
[----:B-1----:R-:W-:Y:S01]  /*8a90*/  F2FP.BF16.PACK_AB R157, R250, R193 ;  /* 0x000000c1fa9d723e */ /* 0x002fe200000010ff */
[----:B------:R-:W-:Y:S02]  /*8aa0*/  FADD.FTZ R198, R198, R195 ;  /* 0x000000c3c6c67221 */ /* 0x000fe40000010000 */
[----:B------:R-:W-:Y:S01]  /*8ab0*/  FADD.FTZ R193, R193, R196 ;  /* 0x000000c4c1c17221 */ /* 0x000fe20000010000 */
[C---:B------:R-:W-:Y:S01]  /*8ac0*/  HMMA.16816.F32.BF16 R24, R104.reuse, R112, R24 ;  /* 0x000000706818723c */ /* 0x040fe20000041818 */
[----:B------:R-:W-:Y:S02]  /*8ad0*/  FADD.FTZ R198, R197, R198 ;  /* 0x000000c6c5c67221 */ /* 0x000fe40000010000 */
[----:B------:R-:W1:Y:S01]  /*8ae0*/  MUFU.EX2 R192, R192 ;  /* 0x000000c000c07308 */ /* 0x000e620000000800 */
[----:B------:R-:W-:Y:S04]  /*8af0*/  FADD.FTZ R193, R250, R193 ;  /* 0x000000c1fac17221 */ /* 0x000fe80000010000 */
[-C--:B------:R-:W-:Y:S05]  /*8b00*/  HMMA.16816.F32.BF16 R28, R104, R114.reuse, R28 ;  /* 0x00000072681c723c */ /* 0x080fea000004181c */
[----:B------:R-:W-:Y:S03]  /*8b10*/  MUFU.EX2 R249, R249 ;  /* 0x000000f900f97308 */ /* 0x000fe60000000800 */
[C---:B------:R-:W-:Y:S01]  /*8b20*/  HMMA.16816.F32.BF16 R32, R100.reuse, R114, R32 ;  /* 0x000000726420723c */ /* 0x040fe20000041820 */
[----:B------:R-:W4:Y:S03]  /*8b30*/  LDSM.16.MT88.4 R112, [R214+0x3480] ;  /* 0x00348000d670783b */ /* 0x000f260000004200 */
[C---:B---3--:R-:W-:Y:S01]  /*8b40*/  F2FP.BF16.PACK_AB R158, R240.reuse, R191 ;  /* 0x000000bff09e723e */ /* 0x048fe200000010ff */
[----:B------:R-:W-:Y:S02]  /*8b50*/  FADD.FTZ R191, R191, R198 ;  /* 0x000000c6bfbf7221 */ /* 0x000fe40000010000 */
[----:B------:R-:W3:Y:S01]  /*8b60*/  MUFU.EX2 R252, R252 ;  /* 0x000000fc00fc7308 */ /* 0x000ee20000000800 */
[-C--:B------:R-:W-:Y:S01]  /*8b70*/  HMMA.16816.F32.BF16 R36, R100, R116.reuse, R36 ;  /* 0x000000746424723c */ /* 0x080fe20000041824 */
[----:B------:R-:W-:Y:S03]  /*8b80*/  FADD.FTZ R231, R240, R191 ;  /* 0x000000bff0e77221 */ /* 0x000fe60000010000 */
[C---:B-1----:R-:W-:Y:S01]  /*8b90*/  F2FP.BF16.PACK_AB R159, R247.reuse, R192 ;  /* 0x000000c0f79f723e */ /* 0x042fe200000010ff */
[----:B------:R-:W-:Y:S03]  /*8ba0*/  FADD.FTZ R192, R192, R193 ;  /* 0x000000c1c0c07221 */ /* 0x000fe60000010000 */
[C---:B------:R-:W-:Y:S01]  /*8bb0*/  HMMA.16816.F32.BF16 R40, R104.reuse, R116, R40 ;  /* 0x000000746828723c */ /* 0x040fe20000041828 */
[----:B------:R-:W1:Y:S03]  /*8bc0*/  MUFU.EX2 R251, R251 ;  /* 0x000000fb00fb7308 */ /* 0x000e660000000800 */
[----:B------:R-:W-:Y:S04]  /*8bd0*/  FADD.FTZ R229, R247, R192 ;  /* 0x000000c0f7e57221 */ /* 0x000fe80000010000 */
[-C--:B------:R-:W-:Y:S03]  /*8be0*/  HMMA.16816.F32.BF16 R44, R104, R118.reuse, R44 ;  /* 0x00000076682c723c */ /* 0x080fe6000004182c */
[----:B------:R3:W-:Y:S05]  /*8bf0*/  MUFU.EX2 R138, R160 ;  /* 0x000000a0008a7308 */ /* 0x0007ea0000000800 */
[C---:B------:R-:W-:Y:S01]  /*8c00*/  HMMA.16816.F32.BF16 R48, R100.reuse, R118, R48 ;  /* 0x000000766430723c */ /* 0x040fe20000041830 */
[----:B------:R-:W5:Y:S04]  /*8c10*/  LDSM.16.MT88.4 R116, [R212+0x3480] ;  /* 0x00348000d474783b */ /* 0x000f680000004200 */
[----:B------:R1:W1:Y:S03]  /*8c20*/  MUFU.EX2 R153, R162 ;  /* 0x000000a200997308 */ /* 0x0002660000000800 */
[-C--:B--2---:R-:W-:Y:S08]  /*8c30*/  HMMA.16816.F32.BF16 R52, R100, R108.reuse, R52 ;  /* 0x0000006c6434723c */ /* 0x084ff00000041834 */
[C---:B------:R-:W-:Y:S01]  /*8c40*/  HMMA.16816.F32.BF16 R56, R104.reuse, R108, R56 ;  /* 0x0000006c6838723c */ /* 0x040fe20000041838 */
[C---:B---3--:R-:W-:Y:S03]  /*8c50*/  F2FP.BF16.PACK_AB R160, R252.reuse, R249 ;  /* 0x000000f9fca0723e */ /* 0x048fe600000010ff */
[----:B------:R-:W-:Y:S04]  /*8c60*/  FADD.FTZ R249, R249, R244 ;  /* 0x000000f4f9f97221 */ /* 0x000fe80000010000 */
[-C--:B------:R-:W-:Y:S01]  /*8c70*/  HMMA.16816.F32.BF16 R60, R104, R110.reuse, R60 ;  /* 0x0000006e683c723c */ /* 0x080fe2000004183c */
[----:B------:R-:W-:Y:S03]  /*8c80*/  FADD.FTZ R252, R252, R249 ;  /* 0x000000f9fcfc7221 */ /* 0x000fe60000010000 */
[C---:B-1----:R-:W-:Y:S01]  /*8c90*/  F2FP.BF16.PACK_AB R162, R194.reuse, R251 ;  /* 0x000000fbc2a2723e */ /* 0x042fe200000010ff */
[----:B------:R-:W-:Y:S01]  /*8ca0*/  FADD.FTZ R227, R251, R252 ;  /* 0x000000fcfbe37221 */ /* 0x000fe20000010000 */
[-C--:B------:R-:W-:Y:S02]  /*8cb0*/  F2FP.BF16.PACK_AB R163, R153, R138.reuse ;  /* 0x0000008a99a3723e */ /* 0x080fe400000010ff */
[C---:B------:R-:W-:Y:S01]  /*8cc0*/  HMMA.16816.F32.BF16 R64, R100.reuse, R110, R64 ;  /* 0x0000006e6440723c */ /* 0x040fe20000041840 */
[----:B------:R-:W1:Y:S03]  /*8cd0*/  LDSM.16.MT88.4 R108, [R214+0x2080] ;  /* 0x00208000d66c783b */ /* 0x000e660000004200 */
[----:B------:R-:W-:Y:S04]  /*8ce0*/  FADD.FTZ R227, R194, R227 ;  /* 0x000000e3c2e37221 */ /* 0x000fe80000010000 */
[-C--:B----4-:R-:W-:Y:S08]  /*8cf0*/  HMMA.16816.F32.BF16 R68, R100, R112.reuse, R68 ;  /* 0x000000706444723c */ /* 0x090ff00000041844 */
[C---:B------:R-:W-:Y:S08]  /*8d00*/  HMMA.16816.F32.BF16 R72, R104.reuse, R112, R72 ;  /* 0x000000706848723c */ /* 0x040ff00000041848 */
[-C--:B------:R-:W-:Y:S08]  /*8d10*/  HMMA.16816.F32.BF16 R76, R104, R114.reuse, R76 ;  /* 0x00000072684c723c */ /* 0x080ff0000004184c */
[C---:B------:R-:W-:Y:S08]  /*8d20*/  HMMA.16816.F32.BF16 R80, R100.reuse, R114, R80 ;  /* 0x000000726450723c */ /* 0x040ff00000041850 */
[-C--:B-----5:R-:W-:Y:S08]  /*8d30*/  HMMA.16816.F32.BF16 R84, R100, R116.reuse, R84 ;  /* 0x000000746454723c */ /* 0x0a0ff00000041854 */
[C---:B------:R-:W-:Y:S08]  /*8d40*/  HMMA.16816.F32.BF16 R88, R104.reuse, R116, R88 ;  /* 0x000000746858723c */ /* 0x040ff00000041858 */
[-C--:B------:R-:W-:Y:S08]  /*8d50*/  HMMA.16816.F32.BF16 R92, R104, R118.reuse, R92 ;  /* 0x00000076685c723c */ /* 0x080ff0000004185c */
[----:B------:R-:W-:Y:S08]  /*8d60*/  HMMA.16816.F32.BF16 R96, R100, R118, R96 ;  /* 0x000000766460723c */ /* 0x000ff00000041860 */
[-C--:B-1----:R-:W-:Y:S01]  /*8d70*/  HMMA.16816.F32.BF16 R144, R156, R108.reuse, R4 ;  /* 0x0000006c9c90723c */ /* 0x082fe20000041804 */
[----:B------:R-:W1:Y:S07]  /*8d80*/  LDSM.16.MT88.4 R4, [R212+0x3880] ;  /* 0x00388000d404783b */ /* 0x000e6e0000004200 */
[C---:B------:R-:W-:Y:S07]  /*8d90*/  HMMA.16816.F32.BF16 R140, R160.reuse, R108, R8 ;  /* 0x0000006ca08c723c */ /* 0x040fee0000041808 */
[----:B------:R-:W-:Y:S02]  /*8da0*/  MOV R11, R138 ;  /* 0x0000008a000b7202 */ /* 0x000fe40000000f00 */
[----:B------:R-:W-:Y:S03]  /*8db0*/  MOV R10, R137 ;  /* 0x00000089000a7202 */ /* 0x000fe60000000f00 */
[----:B------:R-:W-:Y:S02]  /*8dc0*/  MOV R9, R136 ;  /* 0x0000008800097202 */ /* 0x000fe40000000f00 */
[-C--:B------:R-:W-:Y:S03]  /*8dd0*/  HMMA.16816.F32.BF16 R136, R160, R110.reuse, R12 ;  /* 0x0000006ea088723c */ /* 0x080fe6000004180c */
[----:B------:R-:W-:Y:S04]  /*8de0*/  FADD.FTZ R248, R9, R248 ;  /* 0x000000f809f87221 */ /* 0x000fe80000010000 */
[----:B------:R-:W-:Y:S01]  /*8df0*/  FADD.FTZ R248, R10, R248 ;  /* 0x000000f80af87221 */ /* 0x000fe20000010000 */
[C---:B------:R-:W-:Y:S04]  /*8e00*/  HMMA.16816.F32.BF16 R100, R156.reuse, R110, R16 ;  /* 0x0000006e9c64723c */ /* 0x040fe80000041810 */
[----:B------:R-:W-:Y:S04]  /*8e10*/  FADD.FTZ R248, R11, R248 ;  /* 0x000000f80bf87221 */ /* 0x000fe80000010000 */
[-C--:B------:R-:W-:Y:S01]  /*8e20*/  HMMA.16816.F32.BF16 R104, R156, R120.reuse, R20 ;  /* 0x000000789c68723c */ /* 0x080fe20000041814 */
[----:B------:R-:W-:Y:S07]  /*8e30*/  FADD.FTZ R225, R153, R248 ;  /* 0x000000f899e17221 */ /* 0x000fee0000010000 */
[C---:B------:R-:W-:Y:S08]  /*8e40*/  HMMA.16816.F32.BF16 R108, R160.reuse, R120, R24 ;  /* 0x00000078a06c723c */ /* 0x040ff00000041818 */
[-C--:B------:R-:W-:Y:S08]  /*8e50*/  HMMA.16816.F32.BF16 R112, R160, R122.reuse, R28 ;  /* 0x0000007aa070723c */ /* 0x080ff0000004181c */
        /* <DEDUP_REMOVED lines=13> */
[-C--:B-1----:R-:W-:Y:S08]  /*8f30*/  HMMA.16816.F32.BF16 R84, R156, R4.reuse, R84 ;  /* 0x000000049c54723c */ /* 0x082ff00000041854 */
[C---:B------:R-:W-:Y:S08]  /*8f40*/  HMMA.16816.F32.BF16 R88, R160.reuse, R4, R88 ;  /* 0x00000004a058723c */ /* 0x040ff00000041858 */
[-C--:B------:R-:W-:Y:S08]  /*8f50*/  HMMA.16816.F32.BF16 R92, R160, R6.reuse, R92 ;  /* 0x00000006a05c723c */ /* 0x080ff0000004185c */
[----:B------:R-:W-:Y:S01]  /*8f60*/  HMMA.16816.F32.BF16 R96, R156, R6, R96 ;  /* 0x000000069c60723c */ /* 0x000fe20000041860 */
[----:B------:R-:W-:-:S07]  /*8f70*/  @P0 BRA `(.L_x_198) ;  /* 0xffffc29000000947 */ /* 0x000fce000383ffff */
.L_x_179:
[----:B------:R-:W1:Y:S01]  /*8f80*/  S2UR UR12, SR_CTAID.X ;  /* 0x00000000000c79c3 */ /* 0x000e620000002500 */
[----:B------:R-:W-:Y:S01]  /*8f90*/  ULDC.64 UR4, c[0x0][0x2c8] ;  /* 0x0000b20000047ab9 */ /* 0x000fe20000000a00 */
[----:B------:R-:W-:Y:S01]  /*8fa0*/  PLOP3.LUT P0, PT, PT, PT, UP1, 0x40, 0x0 ;  /* 0x000000000000781c */ /* 0x000fe20003f0e818 */
[----:B-1----:R-:W-:-:S04]  /*8fb0*/  ULEA UR12, UR12, 0x7f, 0x7 ;  /* 0x0000007f0c0c7891 */ /* 0x002fc8000f8e383f */
[----:B------:R-:W-:-:S03]  /*8fc0*/  UIMAD.WIDE.U32 UR14, UR12, UR4, URZ ;  /* 0x000000040c0e72a5 */ /* 0x000fc6000f8e003f */
[----:B------:R-:W-:Y:S02]  /*8fd0*/  ULDC UR4, c[0x0][0x168] ;  /* 0x00005a0000047ab9 */ /* 0x000fe40000000800 */
[----:B------:R-:W-:Y:S02]  /*8fe0*/  @UP2 USHF.R.U32.HI UR12, URZ, UR5, UR15 ;  /* 0x000000053f0c2299 */ /* 0x000fe4000801160f */
[----:B------:R-:W-:Y:S02]  /*8ff0*/  UIADD3 UR4, -UR4, 0x1, URZ ;  /* 0x0000000104047890 */ /* 0x000fe4000fffe13f */
[----:B------:R-:W-:Y:S02]  /*9000*/  ULDC UR5, c[0x0][0x1d0] ;  /* 0x0000740000057ab9 */ /* 0x000fe40000000800 */
[----:B------:R-:W-:-:S03]  /*9010*/  UIADD3 UR13, UR12, UR5, UR4 ;  /* 0x000000050c0d7290 */ /* 0x000fc6000fffe004 */
[----:B------:R-:W-:Y:S02]  /*9020*/  ULDC UR12, c[0x0][0x324] ;  /* 0x0000c900000c7ab9 */ /* 0x000fe40000000800 */
[----:B------:R-:W-:Y:S01]  /*9030*/  UIADD3 UR12, UR13, -UR12, URZ ;  /* 0x8000000c0d0c7290 */ /* 0x000fe2000fffe03f */
[----:B------:R-:W-:Y:S05]  /*9040*/  @P0 BRA `(.L_x_199) ;  /* 0x0000014000000947 */ /* 0x000fea0003800000 */
        /* <DEDUP_REMOVED lines=11> */
.L_x_200:
[----:B------:R-:W-:Y:S02]  /*9100*/  ULDC UR4, c[0x0][0x32c] ;  /* 0x0000cb0000047ab9 */ /* 0x000fe40000000800 */
[----:B------:R-:W-:-:S03]  /*9110*/  UISETP.NE.AND UP0, UPT, UR4, 0x1, UPT ;  /* 0x000000010400788c */ /* 0x000fc6000bf05270 */
[----:B------:R-:W-:Y:S02]  /*9120*/  ULDC.64 UR4, c[0x0][0x330] ;  /* 0x0000cc0000047ab9 */ /* 0x000fe40000000a00 */
[----:B------:R-:W-:-:S06]  /*9130*/  UIMAD.WIDE.U32 UR14, UR13, UR4, URZ ;  /* 0x000000040d0e72a5 */ /* 0x000fcc000f8e003f */
[----:B------:R-:W-:Y:S02]  /*9140*/  @UP0 USHF.R.U32.HI UR13, URZ, UR5, UR15 ;  /* 0x000000053f0d0299 */ /* 0x000fe4000801160f */
.L_x_201:
[----:B------:R-:W-:Y:S02]  /*9150*/  ULDC UR4, c[0x0][0x32c] ;  /* 0x0000cb0000047ab9 */ /* 0x000fe40000000800 */
[----:B------:R-:W-:-:S04]  /*9160*/  UIMAD UR4, UR13, UR4, URZ ;  /* 0x000000040d0472a4 */ /* 0x000fc8000f8e023f */
[----:B------:R-:W-:-:S04]  /*9170*/  UISETP.LT.AND UP0, UPT, UR12, UR4, UPT ;  /* 0x000000040c00728c */ /* 0x000fc8000bf01270 */
[----:B------:R-:W-:-:S04]  /*9180*/  USEL UR12, UR12, UR4, !UP0 ;  /* 0x000000040c0c7287 */ /* 0x000fc8000c000000 */
.L_x_199:
[----:B------:R-:W-:-:S04]  /*9190*/  UIADD3 UR12, UR12, 0x2f, URZ ;  /* 0x0000002f0c0c7890 */ /* 0x000fc8000fffe03f */
[----:B------:R-:W-:-:S04]  /*91a0*/  UIMAD.WIDE UR4, UR12, 0x2aaaaaab, URZ ;  /* 0x2aaaaaab0c0478a5 */ /* 0x000fc8000f8e023f */
[----:B------:R-:W-:-:S04]  /*91b0*/  USHF.R.U32.HI UR4, URZ, 0x1f, UR5 ;  /* 0x0000001f3f047899 */ /* 0x000fc80008011605 */
[----:B------:R-:W-:-:S04]  /*91c0*/  ULEA.HI.SX32 UR4, UR5, UR4, 0x1d ;  /* 0x0000000405047291 */ /* 0x000fc8000f8fea3f */
[----:B------:R-:W-:-:S04]  /*91d0*/  UISETP.LT.AND UP0, UPT, UR6, UR4, UPT ;  /* 0x000000040600728c */ /* 0x000fc8000bf01270 */
[----:B------:R-:W-:-:S06]  /*91e0*/  USEL UR4, UR6, UR4, !UP0 ;  /* 0x0000000406047287 */ /* 0x000fcc000c000000 */
[----:B------:R-:W-:-:S13]  /*91f0*/  ISETP.GE.AND P0, PT, R226, UR4, PT ;  /* 0x00000004e2007c0c */ /* 0x000fda000bf06270 */
[----:B------:R-:W-:Y:S05]  /*9200*/  @!P0 BRA `(.L_x_202) ;  /* 0x0000298000008947 */ /* 0x000fea0003800000 */
[C---:B------:R-:W-:Y:S02]  /*9210*/  IADD3 R242, P0, R232.reuse, 0x20, RZ ;  /* 0x00000020e8f27810 */ /* 0x040fe40007f1e0ff */
[----:B------:R-:W-:Y:S02]  /*9220*/  IADD3 R240, P2, R232, 0x40, RZ ;  /* 0x00000040e8f07810 */ /* 0x000fe40007f5e0ff */
[C---:B------:R-:W-:Y:S01]  /*9230*/  IADD3 R238, P1, R220.reuse, 0x20, RZ ;  /* 0x00000020dcee7810 */ /* 0x040fe20007f3e0ff */
[--C-:B------:R-:W-:Y:S01]  /*9240*/  IMAD.X R241, RZ, RZ, R235.reuse, P0 ;  /* 0x000000fffff17224 */ /* 0x100fe200000e06eb */
[----:B------:R-:W-:Y:S01]  /*9250*/  IADD3 R236, P0, R220, 0x40, RZ ;  /* 0x00000040dcec7810 */ /* 0x000fe20007f1e0ff */
[----:B------:R-:W-:Y:S02]  /*9260*/  IMAD.X R239, RZ, RZ, R235, P2 ;  /* 0x000000ffffef7224 */ /* 0x000fe400010e06eb */
[--C-:B------:R-:W-:Y:S02]  /*9270*/  IMAD.X R237, RZ, RZ, R223.reuse, P1 ;  /* 0x000000ffffed7224 */ /* 0x100fe400008e06df */
[----:B------:R-:W-:-:S02]  /*9280*/  IMAD.X R230, RZ, RZ, R223, P0 ;  /* 0x000000ffffe67224 */ /* 0x000fc400000e06df */
.L_x_205:
[----:B------:R-:W-:Y:S04]  /*9290*/  DEPBAR.LE SB0, 0x0 ;  /* 0x000080000000791a */ /* 0x000fe80000000000 */
[----:B------:R-:W-:Y:S01]  /*92a0*/  BAR.SYNC.DEFER_BLOCKING 0x0 ;  /* 0x0000000000007b1d */ /* 0x000fe20000010000 */
[----:B------:R-:W-:Y:S01]  /*92b0*/  ISETP.LT.AND P0, PT, R226, UR6, PT ;  /* 0x00000006e2007c0c */ /* 0x000fe2000bf01270 */
[----:B------:R-:W-:Y:S01]  /*92c0*/  IMAD.MOV.U32 R148, RZ, RZ, R151 ;  /* 0x000000ffff947224 */ /* 0x000fe200078e0097 */
[----:B------:R-:W-:Y:S01]  /*92d0*/  MOV R2, R149 ;  /* 0x0000009500027202 */ /* 0x000fe20000000f00 */
[----:B------:R-:W-:Y:S02]  /*92e0*/  IMAD.MOV.U32 R0, RZ, RZ, R3 ;  /* 0x000000ffff007224 */ /* 0x000fe400078e0003 */
        /* <DEDUP_REMOVED lines=12> */
[----:B------:R-:W-:Y:S04]  /*93b0*/  IMAD.WIDE.U32 R12, R226, c[0x0][0x208], RZ ;  /* 0x00008200e20c7a25 */ /* 0x000fe800078e00ff */
        /* <DEDUP_REMOVED lines=10> */
[----:B------:R-:W-:Y:S04]  /*9460*/  IADD3 R8, P1, R242, R12, RZ ;  /* 0x0000000cf2087210 */ /* 0x000fe80007f3e0ff */
[----:B------:R-:W-:Y:S01]  /*9470*/  @!P3 LEA.HI.X R10, R10, R4, R5, 0x5, P0 ;  /* 0x000000040a0ab211 */ /* 0x000fe200000f2c05 */
[----:B------:R-:W-:Y:S01]  /*9480*/  IMAD.X R5, R4, 0x1, R235, P2 ;  /* 0x0000000104057824 */ /* 0x000fe200010e06eb */
[----:B------:R-:W-:Y:S01]  /*9490*/  LEA R14, P2, R6, c[0x0][0x1f8], 0x1 ;  /* 0x00007e00060e7a11 */ /* 0x000fe200078408ff */
[----:B------:R-:W-:Y:S01]  /*94a0*/  IMAD.X R7, R4, 0x1, R241, P1 ;  /* 0x0000000104077824 */ /* 0x000fe200008e06f1 */
[----:B------:R-:W-:Y:S02]  /*94b0*/  IADD3 R9, P0, R240, R12, RZ ;  /* 0x0000000cf0097210 */ /* 0x000fe40007f1e0ff */
[----:B------:R-:W-:Y:S02]  /*94c0*/  LEA.HI.X R15, R6, c[0x0][0x1fc], R5, 0x1, P2 ;  /* 0x00007f00060f7a11 */ /* 0x000fe400010f0c05 */
[----:B------:R-:W-:Y:S01]  /*94d0*/  LEA R12, P1, R8, c[0x0][0x1f8], 0x1 ;  /* 0x00007e00080c7a11 */ /* 0x000fe200078208ff */
[----:B------:R-:W-:Y:S01]  /*94e0*/  IMAD.X R4, R4, 0x1, R239, P0 ;  /* 0x0000000104047824 */ /* 0x000fe200000e06ef */
[----:B------:R-:W-:Y:S01]  /*94f0*/  LEA R16, P0, R9, c[0x0][0x1f8], 0x1 ;  /* 0x00007e0009107a11 */ /* 0x000fe200078008ff */
[----:B------:R-:W-:Y:S01]  /*9500*/  @!PT LDS RZ, [RZ] ;  /* 0x00000000fffff984 */ /* 0x000fe20000000800 */
[----:B------:R-:W-:Y:S01]  /*9510*/  @!PT LDS RZ, [RZ] ;  /* 0x00000000fffff984 */ /* 0x000fe20000000800 */
[----:B------:R-:W-:Y:S01]  /*9520*/  @!PT LDS RZ, [RZ] ;  /* 0x00000000fffff984 */ /* 0x000fe20000000800 */
[----:B------:R4:W-:Y:S01]  /*9530*/  LDGSTS.E.BYPASS.LTC128B.128 [R218+0x1880], [R14.64], !P6 ;  /* 0x018800000eda7fae */ /* 0x0009e2000f101d4a */
[----:B------:R-:W-:Y:S02]  /*9540*/  LEA.HI.X R13, R8, c[0x0][0x1fc], R7, 0x1, P1 ;  /* 0x00007f00080d7a11 */ /* 0x000fe400008f0c07 */
[----:B------:R-:W-:Y:S02]  /*9550*/  @!P3 IADD3 R5, P2, R11, R232, RZ ;  /* 0x000000e80b05b210 */ /* 0x000fe40007f5e0ff */
[----:B------:R-:W-:Y:S01]  /*9560*/  LEA.HI.X R17, R9, c[0x0][0x1fc], R4, 0x1, P0 ;  /* 0x00007f0009117a11 */ /* 0x000fe200000f0c04 */
[----:B------:R4:W-:Y:S01]  /*9570*/  LDGSTS.E.BYPASS.LTC128B.128 [R218+0x2480], [R12.64], !P5 ;  /* 0x024800000cda7fae */ /* 0x0009e2000e901d4a */
[----:B------:R-:W-:Y:S01]  /*9580*/  @!P3 IADD3 R4, P1, R11, R242, RZ ;  /* 0x000000f20b04b210 */ /* 0x000fe20007f3e0ff */
[C---:B------:R-:W-:Y:S01]  /*9590*/  @!P3 IMAD.X R6, R10.reuse, 0x1, R235, P2 ;  /* 0x000000010a06b824 */ /* 0x040fe200010e06eb */
[----:B------:R-:W-:Y:S02]  /*95a0*/  @!P3 LEA R18, P2, R5, c[0x0][0x1f8], 0x1 ;  /* 0x00007e000512ba11 */ /* 0x000fe400078408ff */
[----:B------:R4:W-:Y:S01]  /*95b0*/  LDGSTS.E.BYPASS.LTC128B.128 [R218+0x3080], [R16.64], !P4 ;  /* 0x0308000010da7fae */ /* 0x0009e2000e101d4a */
[----:B------:R-:W-:Y:S01]  /*95c0*/  @!P3 IADD3 R11, P0, R11, R240, RZ ;  /* 0x000000f00b0bb210 */ /* 0x000fe20007f1e0ff */
[----:B------:R-:W-:Y:S01]  /*95d0*/  @!P3 IMAD.X R7, R10, 0x1, R241, P1 ;  /* 0x000000010a07b824 */ /* 0x000fe200008e06f1 */
[----:B------:R-:W-:Y:S02]  /*95e0*/  @!P3 LEA.HI.X R19, R5, c[0x0][0x1fc], R6, 0x1, P2 ;  /* 0x00007f000513ba11 */ /* 0x000fe400010f0c06 */
[----:B------:R-:W-:Y:S01]  /*95f0*/  @!P3 LEA R8, P1, R4, c[0x0][0x1f8], 0x1 ;  /* 0x00007e000408ba11 */ /* 0x000fe200078208ff */
[----:B------:R-:W-:Y:S01]  /*9600*/  @!P3 IMAD.X R10, R10, 0x1, R239, P0 ;  /* 0x000000010a0ab824 */ /* 0x000fe200000e06ef */
[C---:B------:R-:W-:Y:S01]  /*9610*/  @!P3 LEA R20, P0, R11.reuse, c[0x0][0x1f8], 0x1 ;  /* 0x00007e000b14ba11 */ /* 0x040fe200078008ff */
[----:B------:R4:W-:Y:S01]  /*9620*/  @!P3 LDGSTS.E.BYPASS.LTC128B.128 [R218+0x2080], [R18.64], !P6 ;  /* 0x0208000012dabfae */ /* 0x0009e2000f101d4a */
[----:B------:R-:W-:Y:S02]  /*9630*/  @!P3 LEA.HI.X R9, R4, c[0x0][0x1fc], R7, 0x1, P1 ;  /* 0x00007f000409ba11 */ /* 0x000fe400008f0c07 */
[----:B------:R-:W-:Y:S03]  /*9640*/  @!P3 LEA.HI.X R21, R11, c[0x0][0x1fc], R10, 0x1, P0 ;  /* 0x00007f000b15ba11 */ /* 0x000fe600000f0c0a */
[----:B------:R4:W-:Y:S05]  /*9650*/  @!P3 LDGSTS.E.BYPASS.LTC128B.128 [R218+0x2c80], [R8.64], !P5 ;  /* 0x02c8000008dabfae */ /* 0x0009ea000e901d4a */
[----:B------:R4:W-:Y:S02]  /*9660*/  @!P3 LDGSTS.E.BYPASS.LTC128B.128 [R218+0x3880], [R20.64], !P4 ;  /* 0x0388000014dabfae */ /* 0x0009e4000e101d4a */
.L_x_203:
        /* <DEDUP_REMOVED lines=9> */
[-C--:B-1----:R-:W-:Y:S01]  /*9700*/  HMMA.16816.F32.BF16 R20, R156, R32.reuse, RZ ;  /* 0x000000209c14723c */ /* 0x082fe200000418ff */
[----:B------:R-:W-:Y:S07]  /*9710*/  LDSM.16.M88.4 R192, [R216+0x5080] ;  /* 0x00508000d8c0783b */ /* 0x000fee0000000200 */
[C---:B------:R-:W-:Y:S01]  /*9720*/  HMMA.16816.F32.BF16 R24, R44.reuse, R32, RZ ;  /* 0x000000202c18723c */ /* 0x040fe200000418ff */
[----:B------:R-:W-:Y:S07]  /*9730*/  LDSM.16.M88.4 R196, [R209] ;  /* 0x00000000d1c4783b */ /* 0x000fee0000000200 */
[-C--:B------:R-:W-:Y:S01]  /*9740*/  HMMA.16816.F32.BF16 R28, R44, R34.reuse, RZ ;  /* 0x000000222c1c723c */ /* 0x080fe200000418ff */
[----:B------:R-:W-:Y:S07]  /*9750*/  LDSM.16.M88.4 R200, [R213+0x9080] ;  /* 0x00908000d5c8783b */ /* 0x000fee0000000200 */
[C---:B------:R-:W-:Y:S08]  /*9760*/  HMMA.16816.F32.BF16 R32, R156.reuse, R34, RZ ;  /* 0x000000229c20723c */ /* 0x040ff000000418ff */
[-C--:B------:R-:W-:Y:S08]  /*9770*/  HMMA.16816.F32.BF16 R36, R156, R48.reuse, RZ ;  /* 0x000000309c24723c */ /* 0x080ff000000418ff */
[C---:B------:R-:W-:Y:S08]  /*9780*/  HMMA.16816.F32.BF16 R40, R44.reuse, R48, RZ ;  /* 0x000000302c28723c */ /* 0x040ff000000418ff */
[-C--:B------:R-:W-:Y:S08]  /*9790*/  HMMA.16816.F32.BF16 R44, R44, R50.reuse, RZ ;  /* 0x000000322c2c723c */ /* 0x080ff000000418ff */
[----:B------:R-:W-:Y:S01]  /*97a0*/  HMMA.16816.F32.BF16 R48, R156, R50, RZ ;  /* 0x000000329c30723c */ /* 0x000fe200000418ff */
[----:B------:R-:W1:Y:S07]  /*97b0*/  LDSM.16.M88.4 R156, [R216+0x4c80] ;  /* 0x004c8000d89c783b */ /* 0x000e6e0000000200 */
[-C--:B------:R-:W-:Y:S08]  /*97c0*/  HMMA.16816.F32.BF16 R4, R164, R168.reuse, R4 ;  /* 0x000000a8a404723c */ /* 0x080ff00000041804 */
[C---:B------:R-:W-:Y:S08]  /*97d0*/  HMMA.16816.F32.BF16 R8, R172.reuse, R168, R8 ;  /* 0x000000a8ac08723c */ /* 0x040ff00000041808 */
[-C--:B------:R-:W-:Y:S08]  /*97e0*/  HMMA.16816.F32.BF16 R12, R172, R170.reuse, R12 ;  /* 0x000000aaac0c723c */ /* 0x080ff0000004180c */
[C---:B------:R-:W-:Y:S01]  /*97f0*/  HMMA.16816.F32.BF16 R16, R164.reuse, R170, R16 ;  /* 0x000000aaa410723c */ /* 0x040fe20000041810 */
[----:B------:R-:W3:Y:S07]  /*9800*/  LDSM.16.M88.4 R168, [R213+0x8080] ;  /* 0x00808000d5a8783b */ /* 0x000eee0000000200 */
        /* <DEDUP_REMOVED lines=10> */
[----:B------:R-:W4:Y:S07]  /*98b0*/  LDSM.16.M88.4 R164, [R208] ;  /* 0x00000000d0a4783b */ /* 0x000f2e0000000200 */
[-C--:B--2---:R-:W-:Y:S01]  /*98c0*/  HMMA.16816.F32.BF16 R4, R160, R184.reuse, R4 ;  /* 0x000000b8a004723c */ /* 0x084fe20000041804 */
[----:B------:R-:W-:Y:S07]  /*98d0*/  LDSM.16.M88.4 R180, [R216+0x5880] ;  /* 0x00588000d8b4783b */ /* 0x000fee0000000200 */
        /* <DEDUP_REMOVED lines=14> */
[----:B------:R-:W1:Y:S07]  /*99c0*/  LDSM.16.M88.4 R160, [R216+0x5480] ;  /* 0x00548000d8a0783b */ /* 0x000e6e0000000200 */
[-C--:B---3--:R-:W-:Y:S01]  /*99d0*/  HMMA.16816.F32.BF16 R4, R168, R196.reuse, R4 ;  /* 0x000000c4a804723c */ /* 0x088fe20000041804 */
[----:B------:R-:W-:Y:S07]  /*99e0*/  LDSM.16.M88.4 R192, [R213+0xb080] ;  /* 0x00b08000d5c0783b */ /* 0x000fee0000000200 */
[C---:B------:R-:W-:Y:S08]  /*99f0*/  HMMA.16816.F32.BF16 R8, R200.reuse, R196, R8 ;  /* 0x000000c4c808723c */ /* 0x040ff00000041808 */
[-C--:B------:R-:W-:Y:S08]  /*9a00*/  HMMA.16816.F32.BF16 R12, R200, R198.reuse, R12 ;  /* 0x000000c6c80c723c */ /* 0x080ff0000004180c */
[C---:B------:R-:W-:Y:S01]  /*9a10*/  HMMA.16816.F32.BF16 R16, R168.reuse, R198, R16 ;  /* 0x000000c6a810723c */ /* 0x040fe20000041810 */
[----:B------:R-:W-:Y:S07]  /*9a20*/  LDSM.16.M88.4 R196, [R205] ;  /* 0x00000000cdc4783b */ /* 0x000fee0000000200 */
[-C--:B----4-:R-:W-:Y:S08]  /*9a30*/  HMMA.16816.F32.BF16 R20, R168, R164.reuse, R20 ;  /* 0x000000a4a814723c */ /* 0x090ff00000041814 */
[C---:B------:R-:W-:Y:S08]  /*9a40*/  HMMA.16816.F32.BF16 R24, R200.reuse, R164, R24 ;  /* 0x000000a4c818723c */ /* 0x040ff00000041818 */
[-C--:B------:R-:W-:Y:S08]  /*9a50*/  HMMA.16816.F32.BF16 R28, R200, R166.reuse, R28 ;  /* 0x000000a6c81c723c */ /* 0x080ff0000004181c */
[C---:B------:R-:W-:Y:S01]  /*9a60*/  HMMA.16816.F32.BF16 R32, R168.reuse, R166, R32 ;  /* 0x000000a6a820723c */ /* 0x040fe20000041820 */
[----:B------:R-:W2:Y:S07]  /*9a70*/  LDSM.16.M88.4 R164, [R213+0xa080] ;  /* 0x00a08000d5a4783b */ /* 0x000eae0000000200 */
[-C--:B------:R-:W-:Y:S08]  /*9a80*/  HMMA.16816.F32.BF16 R36, R168, R172.reuse, R36 ;  /* 0x000000aca824723c */ /* 0x080ff00000041824 */
[C---:B------:R-:W-:Y:S08]  /*9a90*/  HMMA.16816.F32.BF16 R40, R200.reuse, R172, R40 ;  /* 0x000000acc828723c */ /* 0x040ff00000041828 */
[-C--:B------:R-:W-:Y:S08]  /*9aa0*/  HMMA.16816.F32.BF16 R44, R200, R174.reuse, R44 ;  /* 0x000000aec82c723c */ /* 0x080ff0000004182c */
[----:B------:R-:W-:Y:S01]  /*9ab0*/  HMMA.16816.F32.BF16 R48, R168, R174, R48 ;  /* 0x000000aea830723c */ /* 0x000fe20000041830 */
[----:B------:R-:W3:Y:S01]  /*9ac0*/  LDSM.16.M88.4 R168, [R204] ;  /* 0x00000000cca8783b */ /* 0x000ee20000000200 */
[----:B------:R-:W-:Y:S06]  /*9ad0*/  DEPBAR.LE SB0, 0x0 ;  /* 0x000080000000791a */ /* 0x000fec0000000000 */
[-C--:B-1----:R-:W-:Y:S01]  /*9ae0*/  HMMA.16816.F32.BF16 R4, R156, R160.reuse, R4 ;  /* 0x000000a09c04723c */ /* 0x082fe20000041804 */
[----:B------:R-:W-:Y:S07]  /*9af0*/  BAR.SYNC.DEFER_BLOCKING 0x0 ;  /* 0x0000000000007b1d */ /* 0x000fee0000010000 */
        /* <DEDUP_REMOVED lines=10> */
[----:B------:R-:W-:Y:S08]  /*9ba0*/  HMMA.16816.F32.BF16 R48, R156, R186, R48 ;  /* 0x000000ba9c30723c */ /* 0x000ff00000041830 */
[-C--:B--2---:R-:W-:Y:S08]  /*9bb0*/  HMMA.16816.F32.BF16 R4, R164, R188.reuse, R4 ;  /* 0x000000bca404723c */ /* 0x084ff00000041804 */
[C---:B------:R-:W-:Y:S08]  /*9bc0*/  HMMA.16816.F32.BF16 R8, R192.reuse, R188, R8 ;  /* 0x000000bcc008723c */ /* 0x040ff00000041808 */
        /* <DEDUP_REMOVED lines=9> */
[----:B------:R-:W-:Y:S01]  /*9c60*/  HMMA.16816.F32.BF16 R48, R164, R170, R48 ;  /* 0x000000aaa430723c */ /* 0x000fe20000041830 */
[----:B------:R-:W-:-:S07]  /*9c70*/  @!P0 BRA `(.L_x_204) ;  /* 0x000003a000008947 */ /* 0x000fce0003800000 */
[----:B------:R-:W-:Y:S01]  /*9c80*/  IMAD.U32 R164, RZ, RZ, UR8 ;  /* 0x00000008ffa47e24 */ /* 0x000fe2000f8e00ff */
[----:B------:R-:W-:Y:S01]  /*9c90*/  IADD3 R154, -R228, 0x30, RZ ;  /* 0x00000030e49a7810 */ /* 0x000fe20007ffe1ff */
[----:B------:R-:W-:Y:S03]  /*9ca0*/  IMAD.U32 R165, RZ, RZ, UR7 ;  /* 0x00000007ffa57e24 */ /* 0x000fe6000f8e00ff */
[----:B------:R-:W-:Y:S11]  /*9cb0*/  ISETP.GE.AND P1, PT, R154, 0x1, PT ;  /* 0x000000019a00780c */ /* 0x000ff60003f26270 */
[----:B------:R-:W-:Y:S02]  /*9cc0*/  @!UPT UIADD3 URZ, URZ, URZ, URZ ;  /* 0x0000003f3f3ff290 */ /* 0x000fe4000fffe03f */
[----:B------:R-:W-:Y:S01]  /*9cd0*/  @P1 IMAD.MOV.U32 R156, RZ, RZ, R220 ;  /* 0x000000ffff9c1224 */ /* 0x000fe200078e00dc */
[----:B------:R-:W-:Y:S01]  /*9ce0*/  @P1 IADD3 R153, R226, -0x1, RZ ;  /* 0xffffffffe2991810 */ /* 0x000fe20007ffe0ff */
[----:B------:R-:W-:Y:S03]  /*9cf0*/  @P1 IMAD.MOV.U32 R157, RZ, RZ, R223 ;  /* 0x000000ffff9d1224 */ /* 0x000fe600078e00df */
[----:B------:R-:W-:Y:S01]  /*9d00*/  @P1 SHF.R.S32.HI R150, RZ, 0x1f, R153 ;  /* 0x0000001fff961819 */ /* 0x000fe20000011499 */
[C---:B------:R-:W-:Y:S04]  /*9d10*/  @P1 IMAD.WIDE.U32 R158, R153.reuse, c[0x0][0x1e0], RZ ;  /* 0x00007800999e1a25 */ /* 0x040fe800078e00ff */
[----:B------:R-:W-:Y:S02]  /*9d20*/  @P1 IMAD R150, R150, c[0x0][0x1e0], RZ ;  /* 0x0000780096961a24 */ /* 0x000fe400078e02ff */
[----:B------:R-:W-:Y:S04]  /*9d30*/  @P1 IMAD.WIDE.U32 R156, R158, 0x30, R156 ;  /* 0x000000309e9c1825 */ /* 0x000fe800078e009c */
[----:B------:R-:W-:Y:S02]  /*9d40*/  @P1 IMAD R150, R153, c[0x0][0x1e4], R150 ;  /* 0x0000790099961a24 */ /* 0x000fe400078e0296 */
[----:B------:R-:W-:Y:S02]  /*9d50*/  @P1 IMAD.SHL.U32 R153, R156, 0x2, RZ ;  /* 0x000000029c991824 */ /* 0x000fe400078e00ff */
[----:B------:R-:W-:Y:S03]  /*9d60*/  @P1 IMAD.IADD R150, R159, 0x1, R150 ;  /* 0x000000019f961824 */ /* 0x000fe600078e0296 */
[----:B------:R-:W-:Y:S01]  /*9d70*/  @P1 IADD3 R160, P2, R153, 0x40, RZ ;  /* 0x0000004099a01810 */ /* 0x000fe20007f5e0ff */
[----:B------:R-:W-:Y:S03]  /*9d80*/  @P1 IMAD R150, R150, 0x30, RZ ;  /* 0x0000003096961824 */ /* 0x000fe600078e02ff */
[----:B------:R-:W-:Y:S01]  /*9d90*/  @P1 IADD3 R160, P0, R160, c[0x0][0x1c8], RZ ;  /* 0x00007200a0a01a10 */ /* 0x000fe20007f1e0ff */
[----:B------:R-:W-:Y:S05]  /*9da0*/  @P1 IMAD.IADD R150, R157, 0x1, R150 ;  /* 0x000000019d961824 */ /* 0x000fea00078e0296 */
[----:B------:R-:W-:Y:S04]  /*9db0*/  @P1 SHF.L.U64.HI R150, R156, 0x1, R150 ;  /* 0x000000019c961819 */ /* 0x000fe80000010296 */
[--C-:B------:R-:W-:Y:S02]  /*9dc0*/  @P1 IADD3.X R161, RZ, c[0x0][0x1cc], R150.reuse, P0, P2 ;  /* 0x00007300ffa11a10 */ /* 0x100fe400007e4496 */
[----:B------:R-:W-:Y:S04]  /*9dd0*/  @P1 IADD3 R158, P2, R153, 0x80, RZ ;  /* 0x00000080999e1810 */ /* 0x000fe80007f5e0ff */
[----:B------:R-:W-:Y:S04]  /*9de0*/  @P1 IADD3 R158, P0, R158, c[0x0][0x1c8], RZ ;  /* 0x000072009e9e1a10 */ /* 0x000fe80007f1e0ff */
[----:B------:R-:W-:Y:S02]  /*9df0*/  @P1 IADD3.X R159, RZ, c[0x0][0x1cc], R150, P0, P2 ;  /* 0x00007300ff9f1a10 */ /* 0x000fe400007e4496 */
[----:B------:R-:W-:Y:S11]  /*9e00*/  ISETP.GE.AND P0, PT, R154, 0x21, PT ;  /* 0x000000219a00780c */ /* 0x000ff60003f06270 */
[----:B------:R-:W-:Y:S02]  /*9e10*/  @!UPT UIADD3 URZ, URZ, URZ, URZ ;  /* 0x0000003f3f3ff290 */ /* 0x000fe4000fffe03f */
[----:B------:R-:W-:Y:S04]  /*9e20*/  @P0 IADD3 R154, R226, -0x1, RZ ;  /* 0xffffffffe29a0810 */ /* 0x000fe80007ffe0ff */
[----:B------:R-:W-:Y:S01]  /*9e30*/  @P0 SHF.R.S32.HI R155, RZ, 0x1f, R154 ;  /* 0x0000001fff9b0819 */ /* 0x000fe2000001149a */
[----:B------:R-:W-:Y:S04]  /*9e40*/  @P0 IMAD.WIDE.U32 R156, R154, c[0x0][0x1e0], RZ ;  /* 0x000078009a9c0a25 */ /* 0x000fe800078e00ff */
[----:B------:R-:W-:Y:S02]  /*9e50*/  @P0 IMAD R155, R155, c[0x0][0x1e0], RZ ;  /* 0x000078009b9b0a24 */ /* 0x000fe400078e02ff */
[----:B------:R-:W-:Y:S04]  /*9e60*/  @P0 IMAD.WIDE.U32 R164, R156, 0x30, R164 ;  /* 0x000000309ca40825 */ /* 0x000fe800078e00a4 */
[----:B------:R-:W-:Y:S04]  /*9e70*/  @P0 IMAD R155, R154, c[0x0][0x1e4], R155 ;  /* 0x000079009a9b0a24 */ /* 0x000fe800078e029b */
[----:B------:R-:W-:Y:S01]  /*9e80*/  @P0 IMAD.IADD R155, R157, 0x1, R155 ;  /* 0x000000019d9b0824 */ /* 0x000fe200078e029b */
[-C--:B------:R-:W-:Y:S03]  /*9e90*/  @P0 IADD3 R157, P2, R220, R164.reuse, RZ ;  /* 0x000000a4dc9d0210 */ /* 0x080fe60007f5e0ff */
[----:B------:R-:W-:Y:S04]  /*9ea0*/  @P0 IMAD R155, R155, 0x30, RZ ;  /* 0x000000309b9b0824 */ /* 0x000fe800078e02ff */
[----:B------:R-:W-:Y:S04]  /*9eb0*/  @P0 IMAD.IADD R155, R155, 0x1, R165 ;  /* 0x000000019b9b0824 */ /* 0x000fe800078e02a5 */
[----:B------:R-:W-:Y:S01]  /*9ec0*/  @P0 IMAD.X R154, R155, 0x1, R223, P2 ;  /* 0x000000019b9a0824 */ /* 0x000fe200010e06df */
[C---:B------:R-:W-:Y:S04]  /*9ed0*/  @P0 LEA R162, P2, R157.reuse, c[0x0][0x1c8], 0x1 ;  /* 0x000072009da20a11 */ /* 0x040fe800078408ff */
[----:B------:R-:W-:Y:S02]  /*9ee0*/  @P0 LEA.HI.X R163, R157, c[0x0][0x1cc], R154, 0x1, P2 ;  /* 0x000073009da30a11 */ /* 0x000fe400010f0c9a */
[-C--:B------:R-:W-:Y:S05]  /*9ef0*/  @P0 IADD3 R157, P2, R238, R164.reuse, RZ ;  /* 0x000000a4ee9d0210 */ /* 0x080fea0007f5e0ff */
[----:B------:R-:W-:Y:S01]  /*9f00*/  @P0 IMAD.X R154, R155, 0x1, R237, P2 ;  /* 0x000000019b9a0824 */ /* 0x000fe200010e06ed */
[C---:B------:R-:W-:Y:S04]  /*9f10*/  @P0 LEA R156, P2, R157.reuse, c[0x0][0x1c8], 0x1 ;  /* 0x000072009d9c0a11 */ /* 0x040fe800078408ff */
[----:B------:R-:W-:Y:S02]  /*9f20*/  @P0 LEA.HI.X R157, R157, c[0x0][0x1cc], R154, 0x1, P2 ;  /* 0x000073009d9d0a11 */ /* 0x000fe400010f0c9a */
[----:B------:R-:W-:Y:S05]  /*9f30*/  @P0 IADD3 R154, P2, R236, R164, RZ ;  /* 0x000000a4ec9a0210 */ /* 0x000fea0007f5e0ff */
[----:B------:R-:W-:Y:S01]  /*9f40*/  @P0 IMAD.X R155, R155, 0x1, R230, P2 ;  /* 0x000000019b9b0824 */ /* 0x000fe200010e06e6 */
[----:B------:R-:W-:Y:S04]  /*9f50*/  @P1 IADD3 R164, P2, R153, c[0x0][0x1c8], RZ ;  /* 0x0000720099a41a10 */ /* 0x000fe80007f5e0ff */
[----:B------:R-:W-:Y:S02]  /*9f60*/  @P1 IADD3.X R165, R150, c[0x0][0x1cc], RZ, P2, !PT ;  /* 0x0000730096a51a10 */ /* 0x000fe400017fe4ff */
[C---:B------:R-:W-:Y:S03]  /*9f70*/  @P0 LEA R166, P2, R154.reuse, c[0x0][0x1c8], 0x1 ;  /* 0x000072009aa60a11 */ /* 0x040fe600078408ff */
[----:B------:R-:W-:Y:S01]  /*9f80*/  @!PT LDS RZ, [RZ] ;  /* 0x00000000fffff984 */ /* 0x000fe20000000800 */
[----:B------:R-:W-:Y:S01]  /*9f90*/  @!PT LDS RZ, [RZ] ;  /* 0x00000000fffff984 */ /* 0x000fe20000000800 */
[----:B------:R-:W-:Y:S01]  /*9fa0*/  @!PT LDS RZ, [RZ] ;  /* 0x00000000fffff984 */ /* 0x000fe20000000800 */
[----:B------:R1:W-:Y:S01]  /*9fb0*/  @P1 LDGSTS.E.BYPASS.LTC128B.128 [R218+0x3c80], [R164.64], !P6 ;  /* 0x03c80000a4da1fae */ /* 0x0003e2000f101d4a */
[----:B------:R-:W-:Y:S06]  /*9fc0*/  @P0 LEA.HI.X R167, R154, c[0x0][0x1cc], R155, 0x1, P2 ;  /* 0x000073009aa70a11 */ /* 0x000fec00010f0c9b */
[----:B------:R1:W-:Y:S07]  /*9fd0*/  @P1 LDGSTS.E.BYPASS.LTC128B.128 [R218+0x4880], [R160.64], !P5 ;  /* 0x04880000a0da1fae */ /* 0x0003ee000e901d4a */
[----:B------:R1:W-:Y:S07]  /*9fe0*/  @P1 LDGSTS.E.BYPASS.LTC128B.128 [R218+0x5480], [R158.64], !P4 ;  /* 0x054800009eda1fae */ /* 0x0003ee000e101d4a */
[----:B------:R1:W-:Y:S07]  /*9ff0*/  @P0 LDGSTS.E.BYPASS.LTC128B.128 [R218+0x4480], [R162.64], !P6 ;  /* 0x04480000a2da0fae */ /* 0x0003ee000f101d4a */
[----:B------:R1:W-:Y:S07]  /*a000*/  @P0 LDGSTS.E.BYPASS.LTC128B.128 [R218+0x5080], [R156.64], !P5 ;  /* 0x050800009cda0fae */ /* 0x0003ee000e901d4a */
[----:B------:R1:W-:Y:S02]  /*a010*/  @P0 LDGSTS.E.BYPASS.LTC128B.128 [R218+0x5c80], [R166.64], !P4 ;  /* 0x05c80000a6da0fae */ /* 0x0003e4000e101d4a */
.L_x_204:
[----:B------:R-:W-:Y:S01]  /*a020*/  FMNMX.FTZ R150, R4, R151, !PT ;  /* 0x0000009704967209 */ /* 0x000fe20007810000 */
[----:B------:R-:W0:Y:S01]  /*a030*/  LDGDEPBAR ;  /* 0x00000000000079af */ /* 0x000e220000000000 */
[----:B------:R-:W-:Y:S02]  /*a040*/  FMNMX.FTZ R154, R6, R149, !PT ;  /* 0x00000095069a7209 */ /* 0x000fe40007810000 */
[----:B------:R-:W-:Y:S02]  /*a050*/  FMNMX.FTZ R153, R5, R150, !PT ;  /* 0x0000009605997209 */ /* 0x000fe40007810000 */
[----:B-1----:R-:W-:Y:S02]  /*a060*/  FMNMX.FTZ R156, R8, R3, !PT ;  /* 0x00000003089c7209 */ /* 0x002fe40007810000 */
        /* <DEDUP_REMOVED lines=26> */
[----:B------:R-:W-:Y:S01]  /*a210*/  SHFL.BFLY PT, R150, R153, 0x2, 0x1f ;  /* 0x0c401f0099967f89 */ /* 0x000fe200000e0000 */
        /* <DEDUP_REMOVED lines=8> */
[C---:B------:R-:W-:Y:S02]  /*a2a0*/  ISETP.GT.AND P0, PT, R226.reuse, UR4, PT ;  /* 0x00000004e2007c0c */ /* 0x040fe4000bf04270 */
[----:B------:R-:W-:Y:S03]  /*a2b0*/  IADD3 R226, R226, -0x1, RZ ;  /* 0xffffffffe2e27810 */ /* 0x000fe60007ffe0ff */
[----:B------:R-:W1:Y:S02]  /*a2c0*/  SHFL.BFLY PT, R156, R3, 0x2, 0x1f ;  /* 0x0c401f00039c7f89 */ /* 0x000e6400000e0000 */
[----:B-1----:R-:W-:Y:S02]  /*a2d0*/  FMNMX.FTZ R156, R3, R156, !PT ;  /* 0x0000009c039c7209 */ /* 0x002fe40007810000 */
[----:B------:R-:W-:Y:S02]  /*a2e0*/  FMNMX.FTZ R155, R153, R150, !PT ;  /* 0x00000096999b7209 */ /* 0x000fe40007810000 */
[----:B------:R-:W-:Y:S02]  /*a2f0*/  FMNMX.FTZ R153, R11, R158, !PT ;  /* 0x0000009e0b997209 */ /* 0x000fe40007810000 */
[----:B------:R-:W-:Y:S01]  /*a300*/  FMNMX.FTZ R150, R160, R149, !PT ;  /* 0x00000095a0967209 */ /* 0x000fe20007810000 */
[----:B------:R-:W1:Y:S01]  /*a310*/  SHFL.BFLY PT, R154, R155, 0x1, 0x1f ;  /* 0x0c201f009b9a7f89 */ /* 0x000e6200000e0000 */
[----:B------:R-:W-:Y:S04]  /*a320*/  FMNMX.FTZ R158, R14, R153, !PT ;  /* 0x000000990e9e7209 */ /* 0x000fe80007810000 */
[----:B------:R-:W-:Y:S03]  /*a330*/  FMNMX.FTZ R153, R15, R158, !PT ;  /* 0x0000009e0f997209 */ /* 0x000fe60007810000 */
[----:B------:R-:W2:Y:S01]  /*a340*/  SHFL.BFLY PT, R149, R150, 0x1, 0x1f ;  /* 0x0c201f0096957f89 */ /* 0x000ea200000e0000 */
[----:B------:R-:W-:Y:S04]  /*a350*/  FMNMX.FTZ R158, R26, R153, !PT ;  /* 0x000000991a9e7209 */ /* 0x000fe80007810000 */
[----:B------:R-:W-:Y:S03]  /*a360*/  FMNMX.FTZ R3, R27, R158, !PT ;  /* 0x0000009e1b037209 */ /* 0x000fe60007810000 */
[----:B------:R-:W3:Y:S01]  /*a370*/  SHFL.BFLY PT, R153, R156, 0x1, 0x1f ;  /* 0x0c201f009c997f89 */ /* 0x000ee200000e0000 */
[----:B-1----:R-:W-:Y:S02]  /*a380*/  FMNMX.FTZ R151, R155, R154, !PT ;  /* 0x0000009a9b977209 */ /* 0x002fe40007810000 */
[----:B------:R-:W-:Y:S03]  /*a390*/  FMNMX.FTZ R154, R30, R3, !PT ;  /* 0x000000031e9a7209 */ /* 0x000fe60007810000 */
[----:B------:R-:W-:Y:S01]  /*a3a0*/  FADD.FTZ R3, -R151, R148 ;  /* 0x0000009497037221 */ /* 0x000fe20000010100 */
[----:B------:R-:W-:Y:S01]  /*a3b0*/  FMNMX.FTZ R155, R31, R154, !PT ;  /* 0x0000009a1f9b7209 */ /* 0x000fe20007810000 */
[----:B------:R-:W-:Y:S01]  /*a3c0*/  FMUL.FTZ R178, R151, c[0x0][0x2d0] ;  /* 0x0000b40097b27a20 */ /* 0x000fe20000410000 */
[----:B--2---:R-:W-:Y:S01]  /*a3d0*/  FMNMX.FTZ R149, R150, R149, !PT ;  /* 0x0000009596957209 */ /* 0x004fe20007810000 */
[----:B------:R-:W-:Y:S01]  /*a3e0*/  FMUL.FTZ R150, R3, c[0x0][0x2d0] ;  /* 0x0000b40003967a20 */ /* 0x000fe20000410000 */
[----:B------:R-:W-:Y:S01]  /*a3f0*/  FMNMX.FTZ R154, R42, R155, !PT ;  /* 0x0000009b2a9a7209 */ /* 0x000fe20007810000 */
[----:B------:R-:W-:Y:S02]  /*a400*/  FFMA.FTZ R161, R5, c[0x0][0x2d0], -R178 ;  /* 0x0000b40005a17a23 */ /* 0x000fe400000108b2 */
[----:B------:R-:W-:Y:S01]  /*a410*/  FADD.FTZ R155, -R149, R2 ;  /* 0x00000002959b7221 */ /* 0x000fe20000010100 */
[----:B------:R-:W-:Y:S01]  /*a420*/  FMNMX.FTZ R3, R43, R154, !PT ;  /* 0x0000009a2b037209 */ /* 0x000fe20007810000 */
[----:B------:R-:W-:Y:S01]  /*a430*/  FMUL.FTZ R176, R149, c[0x0][0x2d0] ;  /* 0x0000b40095b07a20 */ /* 0x000fe20000410000 */
[----:B------:R-:W1:Y:S01]  /*a440*/  MUFU.EX2 R150, R150 ;  /* 0x0000009600967308 */ /* 0x000e620000000800 */
[----:B------:R-:W-:Y:S01]  /*a450*/  FMUL.FTZ R148, R155, c[0x0][0x2d0] ;  /* 0x0000b4009b947a20 */ /* 0x000fe20000410000 */
[----:B------:R-:W-:Y:S01]  /*a460*/  FMNMX.FTZ R154, R46, R3, !PT ;  /* 0x000000032e9a7209 */ /* 0x000fe20007810000 */
[----:B------:R-:W-:Y:S01]  /*a470*/  FFMA.FTZ R162, R6, c[0x0][0x2d0], -R176 ;  /* 0x0000b40006a27a23 */ /* 0x000fe200000108b0 */
[----:B---3--:R-:W-:Y:S01]  /*a480*/  FMNMX.FTZ R3, R156, R153, !PT ;  /* 0x000000999c037209 */ /* 0x008fe20007810000 */
[----:B------:R-:W-:Y:S01]  /*a490*/  FFMA.FTZ R160, R4, c[0x0][0x2d0], -R178 ;  /* 0x0000b40004a07a23 */ /* 0x000fe200000108b2 */
[----:B------:R-:W-:Y:S01]  /*a4a0*/  FMNMX.FTZ R153, R47, R154, !PT ;  /* 0x0000009a2f997209 */ /* 0x000fe20007810000 */
[----:B------:R-:W-:Y:S01]  /*a4b0*/  FFMA.FTZ R7, R7, c[0x0][0x2d0], -R176 ;  /* 0x0000b40007077a23 */ /* 0x000fe200000108b0 */
[----:B------:R-:W-:Y:S01]  /*a4c0*/  LDSM.16.MT88.4 R156, [R212+0x1880] ;  /* 0x00188000d49c783b */ /* 0x000fe20000004200 */
[C---:B------:R-:W-:Y:S01]  /*a4d0*/  FADD.FTZ R154, -R3.reuse, R0 ;  /* 0x00000000039a7221 */ /* 0x040fe20000010100 */
[----:B------:R-:W2:Y:S01]  /*a4e0*/  MUFU.EX2 R148, R148 ;  /* 0x0000009400947308 */ /* 0x000ea20000000800 */
[----:B------:R-:W-:Y:S02]  /*a4f0*/  FMUL.FTZ R175, R3, c[0x0][0x2d0] ;  /* 0x0000b40003af7a20 */ /* 0x000fe40000410000 */
[----:B------:R-:W-:Y:S02]  /*a500*/  FMUL.FTZ R2, R154, c[0x0][0x2d0] ;  /* 0x0000b4009a027a20 */ /* 0x000fe40000410000 */
[--C-:B------:R-:W-:Y:S01]  /*a510*/  FFMA.FTZ R163, R16, c[0x0][0x2d0], -R178.reuse ;  /* 0x0000b40010a37a23 */ /* 0x100fe200000108b2 */
[----:B------:R-:W3:Y:S01]  /*a520*/  SHFL.BFLY PT, R0, R153, 0x2, 0x1f ;  /* 0x0c401f0099007f89 */ /* 0x000ee200000e0000 */
[----:B------:R-:W-:Y:S02]  /*a530*/  FFMA.FTZ R164, R17, c[0x0][0x2d0], -R178 ;  /* 0x0000b40011a47a23 */ /* 0x000fe400000108b2 */
[--C-:B------:R-:W-:Y:S01]  /*a540*/  FFMA.FTZ R165, R18, c[0x0][0x2d0], -R176.reuse ;  /* 0x0000b40012a57a23 */ /* 0x100fe200000108b0 */
[----:B------:R-:W-:Y:S01]  /*a550*/  MUFU.EX2 R160, R160 ;  /* 0x000000a000a07308 */ /* 0x000fe20000000800 */
[----:B------:R-:W-:Y:S02]  /*a560*/  FFMA.FTZ R166, R19, c[0x0][0x2d0], -R176 ;  /* 0x0000b40013a67a23 */ /* 0x000fe400000108b0 */
[--C-:B------:R-:W-:Y:S02]  /*a570*/  FFMA.FTZ R8, R8, c[0x0][0x2d0], -R175.reuse ;  /* 0x0000b40008087a23 */ /* 0x100fe400000108af */
[--C-:B------:R-:W-:Y:S02]  /*a580*/  FFMA.FTZ R167, R9, c[0x0][0x2d0], -R175.reuse ;  /* 0x0000b40009a77a23 */ /* 0x100fe400000108af */
[--C-:B------:R-:W-:Y:S02]  /*a590*/  FFMA.FTZ R168, R12, c[0x0][0x2d0], -R175.reuse ;  /* 0x0000b4000ca87a23 */ /* 0x100fe400000108af */
[--C-:B------:R-:W-:Y:S01]  /*a5a0*/  FFMA.FTZ R169, R13, c[0x0][0x2d0], -R175.reuse ;  /* 0x0000b4000da97a23 */ /* 0x100fe200000108af */
[----:B------:R-:W-:Y:S01]  /*a5b0*/  MUFU.EX2 R161, R161 ;  /* 0x000000a100a17308 */ /* 0x000fe20000000800 */
[C---:B-1----:R-:W-:Y:S02]  /*a5c0*/  FMUL.FTZ R9, R150.reuse, R145 ;  /* 0x0000009196097220 */ /* 0x042fe40000410000 */
[C---:B------:R-:W-:Y:S02]  /*a5d0*/  FMUL.FTZ R100, R150.reuse, R100 ;  /* 0x0000006496647220 */ /* 0x040fe40000410000 */
[----:B------:R-:W-:Y:S02]  /*a5e0*/  FMUL.FTZ R101, R150, R101 ;  /* 0x0000006596657220 */ /* 0x000fe40000410000 */
[C---:B--2---:R-:W-:Y:S02]  /*a5f0*/  FMUL.FTZ R102, R148.reuse, R102 ;  /* 0x0000006694667220 */ /* 0x044fe40000410000 */
[----:B------:R-:W-:Y:S01]  /*a600*/  FMUL.FTZ R103, R148, R103 ;  /* 0x0000006794677220 */ /* 0x000fe20000410000 */
[----:B---3--:R-:W-:Y:S01]  /*a610*/  FMNMX.FTZ R0, R153, R0, !PT ;  /* 0x0000000099007209 */ /* 0x008fe20007810000 */
[----:B------:R-:W-:Y:S01]  /*a620*/  MUFU.EX2 R162, R162 ;  /* 0x000000a200a27308 */ /* 0x000fe20000000800 */
[--C-:B------:R-:W-:Y:S02]  /*a630*/  FFMA.FTZ R177, R32, c[0x0][0x2d0], -R178.reuse ;  /* 0x0000b40020b17a23 */ /* 0x100fe400000108b2 */
[----:B------:R-:W-:Y:S01]  /*a640*/  FFMA.FTZ R180, R33, c[0x0][0x2d0], -R178 ;  /* 0x0000b40021b47a23 */ /* 0x000fe200000108b2 */
[----:B------:R-:W1:Y:S01]  /*a650*/  SHFL.BFLY PT, R5, R0, 0x1, 0x1f ;  /* 0x0c201f0000057f89 */ /* 0x000e6200000e0000 */
[--C-:B------:R-:W-:Y:S02]  /*a660*/  FFMA.FTZ R179, R34, c[0x0][0x2d0], -R176.reuse ;  /* 0x0000b40022b37a23 */ /* 0x100fe400000108b0 */
[----:B------:R-:W-:Y:S02]  /*a670*/  FFMA.FTZ R182, R35, c[0x0][0x2d0], -R176 ;  /* 0x0000b40023b67a23 */ /* 0x000fe400000108b0 */
[--C-:B------:R-:W-:Y:S01]  /*a680*/  FFMA.FTZ R189, R36, c[0x0][0x2d0], -R178.reuse ;  /* 0x0000b40024bd7a23 */ /* 0x100fe200000108b2 */
[----:B------:R-:W2:Y:S01]  /*a690*/  MUFU.EX2 R7, R7 ;  /* 0x0000000700077308 */ /* 0x000ea20000000800 */
[----:B------:R-:W-:Y:S01]  /*a6a0*/  FFMA.FTZ R192, R37, c[0x0][0x2d0], -R178 ;  /* 0x0000b40025c07a23 */ /* 0x000fe200000108b2 */
[----:B------:R-:W-:Y:S01]  /*a6b0*/  LDSM.16.MT88.4 R32, [R212+0x3080] ;  /* 0x00308000d420783b */ /* 0x000fe20000004200 */
[--C-:B------:R-:W-:Y:S02]  /*a6c0*/  FFMA.FTZ R191, R38, c[0x0][0x2d0], -R176.reuse ;  /* 0x0000b40026bf7a23 */ /* 0x100fe400000108b0 */
[----:B------:R-:W-:Y:S02]  /*a6d0*/  FFMA.FTZ R194, R39, c[0x0][0x2d0], -R176 ;  /* 0x0000b40027c27a23 */ /* 0x000fe400000108b0 */
[--C-:B------:R-:W-:Y:S02]  /*a6e0*/  FFMA.FTZ R196, R40, c[0x0][0x2d0], -R175.reuse ;  /* 0x0000b40028c47a23 */ /* 0x100fe400000108af */
[--C-:B------:R-:W-:Y:S01]  /*a6f0*/  FFMA.FTZ R197, R41, c[0x0][0x2d0], -R175.reuse ;  /* 0x0000b40029c57a23 */ /* 0x100fe200000108af */
[----:B------:R-:W-:Y:S01]  /*a700*/  MUFU.EX2 R163, R163 ;  /* 0x000000a300a37308 */ /* 0x000fe20000000800 */
[----:B------:R-:W-:Y:S01]  /*a710*/  LDSM.16.MT88.4 R36, [R214+0x3480] ;  /* 0x00348000d624783b */ /* 0x000fe20000004200 */
[----:B------:R-:W-:Y:S02]  /*a720*/  FFMA.FTZ R193, R48, c[0x0][0x2d0], -R178 ;  /* 0x0000b40030c17a23 */ /* 0x000fe400000108b2 */
[----:B------:R-:W-:Y:S02]  /*a730*/  FFMA.FTZ R195, R50, c[0x0][0x2d0], -R176 ;  /* 0x0000b40032c37a23 */ /* 0x000fe400000108b0 */
[--C-:B------:R-:W-:Y:S01]  /*a740*/  FFMA.FTZ R200, R44, c[0x0][0x2d0], -R175.reuse ;  /* 0x0000b4002cc87a23 */ /* 0x100fe200000108af */
[----:B-1----:R-:W-:Y:S01]  /*a750*/  FMNMX.FTZ R5, R0, R5, !PT ;  /* 0x0000000500057209 */ /* 0x002fe20007810000 */
[C---:B------:R-:W-:Y:S02]  /*a760*/  FMUL.FTZ R120, R150.reuse, R120 ;  /* 0x0000007896787220 */ /* 0x040fe40000410000 */
[----:B------:R-:W1:Y:S01]  /*a770*/  MUFU.EX2 R164, R164 ;  /* 0x000000a400a47308 */ /* 0x000e620000000800 */
[----:B------:R-:W-:Y:S02]  /*a780*/  FMUL.FTZ R121, R150, R121 ;  /* 0x0000007996797220 */ /* 0x000fe40000410000 */
[----:B------:R-:W-:Y:S01]  /*a790*/  FADD.FTZ R6, -R5, R152 ;  /* 0x0000009805067221 */ /* 0x000fe20000010100 */
[----:B--2---:R-:W-:Y:S01]  /*a7a0*/  F2FP.BF16.PACK_AB R145, R7, R162 ;  /* 0x000000a20791723e */ /* 0x004fe200000010ff */
[----:B------:R-:W2:Y:S01]  /*a7b0*/  LDSM.16.MT88.4 R152, [R214+0x1880] ;  /* 0x00188000d698783b */ /* 0x000ea20000004200 */
[----:B------:R-:W-:Y:S02]  /*a7c0*/  FMUL.FTZ R174, R5, c[0x0][0x2d0] ;  /* 0x0000b40005ae7a20 */ /* 0x000fe40000410000 */
[----:B------:R-:W-:Y:S02]  /*a7d0*/  FMUL.FTZ R0, R6, c[0x0][0x2d0] ;  /* 0x0000b40006007a20 */ /* 0x000fe40000410000 */
[----:B------:R-:W-:Y:S01]  /*a7e0*/  MUFU.EX2 R165, R165 ;  /* 0x000000a500a57308 */ /* 0x000fe20000000800 */
[--C-:B------:R-:W-:Y:S02]  /*a7f0*/  FFMA.FTZ R170, R10, c[0x0][0x2d0], -R174.reuse ;  /* 0x0000b4000aaa7a23 */ /* 0x100fe400000108ae */
[--C-:B------:R-:W-:Y:S02]  /*a800*/  FFMA.FTZ R171, R11, c[0x0][0x2d0], -R174.reuse ;  /* 0x0000b4000bab7a23 */ /* 0x100fe400000108ae */
[--C-:B------:R-:W-:Y:S02]  /*a810*/  FFMA.FTZ R172, R14, c[0x0][0x2d0], -R174.reuse ;  /* 0x0000b4000eac7a23 */ /* 0x100fe400000108ae */
[--C-:B------:R-:W-:Y:S02]  /*a820*/  FFMA.FTZ R173, R15, c[0x0][0x2d0], -R174.reuse ;  /* 0x0000b4000fad7a23 */ /* 0x100fe400000108ae */
[C---:B------:R-:W-:Y:S01]  /*a830*/  FMUL.FTZ R10, R148.reuse, R146 ;  /* 0x00000092940a7220 */ /* 0x040fe20000410000 */
[----:B------:R-:W3:Y:S01]  /*a840*/  MUFU.EX2 R166, R166 ;  /* 0x000000a600a67308 */ /* 0x000ee20000000800 */
[----:B------:R-:W-:Y:S02]  /*a850*/  FMUL.FTZ R11, R148, R147 ;  /* 0x00000093940b7220 */ /* 0x000fe40000410000 */
[--C-:B------:R-:W-:Y:S01]  /*a860*/  FFMA.FTZ R198, R42, c[0x0][0x2d0], -R174.reuse ;  /* 0x0000b4002ac67a23 */ /* 0x100fe200000108ae */
[----:B-1----:R-:W-:Y:S01]  /*a870*/  F2FP.BF16.PACK_AB R146, R164, R163 ;  /* 0x000000a3a492723e */ /* 0x002fe200000010ff */
[--C-:B------:R-:W-:Y:S02]  /*a880*/  FFMA.FTZ R199, R43, c[0x0][0x2d0], -R174.reuse ;  /* 0x0000b4002bc77a23 */ /* 0x100fe400000108ae */
[----:B------:R-:W-:Y:S01]  /*a890*/  LDSM.16.MT88.4 R40, [R214+0x2080] ;  /* 0x00208000d628783b */ /* 0x000fe20000004200 */
[----:B------:R-:W-:Y:S02]  /*a8a0*/  FFMA.FTZ R201, R46, c[0x0][0x2d0], -R174 ;  /* 0x0000b4002ec97a23 */ /* 0x000fe400000108ae */
[----:B------:R1:W-:Y:S01]  /*a8b0*/  MUFU.EX2 R6, R8 ;  /* 0x0000000800067308 */ /* 0x0003e20000000800 */
[C---:B------:R-:W-:Y:S02]  /*a8c0*/  FMUL.FTZ R122, R148.reuse, R122 ;  /* 0x0000007a947a7220 */ /* 0x040fe40000410000 */
[----:B------:R-:W-:Y:S02]  /*a8d0*/  FMUL.FTZ R123, R148, R123 ;  /* 0x0000007b947b7220 */ /* 0x000fe40000410000 */
[C---:B------:R-:W-:Y:S02]  /*a8e0*/  FMUL.FTZ R128, R150.reuse, R128 ;  /* 0x0000008096807220 */ /* 0x040fe40000410000 */
[----:B------:R-:W-:Y:S02]  /*a8f0*/  FMUL.FTZ R129, R150, R129 ;  /* 0x0000008196817220 */ /* 0x000fe40000410000 */
[C---:B------:R-:W-:Y:S01]  /*a900*/  FMUL.FTZ R130, R148.reuse, R130 ;  /* 0x0000008294827220 */ /* 0x040fe20000410000 */
[----:B------:R-:W4:Y:S01]  /*a910*/  MUFU.EX2 R2, R2 ;  /* 0x0000000200027308 */ /* 0x000f220000000800 */
[----:B------:R-:W-:Y:S02]  /*a920*/  FMUL.FTZ R131, R148, R131 ;  /* 0x0000008394837220 */ /* 0x000fe40000410000 */
[----:B------:R-:W-:Y:S01]  /*a930*/  FMUL.FTZ R52, R150, R52 ;  /* 0x0000003496347220 */ /* 0x000fe20000410000 */
[----:B---3--:R-:W-:Y:S01]  /*a940*/  F2FP.BF16.PACK_AB R147, R166, R165 ;  /* 0x000000a5a693723e */ /* 0x008fe200000010ff */
[----:B------:R-:W-:Y:S02]  /*a950*/  FMUL.FTZ R53, R150, R53 ;  /* 0x0000003596357220 */ /* 0x000fe40000410000 */
[C---:B------:R-:W-:Y:S02]  /*a960*/  FMUL.FTZ R54, R148.reuse, R54 ;  /* 0x0000003694367220 */ /* 0x040fe40000410000 */
[----:B------:R-:W-:Y:S01]  /*a970*/  FMUL.FTZ R55, R148, R55 ;  /* 0x0000003794377220 */ /* 0x000fe20000410000 */
[----:B------:R-:W3:Y:S01]  /*a980*/  MUFU.EX2 R0, R0 ;  /* 0x0000000000007308 */ /* 0x000ee20000000800 */
[C---:B------:R-:W-:Y:S02]  /*a990*/  FMUL.FTZ R64, R150.reuse, R64 ;  /* 0x0000004096407220 */ /* 0x040fe40000410000 */
[C---:B------:R-:W-:Y:S02]  /*a9a0*/  FMUL.FTZ R65, R150.reuse, R65 ;  /* 0x0000004196417220 */ /* 0x040fe40000410000 */
[----:B-1----:R-:W-:Y:S01]  /*a9b0*/  FMUL.FTZ R8, R150, R144 ;  /* 0x0000009096087220 */ /* 0x002fe20000410000 */
[----:B------:R-:W-:Y:S01]  /*a9c0*/  F2FP.BF16.PACK_AB R144, R161, R160 ;  /* 0x000000a0a190723e */ /* 0x000fe200000010ff */
[C---:B------:R-:W-:Y:S02]  /*a9d0*/  FMUL.FTZ R66, R148.reuse, R66 ;  /* 0x0000004294427220 */ /* 0x040fe40000410000 */
[----:B------:R-:W-:Y:S01]  /*a9e0*/  FMUL.FTZ R67, R148, R67 ;  /* 0x0000004394437220 */ /* 0x000fe20000410000 */
[----:B------:R-:W1:Y:S01]  /*a9f0*/  MUFU.EX2 R167, R167 ;  /* 0x000000a700a77308 */ /* 0x000e620000000800 */
[----:B------:R-:W-:Y:S02]  /*aa00*/  FMUL.FTZ R68, R150, R68 ;  /* 0x0000004496447220 */ /* 0x000fe40000410000 */
[-C--:B--2---:R-:W-:Y:S05]  /*aa10*/  HMMA.16816.F32.BF16 R8, R144, R152.reuse, R8 ;  /* 0x000000989008723c */ /* 0x084fea0000041808 */
[C---:B----4-:R-:W-:Y:S02]  /*aa20*/  FMUL.FTZ R12, R2.reuse, R140 ;  /* 0x0000008c020c7220 */ /* 0x050fe40000410000 */
[----:B------:R-:W-:Y:S01]  /*aa30*/  MUFU.EX2 R168, R168 ;  /* 0x000000a800a87308 */ /* 0x000fe20000000800 */
[----:B------:R-:W-:Y:S04]  /*aa40*/  FMUL.FTZ R13, R2, R141 ;  /* 0x0000008d020d7220 */ /* 0x000fe80000410000 */
[C---:B---3--:R-:W-:Y:S02]  /*aa50*/  FMUL.FTZ R14, R0.reuse, R142 ;  /* 0x0000008e000e7220 */ /* 0x048fe40000410000 */
[----:B------:R-:W-:Y:S02]  /*aa60*/  FMUL.FTZ R15, R0, R143 ;  /* 0x0000008f000f7220 */ /* 0x000fe40000410000 */
[C---:B------:R-:W-:Y:S01]  /*aa70*/  FMUL.FTZ R16, R2.reuse, R136 ;  /* 0x0000008802107220 */ /* 0x040fe20000410000 */
[----:B------:R-:W2:Y:S01]  /*aa80*/  MUFU.EX2 R169, R169 ;  /* 0x000000a900a97308 */ /* 0x000ea20000000800 */
[----:B------:R-:W-:Y:S02]  /*aa90*/  FMUL.FTZ R17, R2, R137 ;  /* 0x0000008902117220 */ /* 0x000fe40000410000 */
[C---:B------:R-:W-:Y:S01]  /*aaa0*/  FMUL.FTZ R18, R0.reuse, R138 ;  /* 0x0000008a00127220 */ /* 0x040fe20000410000 */
[----:B-1----:R-:W-:Y:S01]  /*aab0*/  F2FP.BF16.PACK_AB R140, R167, R6 ;  /* 0x00000006a78c723e */ /* 0x002fe200000010ff */
[----:B------:R-:W-:Y:S02]  /*aac0*/  FMUL.FTZ R19, R0, R139 ;  /* 0x0000008b00137220 */ /* 0x000fe40000410000 */
[----:B------:R-:W1:Y:S01]  /*aad0*/  LDSM.16.MT88.4 R136, [R214+0x2480] ;  /* 0x00248000d688783b */ /* 0x000e620000004200 */
[C---:B------:R-:W-:Y:S02]  /*aae0*/  FMUL.FTZ R104, R150.reuse, R104 ;  /* 0x0000006896687220 */ /* 0x040fe40000410000 */
[----:B------:R-:W-:Y:S01]  /*aaf0*/  MUFU.EX2 R170, R170 ;  /* 0x000000aa00aa7308 */ /* 0x000fe20000000800 */
[----:B------:R-:W-:Y:S02]  /*ab00*/  FMUL.FTZ R105, R150, R105 ;  /* 0x0000006996697220 */ /* 0x000fe40000410000 */
[C---:B------:R-:W-:Y:S02]  /*ab10*/  FMUL.FTZ R106, R148.reuse, R106 ;  /* 0x0000006a946a7220 */ /* 0x040fe40000410000 */
[----:B------:R-:W-:Y:S02]  /*ab20*/  FMUL.FTZ R107, R148, R107 ;  /* 0x0000006b946b7220 */ /* 0x000fe40000410000 */
[C---:B------:R-:W-:Y:S02]  /*ab30*/  FMUL.FTZ R124, R2.reuse, R124 ;  /* 0x0000007c027c7220 */ /* 0x040fe40000410000 */
[----:B------:R-:W-:Y:S01]  /*ab40*/  FMUL.FTZ R125, R2, R125 ;  /* 0x0000007d027d7220 */ /* 0x000fe20000410000 */
[----:B------:R-:W3:Y:S01]  /*ab50*/  MUFU.EX2 R171, R171 ;  /* 0x000000ab00ab7308 */ /* 0x000ee20000000800 */
[C---:B------:R-:W-:Y:S02]  /*ab60*/  FMUL.FTZ R126, R0.reuse, R126 ;  /* 0x0000007e007e7220 */ /* 0x040fe40000410000 */
[----:B------:R-:W-:Y:S01]  /*ab70*/  FMUL.FTZ R127, R0, R127 ;  /* 0x0000007f007f7220 */ /* 0x000fe20000410000 */
[----:B--2---:R-:W-:Y:S01]  /*ab80*/  F2FP.BF16.PACK_AB R142, R169, R168 ;  /* 0x000000a8a98e723e */ /* 0x004fe200000010ff */
[C---:B------:R-:W-:Y:S02]  /*ab90*/  FMUL.FTZ R56, R2.reuse, R56 ;  /* 0x0000003802387220 */ /* 0x040fe40000410000 */
[----:B------:R-:W-:Y:S02]  /*aba0*/  FMUL.FTZ R57, R2, R57 ;  /* 0x0000003902397220 */ /* 0x000fe40000410000 */
[C---:B------:R-:W-:Y:S01]  /*abb0*/  FMUL.FTZ R58, R0.reuse, R58 ;  /* 0x0000003a003a7220 */ /* 0x040fe20000410000 */
[----:B------:R-:W-:Y:S01]  /*abc0*/  MUFU.EX2 R172, R172 ;  /* 0x000000ac00ac7308 */ /* 0x000fe20000000800 */
[----:B------:R-:W-:Y:S02]  /*abd0*/  FMUL.FTZ R59, R0, R59 ;  /* 0x0000003b003b7220 */ /* 0x000fe40000410000 */
[C---:B------:R-:W-:Y:S02]  /*abe0*/  FMUL.FTZ R60, R2.reuse, R60 ;  /* 0x0000003c023c7220 */ /* 0x040fe40000410000 */
[----:B------:R-:W-:Y:S02]  /*abf0*/  FMUL.FTZ R61, R2, R61 ;  /* 0x0000003d023d7220 */ /* 0x000fe40000410000 */
[C---:B------:R-:W-:Y:S02]  /*ac00*/  FMUL.FTZ R62, R0.reuse, R62 ;  /* 0x0000003e003e7220 */ /* 0x040fe40000410000 */
[----:B------:R-:W-:Y:S01]  /*ac10*/  FMUL.FTZ R63, R0, R63 ;  /* 0x0000003f003f7220 */ /* 0x000fe20000410000 */
[----:B------:R-:W2:Y:S01]  /*ac20*/  MUFU.EX2 R173, R173 ;  /* 0x000000ad00ad7308 */ /* 0x000ea20000000800 */
[----:B------:R-:W-:Y:S02]  /*ac30*/  FMUL.FTZ R69, R150, R69 ;  /* 0x0000004596457220 */ /* 0x000fe40000410000 */
[C---:B------:R-:W-:Y:S01]  /*ac40*/  FMUL.FTZ R70, R148.reuse, R70 ;  /* 0x0000004694467220 */ /* 0x040fe20000410000 */
        /* <DEDUP_REMOVED lines=12> */
[C---:B------:R-:W-:Y:S01]  /*ad10*/  FMUL.FTZ R80, R150.reuse, R80 ;  /* 0x0000005096507220 */ /* 0x040fe20000410000 */
[----:B--2---:R-:W-:Y:S01]  /*ad20*/  F2FP.BF16.PACK_AB R143, R173, R172 ;  /* 0x000000acad8f723e */ /* 0x004fe200000010ff */
[----:B------:R-:W-:Y:S02]  /*ad30*/  FMUL.FTZ R81, R150, R81 ;  /* 0x0000005196517220 */ /* 0x000fe40000410000 */
[C---:B------:R-:W-:Y:S02]  /*ad40*/  FMUL.FTZ R82, R148.reuse, R82 ;  /* 0x0000005294527220 */ /* 0x040fe40000410000 */
[----:B------:R-:W-:Y:S01]  /*ad50*/  FMUL.FTZ R83, R148, R83 ;  /* 0x0000005394537220 */ /* 0x000fe20000410000 */
[----:B------:R-:W-:Y:S01]  /*ad60*/  MUFU.EX2 R179, R179 ;  /* 0x000000b300b37308 */ /* 0x000fe20000000800 */
[C---:B------:R-:W-:Y:S04]  /*ad70*/  HMMA.16816.F32.BF16 R12, R140.reuse, R152, R12 ;  /* 0x000000988c0c723c */ /* 0x040fe8000004180c */
[C---:B------:R-:W-:Y:S02]  /*ad80*/  FMUL.FTZ R84, R150.reuse, R84 ;  /* 0x0000005496547220 */ /* 0x040fe40000410000 */
[----:B------:R-:W-:Y:S02]  /*ad90*/  FMUL.FTZ R85, R150, R85 ;  /* 0x0000005596557220 */ /* 0x000fe40000410000 */
[-C--:B------:R-:W-:Y:S01]  /*ada0*/  HMMA.16816.F32.BF16 R16, R140, R154.reuse, R16 ;  /* 0x0000009a8c10723c */ /* 0x080fe20000041810 */
[----:B------:R-:W-:Y:S03]  /*adb0*/  MUFU.EX2 R182, R182 ;  /* 0x000000b600b67308 */ /* 0x000fe60000000800 */
[C---:B------:R-:W-:Y:S02]  /*adc0*/  FMUL.FTZ R86, R148.reuse, R86 ;  /* 0x0000005694567220 */ /* 0x040fe40000410000 */
[----:B------:R-:W-:Y:S02]  /*add0*/  FMUL.FTZ R87, R148, R87 ;  /* 0x0000005794577220 */ /* 0x000fe40000410000 */
[C---:B------:R-:W-:Y:S01]  /*ade0*/  HMMA.16816.F32.BF16 R100, R144.reuse, R154, R100 ;  /* 0x0000009a9064723c */ /* 0x040fe20000041864 */
[----:B------:R-:W2:Y:S02]  /*adf0*/  LDSM.16.MT88.4 R152, [R212+0x2480] ;  /* 0x00248000d498783b */ /* 0x000ea40000004200 */
[----:B------:R-:W-:Y:S01]  /*ae00*/  MUFU.EX2 R189, R189 ;  /* 0x000000bd00bd7308 */ /* 0x000fe20000000800 */
[C---:B------:R-:W-:Y:S02]  /*ae10*/  FMUL.FTZ R88, R2.reuse, R88 ;  /* 0x0000005802587220 */ /* 0x040fe40000410000 */
[C---:B------:R-:W-:Y:S02]  /*ae20*/  FMUL.FTZ R89, R2.reuse, R89 ;  /* 0x0000005902597220 */ /* 0x040fe40000410000 */
[-C--:B------:R-:W-:Y:S04]  /*ae30*/  HMMA.16816.F32.BF16 R104, R144, R156.reuse, R104 ;  /* 0x0000009c9068723c */ /* 0x080fe80000041868 */
[C---:B------:R-:W-:Y:S01]  /*ae40*/  FMUL.FTZ R108, R2.reuse, R108 ;  /* 0x0000006c026c7220 */ /* 0x040fe20000410000 */
[----:B------:R-:W-:Y:S01]  /*ae50*/  MUFU.EX2 R192, R192 ;  /* 0x000000c000c07308 */ /* 0x000fe20000000800 */
[----:B------:R-:W-:Y:S02]  /*ae60*/  FMUL.FTZ R109, R2, R109 ;  /* 0x0000006d026d7220 */ /* 0x000fe40000410000 */
[C---:B------:R-:W-:Y:S04]  /*ae70*/  FMUL.FTZ R110, R0.reuse, R110 ;  /* 0x0000006e006e7220 */ /* 0x040fe80000410000 */
[C---:B------:R-:W-:Y:S02]  /*ae80*/  FMUL.FTZ R111, R0.reuse, R111 ;  /* 0x0000006f006f7220 */ /* 0x040fe40000410000 */
[C---:B------:R-:W-:Y:S01]  /*ae90*/  FMUL.FTZ R90, R0.reuse, R90 ;  /* 0x0000005a005a7220 */ /* 0x040fe20000410000 */
[----:B------:R-:W-:Y:S01]  /*aea0*/  MUFU.EX2 R191, R191 ;  /* 0x000000bf00bf7308 */ /* 0x000fe20000000800 */
[----:B------:R-:W-:Y:S02]  /*aeb0*/  FMUL.FTZ R91, R0, R91 ;  /* 0x0000005b005b7220 */ /* 0x000fe40000410000 */
[--C-:B------:R-:W-:Y:S01]  /*aec0*/  FFMA.FTZ R181, R24, c[0x0][0x2d0], -R175.reuse ;  /* 0x0000b40018b57a23 */ /* 0x100fe200000108af */
[C---:B------:R-:W-:Y:S04]  /*aed0*/  HMMA.16816.F32.BF16 R108, R140.reuse, R156, R108 ;  /* 0x0000009c8c6c723c */ /* 0x040fe8000004186c */
[C---:B------:R-:W-:Y:S02]  /*aee0*/  FMUL.FTZ R112, R2.reuse, R112 ;  /* 0x0000007002707220 */ /* 0x040fe40000410000 */
[----:B------:R-:W-:Y:S01]  /*aef0*/  FMUL.FTZ R113, R2, R113 ;  /* 0x0000007102717220 */ /* 0x000fe20000410000 */
[----:B------:R-:W-:Y:S01]  /*af00*/  MUFU.EX2 R181, R181 ;  /* 0x000000b500b57308 */ /* 0x000fe20000000800 */
[C---:B------:R-:W-:Y:S04]  /*af10*/  FMUL.FTZ R114, R0.reuse, R114 ;  /* 0x0000007200727220 */ /* 0x040fe80000410000 */
[----:B------:R-:W-:Y:S02]  /*af20*/  FMUL.FTZ R115, R0, R115 ;  /* 0x0000007300737220 */ /* 0x000fe40000410000 */
[--C-:B------:R-:W-:Y:S02]  /*af30*/  FFMA.FTZ R156, R20, c[0x0][0x2d0], -R178.reuse ;  /* 0x0000b400149c7a23 */ /* 0x100fe400000108b2 */
[----:B------:R-:W-:Y:S01]  /*af40*/  FMUL.FTZ R20, R2, R132 ;  /* 0x0000008402147220 */ /* 0x000fe20000410000 */
[----:B------:R-:W-:Y:S01]  /*af50*/  MUFU.EX2 R194, R194 ;  /* 0x000000c200c27308 */ /* 0x000fe20000000800 */
[--C-:B------:R-:W-:Y:S01]  /*af60*/  FFMA.FTZ R157, R21, c[0x0][0x2d0], -R178.reuse ;  /* 0x0000b400159d7a23 */ /* 0x100fe200000108b2 */
[-C--:B------:R-:W-:Y:S03]  /*af70*/  HMMA.16816.F32.BF16 R112, R140, R158.reuse, R112 ;  /* 0x0000009e8c70723c */ /* 0x080fe60000041870 */
[C---:B------:R-:W-:Y:S02]  /*af80*/  FMUL.FTZ R116, R150.reuse, R116 ;  /* 0x0000007496747220 */ /* 0x040fe40000410000 */
[----:B------:R-:W-:Y:S02]  /*af90*/  FMUL.FTZ R117, R150, R117 ;  /* 0x0000007596757220 */ /* 0x000fe40000410000 */
[C---:B------:R-:W-:Y:S01]  /*afa0*/  FMUL.FTZ R118, R148.reuse, R118 ;  /* 0x0000007694767220 */ /* 0x040fe20000410000 */
[----:B------:R-:W-:Y:S01]  /*afb0*/  MUFU.EX2 R156, R156 ;  /* 0x0000009c009c7308 */ /* 0x000fe20000000800 */
[----:B------:R-:W-:Y:S03]  /*afc0*/  FMUL.FTZ R119, R148, R119 ;  /* 0x0000007794777220 */ /* 0x000fe60000410000 */
[----:B------:R-:W-:Y:S02]  /*afd0*/  FMUL.FTZ R21, R2, R133 ;  /* 0x0000008502157220 */ /* 0x000fe40000410000 */
[----:B------:R-:W-:Y:S02]  /*afe0*/  FFMA.FTZ R178, R49, c[0x0][0x2d0], -R178 ;  /* 0x0000b40031b27a23 */ /* 0x000fe400000108b2 */
[C---:B------:R-:W-:Y:S02]  /*aff0*/  HMMA.16816.F32.BF16 R116, R144.reuse, R158, R116 ;  /* 0x0000009e9074723c */ /* 0x040fe40000041874 */
[----:B------:R-:W4:Y:S02]  /*b000*/  MUFU.EX2 R157, R157 ;  /* 0x0000009d009d7308 */ /* 0x000f240000000800 */
[--C-:B------:R-:W-:Y:S02]  /*b010*/  FFMA.FTZ R184, R25, c[0x0][0x2d0], -R175.reuse ;  /* 0x0000b40019b87a23 */ /* 0x100fe400000108af */
[----:B------:R-:W-:Y:S01]  /*b020*/  FFMA.FTZ R183, R26, c[0x0][0x2d0], -R174 ;  /* 0x0000b4001ab77a23 */ /* 0x000fe200000108ae */
[----:B---3--:R-:W-:Y:S01]  /*b030*/  F2FP.BF16.PACK_AB R26, R180, R177 ;  /* 0x000000b1b41a723e */ /* 0x008fe200000010ff */
[-C--:B-1----:R-:W-:Y:S04]  /*b040*/  HMMA.16816.F32.BF16 R120, R144, R136.reuse, R120 ;  /* 0x000000889078723c */ /* 0x082fe80000041878 */
[--C-:B------:R-:W-:Y:S01]  /*b050*/  FFMA.FTZ R158, R22, c[0x0][0x2d0], -R176.reuse ;  /* 0x0000b400169e7a23 */ /* 0x100fe200000108b0 */
[----:B------:R-:W1:Y:S01]  /*b060*/  MUFU.EX2 R184, R184 ;  /* 0x000000b800b87308 */ /* 0x000e620000000800 */
[C---:B------:R-:W-:Y:S02]  /*b070*/  FMUL.FTZ R22, R0.reuse, R134 ;  /* 0x0000008600167220 */ /* 0x040fe40000410000 */
[C---:B------:R-:W-:Y:S04]  /*b080*/  HMMA.16816.F32.BF16 R124, R140.reuse, R136, R124 ;  /* 0x000000888c7c723c */ /* 0x040fe8000004187c */
[--C-:B------:R-:W-:Y:S02]  /*b090*/  FFMA.FTZ R159, R23, c[0x0][0x2d0], -R176.reuse ;  /* 0x0000b400179f7a23 */ /* 0x100fe400000108b0 */
[----:B------:R-:W-:Y:S01]  /*b0a0*/  FMUL.FTZ R23, R0, R135 ;  /* 0x0000008700177220 */ /* 0x000fe20000410000 */
[----:B------:R-:W-:Y:S01]  /*b0b0*/  MUFU.EX2 R158, R158 ;  /* 0x0000009e009e7308 */ /* 0x000fe20000000800 */
[----:B------:R-:W3:Y:S01]  /*b0c0*/  LDSM.16.MT88.4 R132, [R214+0x3080] ;  /* 0x00308000d684783b */ /* 0x000ee20000004200 */
[----:B------:R-:W-:Y:S03]  /*b0d0*/  FFMA.FTZ R176, R51, c[0x0][0x2d0], -R176 ;  /* 0x0000b40033b07a23 */ /* 0x000fe600000108b0 */
[--C-:B------:R-:W-:Y:S01]  /*b0e0*/  FFMA.FTZ R186, R27, c[0x0][0x2d0], -R174.reuse ;  /* 0x0000b4001bba7a23 */ /* 0x100fe200000108ae */
[-C--:B------:R-:W-:Y:S03]  /*b0f0*/  HMMA.16816.F32.BF16 R20, R140, R138.reuse, R20 ;  /* 0x0000008a8c14723c */ /* 0x080fe60000041814 */
[----:B------:R-:W-:Y:S01]  /*b100*/  LDSM.16.MT88.4 R48, [R212+0x2c80] ;  /* 0x002c8000d430783b */ /* 0x000fe20000004200 */
[--C-:B------:R-:W-:Y:S01]  /*b110*/  FFMA.FTZ R185, R28, c[0x0][0x2d0], -R175.reuse ;  /* 0x0000b4001cb97a23 */ /* 0x100fe200000108af */
[----:B----4-:R-:W-:Y:S01]  /*b120*/  F2FP.BF16.PACK_AB R24, R157, R156 ;  /* 0x0000009c9d18723e */ /* 0x010fe200000010ff */
[--C-:B------:R-:W-:Y:S01]  /*b130*/  FFMA.FTZ R188, R29, c[0x0][0x2d0], -R175.reuse ;  /* 0x0000b4001dbc7a23 */ /* 0x100fe200000108af */
[----:B------:R-:W-:Y:S01]  /*b140*/  F2FP.BF16.PACK_AB R27, R182, R179 ;  /* 0x000000b3b61b723e */ /* 0x000fe200000010ff */
[C---:B------:R-:W-:Y:S01]  /*b150*/  HMMA.16816.F32.BF16 R128, R144.reuse, R138, R128 ;  /* 0x0000008a9080723c */ /* 0x040fe20000041880 */
[----:B------:R-:W4:Y:S02]  /*b160*/  MUFU.EX2 R159, R159 ;  /* 0x0000009f009f7308 */ /* 0x000f240000000800 */
[----:B------:R-:W-:Y:S01]  /*b170*/  LDSM.16.MT88.4 R136, [R212+0x1c80] ;  /* 0x001c8000d488783b */ /* 0x000fe20000004200 */
[----:B------:R-:W-:Y:S01]  /*b180*/  FFMA.FTZ R175, R45, c[0x0][0x2d0], -R175 ;  /* 0x0000b4002daf7a23 */ /* 0x000fe200000108af */
[----:B-1----:R-:W-:Y:S01]  /*b190*/  F2FP.BF16.PACK_AB R28, R184, R181 ;  /* 0x000000b5b81c723e */ /* 0x002fe200000010ff */
[--C-:B------:R-:W-:Y:S02]  /*b1a0*/  FFMA.FTZ R187, R30, c[0x0][0x2d0], -R174.reuse ;  /* 0x0000b4001ebb7a23 */ /* 0x100fe400000108ae */
[-C--:B--2---:R-:W-:Y:S03]  /*b1b0*/  HMMA.16816.F32.BF16 R52, R144, R152.reuse, R52 ;  /* 0x000000989034723c */ /* 0x084fe60000041834 */
[----:B------:R-:W-:Y:S01]  /*b1c0*/  MUFU.EX2 R183, R183 ;  /* 0x000000b700b77308 */ /* 0x000fe20000000800 */
[--C-:B------:R-:W-:Y:S02]  /*b1d0*/  FFMA.FTZ R190, R31, c[0x0][0x2d0], -R174.reuse ;  /* 0x0000b4001fbe7a23 */ /* 0x100fe400000108ae */
[----:B------:R-:W-:Y:S02]  /*b1e0*/  FFMA.FTZ R174, R47, c[0x0][0x2d0], -R174 ;  /* 0x0000b4002fae7a23 */ /* 0x000fe400000108ae */
[C---:B------:R-:W-:Y:S01]  /*b1f0*/  HMMA.16816.F32.BF16 R56, R140.reuse, R152, R56 ;  /* 0x000000988c38723c */ /* 0x040fe20000041838 */
[----:B------:R-:W-:Y:S03]  /*b200*/  LDSM.16.MT88.4 R44, [R214+0x2c80] ;  /* 0x002c8000d62c783b */ /* 0x000fe60000004200 */
[C---:B------:R-:W-:Y:S01]  /*b210*/  FMUL.FTZ R92, R2.reuse, R92 ;  /* 0x0000005c025c7220 */ /* 0x040fe20000410000 */
[----:B------:R-:W1:Y:S01]  /*b220*/  MUFU.EX2 R186, R186 ;  /* 0x000000ba00ba7308 */ /* 0x000e620000000800 */
[----:B------:R-:W-:Y:S02]  /*b230*/  FMUL.FTZ R93, R2, R93 ;  /* 0x0000005d025d7220 */ /* 0x000fe40000410000 */
[-C--:B------:R-:W-:Y:S04]  /*b240*/  HMMA.16816.F32.BF16 R60, R140, R154.reuse, R60 ;  /* 0x0000009a8c3c723c */ /* 0x080fe8000004183c */
[C---:B------:R-:W-:Y:S01]  /*b250*/  FMUL.FTZ R94, R0.reuse, R94 ;  /* 0x0000005e005e7220 */ /* 0x040fe20000410000 */
[----:B----4-:R-:W-:Y:S01]  /*b260*/  F2FP.BF16.PACK_AB R25, R159, R158 ;  /* 0x0000009e9f19723e */ /* 0x010fe200000010ff */
[----:B------:R-:W-:Y:S01]  /*b270*/  FMUL.FTZ R95, R0, R95 ;  /* 0x0000005f005f7220 */ /* 0x000fe20000410000 */
[----:B------:R-:W-:Y:S01]  /*b280*/  MUFU.EX2 R185, R185 ;  /* 0x000000b900b97308 */ /* 0x000fe20000000800 */
[C---:B------:R-:W-:Y:S01]  /*b290*/  HMMA.16816.F32.BF16 R64, R144.reuse, R154, R64 ;  /* 0x0000009a9040723c */ /* 0x040fe20000041840 */
[----:B------:R-:W-:Y:S03]  /*b2a0*/  LDSM.16.MT88.4 R152, [R214+0x3880] ;  /* 0x00388000d698783b */ /* 0x000fe60000004200 */
[C---:B------:R-:W-:Y:S02]  /*b2b0*/  FMUL.FTZ R96, R150.reuse, R96 ;  /* 0x0000006096607220 */ /* 0x040fe40000410000 */
[----:B------:R-:W-:Y:S02]  /*b2c0*/  FMUL.FTZ R97, R150, R97 ;  /* 0x0000006196617220 */ /* 0x000fe40000410000 */
[-C--:B---3--:R-:W-:Y:S01]  /*b2d0*/  HMMA.16816.F32.BF16 R68, R144, R132.reuse, R68 ;  /* 0x000000849044723c */ /* 0x088fe20000041844 */
[----:B------:R-:W2:Y:S03]  /*b2e0*/  MUFU.EX2 R188, R188 ;  /* 0x000000bc00bc7308 */ /* 0x000ea60000000800 */
[----:B------:R-:W-:Y:S01]  /*b2f0*/  FMUL.FTZ R98, R148, R98 ;  /* 0x0000006294627220 */ /* 0x000fe20000410000 */
[----:B-1----:R-:W-:Y:S01]  /*b300*/  F2FP.BF16.PACK_AB R29, R186, R183 ;  /* 0x000000b7ba1d723e */ /* 0x002fe200000010ff */
[----:B------:R-:W-:Y:S02]  /*b310*/  FMUL.FTZ R99, R148, R99 ;  /* 0x0000006394637220 */ /* 0x000fe40000410000 */
[C---:B------:R-:W-:Y:S03]  /*b320*/  HMMA.16816.F32.BF16 R72, R140.reuse, R132, R72 ;  /* 0x000000848c48723c */ /* 0x040fe60000041848 */
[----:B------:R-:W-:Y:S01]  /*b330*/  MUFU.EX2 R187, R187 ;  /* 0x000000bb00bb7308 */ /* 0x000fe20000000800 */
[----:B------:R-:W-:Y:S02]  /*b340*/  FFMA.FTZ R160, R150, R231, R160 ;  /* 0x000000e796a07223 */ /* 0x000fe400000100a0 */
[----:B------:R-:W-:Y:S02]  /*b350*/  FFMA.FTZ R162, R148, R229, R162 ;  /* 0x000000e594a27223 */ /* 0x000fe400000100a2 */
[-C--:B------:R-:W-:Y:S04]  /*b360*/  HMMA.16816.F32.BF16 R76, R140, R134.reuse, R76 ;  /* 0x000000868c4c723c */ /* 0x080fe8000004184c */
[----:B------:R-:W-:Y:S01]  /*b370*/  FFMA.FTZ R6, R2, R227, R6 ;  /* 0x000000e302067223 */ /* 0x000fe20000010006 */
[----:B------:R-:W1:Y:S01]  /*b380*/  MUFU.EX2 R190, R190 ;  /* 0x000000be00be7308 */ /* 0x000e620000000800 */
[----:B------:R-:W-:Y:S02]  /*b390*/  FFMA.FTZ R170, R0, R225, R170 ;  /* 0x000000e100aa7223 */ /* 0x000fe400000100aa */
[C---:B------:R-:W-:Y:S01]  /*b3a0*/  HMMA.16816.F32.BF16 R80, R144.reuse, R134, R80 ;  /* 0x000000869050723c */ /* 0x040fe20000041850 */
[----:B------:R-:W3:Y:S03]  /*b3b0*/  LDSM.16.MT88.4 R132, [R214+0x1c80] ;  /* 0x001c8000d684783b */ /* 0x000ee60000004200 */
[----:B--2---:R-:W-:Y:S01]  /*b3c0*/  F2FP.BF16.PACK_AB R30, R188, R185 ;  /* 0x000000b9bc1e723e */ /* 0x004fe200000010ff */
[----:B------:R-:W-:Y:S02]  /*b3d0*/  FADD.FTZ R160, R161, R160 ;  /* 0x000000a0a1a07221 */ /* 0x000fe40000010000 */
[----:B------:R-:W-:Y:S01]  /*b3e0*/  MUFU.EX2 R193, R193 ;  /* 0x000000c100c17308 */ /* 0x000fe20000000800 */
[-C--:B------:R-:W-:Y:S04]  /*b3f0*/  HMMA.16816.F32.BF16 R84, R144, R32.reuse, R84 ;  /* 0x000000209054723c */ /* 0x080fe80000041854 */
[----:B------:R-:W-:Y:S02]  /*b400*/  FADD.FTZ R162, R7, R162 ;  /* 0x000000a207a27221 */ /* 0x000fe40000010000 */
[----:B------:R-:W-:Y:S02]  /*b410*/  FADD.FTZ R167, R167, R6 ;  /* 0x00000006a7a77221 */ /* 0x000fe40000010000 */
[C---:B------:R-:W-:Y:S01]  /*b420*/  HMMA.16816.F32.BF16 R88, R140.reuse, R32, R88 ;  /* 0x000000208c58723c */ /* 0x040fe20000041858 */
[----:B------:R-:W-:Y:S03]  /*b430*/  MUFU.EX2 R178, R178 ;  /* 0x000000b200b27308 */ /* 0x000fe60000000800 */
[----:B------:R-:W-:Y:S01]  /*b440*/  FADD.FTZ R171, R171, R170 ;  /* 0x000000aaabab7221 */ /* 0x000fe20000010000 */
[----:B-1----:R-:W-:Y:S01]  /*b450*/  F2FP.BF16.PACK_AB R31, R190, R187 ;  /* 0x000000bbbe1f723e */ /* 0x002fe200000010ff */
[----:B------:R-:W-:Y:S02]  /*b460*/  FADD.FTZ R163, R163, R160 ;  /* 0x000000a0a3a37221 */ /* 0x000fe40000010000 */
[-C--:B------:R-:W-:Y:S03]  /*b470*/  HMMA.16816.F32.BF16 R92, R140, R34.reuse, R92 ;  /* 0x000000228c5c723c */ /* 0x080fe6000004185c */
[----:B------:R-:W-:Y:S01]  /*b480*/  MUFU.EX2 R195, R195 ;  /* 0x000000c300c37308 */ /* 0x000fe20000000800 */
[----:B------:R-:W-:Y:S02]  /*b490*/  FADD.FTZ R165, R165, R162 ;  /* 0x000000a2a5a57221 */ /* 0x000fe40000010000 */
[----:B------:R-:W-:Y:S02]  /*b4a0*/  FADD.FTZ R168, R168, R167 ;  /* 0x000000a7a8a87221 */ /* 0x000fe40000010000 */
[----:B------:R-:W-:Y:S01]  /*b4b0*/  HMMA.16816.F32.BF16 R96, R144, R34, R96 ;  /* 0x000000229060723c */ /* 0x000fe20000041860 */
[----:B------:R-:W1:Y:S03]  /*b4c0*/  LDSM.16.MT88.4 R32, [R214+0x2880] ;  /* 0x00288000d620783b */ /* 0x000e660000004200 */
[----:B------:R-:W-:Y:S01]  /*b4d0*/  FADD.FTZ R172, R172, R171 ;  /* 0x000000abacac7221 */ /* 0x000fe20000010000 */
[----:B------:R-:W-:Y:S01]  /*b4e0*/  MUFU.EX2 R176, R176 ;  /* 0x000000b000b07308 */ /* 0x000fe20000000800 */
[----:B------:R-:W-:Y:S02]  /*b4f0*/  FADD.FTZ R163, R164, R163 ;  /* 0x000000a3a4a37221 */ /* 0x000fe40000010000 */
[----:B------:R-:W-:Y:S01]  /*b500*/  FADD.FTZ R165, R166, R165 ;  /* 0x000000a5a6a57221 */ /* 0x000fe20000010000 */
[-C--:B---3--:R-:W-:Y:S05]  /*b510*/  HMMA.16816.F32.BF16 R8, R24, R132.reuse, R8 ;  /* 0x000000841808723c */ /* 0x088fea0000041808 */
[----:B------:R-:W-:Y:S01]  /*b520*/  FADD.FTZ R168, R169, R168 ;  /* 0x000000a8a9a87221 */ /* 0x000fe20000010000 */
[----:B------:R-:W-:Y:S01]  /*b530*/  MUFU.EX2 R196, R196 ;  /* 0x000000c400c47308 */ /* 0x000fe20000000800 */
[----:B------:R-:W-:Y:S01]  /*b540*/  FADD.FTZ R172, R173, R172 ;  /* 0x000000acadac7221 */ /* 0x000fe20000010000 */
[C---:B------:R-:W-:Y:S04]  /*b550*/  HMMA.16816.F32.BF16 R12, R28.reuse, R132, R12 ;  /* 0x000000841c0c723c */ /* 0x040fe8000004180c */
[----:B------:R-:W-:Y:S02]  /*b560*/  FADD.FTZ R156, R156, R163 ;  /* 0x000000a39c9c7221 */ /* 0x000fe40000010000 */
[----:B------:R-:W-:Y:S02]  /*b570*/  FADD.FTZ R158, R158, R165 ;  /* 0x000000a59e9e7221 */ /* 0x000fe40000010000 */
[-C--:B------:R-:W-:Y:S01]  /*b580*/  HMMA.16816.F32.BF16 R16, R28, R134.reuse, R16 ;  /* 0x000000861c10723c */ /* 0x080fe20000041810 */
[----:B------:R-:W2:Y:S03]  /*b590*/  MUFU.EX2 R197, R197 ;  /* 0x000000c500c57308 */ /* 0x000ea60000000800 */
[----:B------:R-:W-:Y:S02]  /*b5a0*/  FADD.FTZ R181, R181, R168 ;  /* 0x000000a8b5b57221 */ /* 0x000fe40000010000 */
[----:B------:R-:W-:Y:S02]  /*b5b0*/  FADD.FTZ R183, R183, R172 ;  /* 0x000000acb7b77221 */ /* 0x000fe40000010000 */
[C---:B------:R-:W-:Y:S01]  /*b5c0*/  HMMA.16816.F32.BF16 R100, R24.reuse, R134, R100 ;  /* 0x000000861864723c */ /* 0x040fe20000041864 */
[----:B------:R-:W3:Y:S02]  /*b5d0*/  LDSM.16.MT88.4 R132, [R212+0x2880] ;  /* 0x00288000d484783b */ /* 0x000ee40000004200 */
[----:B------:R-:W-:Y:S01]  /*b5e0*/  MUFU.EX2 R198, R198 ;  /* 0x000000c600c67308 */ /* 0x000fe20000000800 */
[----:B------:R-:W-:Y:S02]  /*b5f0*/  FADD.FTZ R156, R157, R156 ;  /* 0x0000009c9d9c7221 */ /* 0x000fe40000010000 */
[----:B------:R-:W-:Y:S02]  /*b600*/  FADD.FTZ R158, R159, R158 ;  /* 0x0000009e9f9e7221 */ /* 0x000fe40000010000 */
[-C--:B------:R-:W-:Y:S04]  /*b610*/  HMMA.16816.F32.BF16 R104, R24, R136.reuse, R104 ;  /* 0x000000881868723c */ /* 0x080fe80000041868 */
[----:B------:R-:W-:Y:S01]  /*b620*/  FADD.FTZ R184, R184, R181 ;  /* 0x000000b5b8b87221 */ /* 0x000fe20000010000 */
[----:B------:R-:W4:Y:S01]  /*b630*/  MUFU.EX2 R199, R199 ;  /* 0x000000c700c77308 */ /* 0x000f220000000800 */
[----:B------:R-:W-:Y:S02]  /*b640*/  FADD.FTZ R186, R186, R183 ;  /* 0x000000b7baba7221 */ /* 0x000fe40000010000 */
[C---:B------:R-:W-:Y:S04]  /*b650*/  HMMA.16816.F32.BF16 R108, R28.reuse, R136, R108 ;  /* 0x000000881c6c723c */ /* 0x040fe8000004186c */
[----:B------:R-:W-:Y:S02]  /*b660*/  FADD.FTZ R177, R177, R156 ;  /* 0x0000009cb1b17221 */ /* 0x000fe40000010000 */
[----:B------:R-:W-:Y:S01]  /*b670*/  FADD.FTZ R179, R179, R158 ;  /* 0x0000009eb3b37221 */ /* 0x000fe20000010000 */
[----:B------:R-:W-:Y:S01]  /*b680*/  MUFU.EX2 R200, R200 ;  /* 0x000000c800c87308 */ /* 0x000fe20000000800 */
[-C--:B------:R-:W-:Y:S04]  /*b690*/  HMMA.16816.F32.BF16 R112, R28, R138.reuse, R112 ;  /* 0x0000008a1c70723c */ /* 0x080fe80000041870 */
[----:B------:R-:W-:Y:S02]  /*b6a0*/  FADD.FTZ R185, R185, R184 ;  /* 0x000000b8b9b97221 */ /* 0x000fe40000010000 */
[----:B------:R-:W-:Y:S02]  /*b6b0*/  FADD.FTZ R187, R187, R186 ;  /* 0x000000babbbb7221 */ /* 0x000fe40000010000 */
[C---:B------:R-:W-:Y:S01]  /*b6c0*/  HMMA.16816.F32.BF16 R116, R24.reuse, R138, R116 ;  /* 0x0000008a1874723c */ /* 0x040fe20000041874 */
[----:B------:R-:W5:Y:S03]  /*b6d0*/  MUFU.EX2 R175, R175 ;  /* 0x000000af00af7308 */ /* 0x000f660000000800 */
[----:B------:R-:W-:Y:S02]  /*b6e0*/  FADD.FTZ R180, R180, R177 ;  /* 0x000000b1b4b47221 */ /* 0x000fe40000010000 */
[----:B------:R-:W-:Y:S02]  /*b6f0*/  FADD.FTZ R182, R182, R179 ;  /* 0x000000b3b6b67221 */ /* 0x000fe40000010000 */
[-C--:B-1----:R-:W-:Y:S03]  /*b700*/  HMMA.16816.F32.BF16 R120, R24, R32.reuse, R120 ;  /* 0x000000201878723c */ /* 0x082fe60000041878 */
[----:B------:R-:W-:Y:S01]  /*b710*/  MUFU.EX2 R201, R201 ;  /* 0x000000c900c97308 */ /* 0x000fe20000000800 */
[----:B------:R-:W-:Y:S02]  /*b720*/  FADD.FTZ R185, R188, R185 ;  /* 0x000000b9bcb97221 */ /* 0x000fe40000010000 */
[----:B------:R-:W-:Y:S02]  /*b730*/  FADD.FTZ R187, R190, R187 ;  /* 0x000000bbbebb7221 */ /* 0x000fe40000010000 */
[C---:B------:R-:W-:Y:S05]  /*b740*/  HMMA.16816.F32.BF16 R124, R28.reuse, R32, R124 ;  /* 0x000000201c7c723c */ /* 0x040fea000004187c */
[----:B------:R-:W1:Y:S03]  /*b750*/  MUFU.EX2 R174, R174 ;  /* 0x000000ae00ae7308 */ /* 0x000e660000000800 */
[-C--:B------:R-:W-:Y:S08]  /*b760*/  HMMA.16816.F32.BF16 R20, R28, R34.reuse, R20 ;  /* 0x000000221c14723c */ /* 0x080ff00000041814 */
[C---:B------:R-:W-:Y:S01]  /*b770*/  HMMA.16816.F32.BF16 R128, R24.reuse, R34, R128 ;  /* 0x000000221880723c */ /* 0x040fe20000041880 */
[----:B------:R-:W1:Y:S07]  /*b780*/  LDSM.16.MT88.4 R32, [R212+0x3480] ;  /* 0x00348000d420783b */ /* 0x000e6e0000004200 */
[-C--:B---3--:R-:W-:Y:S08]  /*b790*/  HMMA.16816.F32.BF16 R52, R24, R132.reuse, R52 ;  /* 0x000000841834723c */ /* 0x088ff00000041834 */
[C---:B------:R-:W-:Y:S08]  /*b7a0*/  HMMA.16816.F32.BF16 R56, R28.reuse, R132, R56 ;  /* 0x000000841c38723c */ /* 0x040ff00000041838 */
[-C--:B------:R-:W-:Y:S08]  /*b7b0*/  HMMA.16816.F32.BF16 R60, R28, R134.reuse, R60 ;  /* 0x000000861c3c723c */ /* 0x080ff0000004183c */
[C---:B------:R-:W-:Y:S08]  /*b7c0*/  HMMA.16816.F32.BF16 R64, R24.reuse, R134, R64 ;  /* 0x000000861840723c */ /* 0x040ff00000041840 */
[-C--:B------:R-:W-:Y:S08]  /*b7d0*/  HMMA.16816.F32.BF16 R68, R24, R36.reuse, R68 ;  /* 0x000000241844723c */ /* 0x080ff00000041844 */
[C---:B------:R-:W-:Y:S08]  /*b7e0*/  HMMA.16816.F32.BF16 R72, R28.reuse, R36, R72 ;  /* 0x000000241c48723c */ /* 0x040ff00000041848 */
[-C--:B------:R-:W-:Y:S08]  /*b7f0*/  HMMA.16816.F32.BF16 R76, R28, R38.reuse, R76 ;  /* 0x000000261c4c723c */ /* 0x080ff0000004184c */
[C---:B------:R-:W-:Y:S01]  /*b800*/  HMMA.16816.F32.BF16 R80, R24.reuse, R38, R80 ;  /* 0x000000261850723c */ /* 0x040fe20000041850 */
[----:B------:R-:W3:Y:S07]  /*b810*/  LDSM.16.MT88.4 R36, [R212+0x2080] ;  /* 0x00208000d424783b */ /* 0x000eee0000004200 */
[-C--:B-1----:R-:W-:Y:S08]  /*b820*/  HMMA.16816.F32.BF16 R84, R24, R32.reuse, R84 ;  /* 0x000000201854723c */ /* 0x082ff00000041854 */
[C---:B------:R-:W-:Y:S08]  /*b830*/  HMMA.16816.F32.BF16 R88, R28.reuse, R32, R88 ;  /* 0x000000201c58723c */ /* 0x040ff00000041858 */
[-C--:B------:R-:W-:Y:S07]  /*b840*/  HMMA.16816.F32.BF16 R92, R28, R34.reuse, R92 ;  /* 0x000000221c5c723c */ /* 0x080fee000004185c */
[----:B--2---:R-:W-:Y:S01]  /*b850*/  F2FP.BF16.PACK_AB R28, R197, R196 ;  /* 0x000000c4c51c723e */ /* 0x004fe200000010ff */
[----:B------:R-:W-:Y:S01]  /*b860*/  HMMA.16816.F32.BF16 R96, R24, R34, R96 ;  /* 0x000000221860723c */ /* 0x000fe20000041860 */
[----:B------:R-:W1:Y:S03]  /*b870*/  LDSM.16.MT88.4 R32, [R212+0x3880] ;  /* 0x00388000d420783b */ /* 0x000e660000004200 */
[----:B----4-:R-:W-:Y:S01]  /*b880*/  F2FP.BF16.PACK_AB R29, R199, R198 ;  /* 0x000000c6c71d723e */ /* 0x010fe200000010ff */
[----:B------:R-:W-:Y:S01]  /*b890*/  FADD.FTZ R196, R196, R185 ;  /* 0x000000b9c4c47221 */ /* 0x000fe20000010000 */
[----:B-----5:R-:W-:Y:S01]  /*b8a0*/  F2FP.BF16.PACK_AB R30, R175, R200 ;  /* 0x000000c8af1e723e */ /* 0x020fe200000010ff */
[----:B------:R-:W-:Y:S01]  /*b8b0*/  FADD.FTZ R198, R198, R187 ;  /* 0x000000bbc6c67221 */ /* 0x000fe20000010000 */
[----:B------:R-:W-:Y:S01]  /*b8c0*/  F2FP.BF16.PACK_AB R24, R192, R189 ;  /* 0x000000bdc018723e */ /* 0x000fe200000010ff */
[----:B------:R-:W-:Y:S03]  /*b8d0*/  FADD.FTZ R189, R189, R180 ;  /* 0x000000b4bdbd7221 */ /* 0x000fe60000010000 */
[----:B------:R-:W-:Y:S01]  /*b8e0*/  F2FP.BF16.PACK_AB R25, R194, R191 ;  /* 0x000000bfc219723e */ /* 0x000fe200000010ff */
[----:B------:R-:W-:Y:S01]  /*b8f0*/  FADD.FTZ R191, R191, R182 ;  /* 0x000000b6bfbf7221 */ /* 0x000fe20000010000 */
[----:B------:R-:W-:Y:S01]  /*b900*/  F2FP.BF16.PACK_AB R26, R178, R193 ;  /* 0x000000c1b21a723e */ /* 0x000fe200000010ff */
[----:B------:R-:W-:Y:S01]  /*b910*/  FADD.FTZ R192, R192, R189 ;  /* 0x000000bdc0c07221 */ /* 0x000fe20000010000 */
[----:B------:R-:W-:Y:S01]  /*b920*/  F2FP.BF16.PACK_AB R27, R176, R195 ;  /* 0x000000c3b01b723e */ /* 0x000fe200000010ff */
[----:B------:R-:W-:Y:S01]  /*b930*/  FADD.FTZ R194, R194, R191 ;  /* 0x000000bfc2c27221 */ /* 0x000fe20000010000 */
[----:B------:R-:W-:Y:S01]  /*b940*/  F2FP.BF16.PACK_AB R31, R174, R201 ;  /* 0x000000c9ae1f723e */ /* 0x000fe200000010ff */
[----:B------:R-:W-:Y:S02]  /*b950*/  FADD.FTZ R197, R197, R196 ;  /* 0x000000c4c5c57221 */ /* 0x000fe40000010000 */
[----:B------:R-:W-:Y:S02]  /*b960*/  FADD.FTZ R198, R199, R198 ;  /* 0x000000c6c7c67221 */ /* 0x000fe40000010000 */
[-C--:B------:R-:W-:Y:S03]  /*b970*/  HMMA.16816.F32.BF16 R144, R24, R40.reuse, R8 ;  /* 0x000000281890723c */ /* 0x080fe60000041808 */
[----:B------:R-:W-:Y:S02]  /*b980*/  FADD.FTZ R193, R193, R192 ;  /* 0x000000c0c1c17221 */ /* 0x000fe40000010000 */
[----:B------:R-:W-:Y:S02]  /*b990*/  FADD.FTZ R195, R195, R194 ;  /* 0x000000c2c3c37221 */ /* 0x000fe40000010000 */
[----:B------:R-:W-:Y:S01]  /*b9a0*/  FADD.FTZ R200, R200, R197 ;  /* 0x000000c5c8c87221 */ /* 0x000fe20000010000 */
[C---:B------:R-:W-:Y:S04]  /*b9b0*/  HMMA.16816.F32.BF16 R140, R28.reuse, R40, R12 ;  /* 0x000000281c8c723c */ /* 0x040fe8000004180c */
[----:B------:R-:W-:Y:S02]  /*b9c0*/  FADD.FTZ R201, R201, R198 ;  /* 0x000000c6c9c97221 */ /* 0x000fe40000010000 */
[----:B------:R-:W-:Y:S02]  /*b9d0*/  FADD.FTZ R231, R178, R193 ;  /* 0x000000c1b2e77221 */ /* 0x000fe40000010000 */
[-C--:B------:R-:W-:Y:S04]  /*b9e0*/  HMMA.16816.F32.BF16 R136, R28, R42.reuse, R16 ;  /* 0x0000002a1c88723c */ /* 0x080fe80000041810 */
[----:B------:R-:W-:Y:S02]  /*b9f0*/  FADD.FTZ R229, R176, R195 ;  /* 0x000000c3b0e57221 */ /* 0x000fe40000010000 */
[----:B------:R-:W-:Y:S02]  /*ba00*/  FADD.FTZ R227, R175, R200 ;  /* 0x000000c8afe37221 */ /* 0x000fe40000010000 */
[C---:B------:R-:W-:Y:S04]  /*ba10*/  HMMA.16816.F32.BF16 R100, R24.reuse, R42, R100 ;  /* 0x0000002a1864723c */ /* 0x040fe80000041864 */
[----:B------:R-:W-:Y:S04]  /*ba20*/  FADD.FTZ R225, R174, R201 ;  /* 0x000000c9aee17221 */ /* 0x000fe80000010000 */
[-C--:B---3--:R-:W-:Y:S08]  /*ba30*/  HMMA.16816.F32.BF16 R104, R24, R36.reuse, R104 ;  /* 0x000000241868723c */ /* 0x088ff00000041868 */
        /* <DEDUP_REMOVED lines=12> */
[C---:B------:R-:W-:Y:S07]  /*bb00*/  HMMA.16816.F32.BF16 R72, R28.reuse, R152, R72 ;  /* 0x000000981c48723c */ /* 0x040fee0000041848 */
[----:B------:R-:W-:Y:S01]  /*bb10*/  MOV R152, R5 ;  /* 0x0000000500987202 */ /* 0x000fe20000000f00 */
[-C--:B------:R-:W-:Y:S08]  /*bb20*/  HMMA.16816.F32.BF16 R76, R28, R154.reuse, R76 ;  /* 0x0000009a1c4c723c */ /* 0x080ff0000004184c */
[C---:B------:R-:W-:Y:S08]  /*bb30*/  HMMA.16816.F32.BF16 R80, R24.reuse, R154, R80 ;  /* 0x0000009a1850723c */ /* 0x040ff00000041850 */
[-C--:B-1----:R-:W-:Y:S08]  /*bb40*/  HMMA.16816.F32.BF16 R84, R24, R32.reuse, R84 ;  /* 0x000000201854723c */ /* 0x082ff00000041854 */
[C---:B------:R-:W-:Y:S08]  /*bb50*/  HMMA.16816.F32.BF16 R88, R28.reuse, R32, R88 ;  /* 0x000000201c58723c */ /* 0x040ff00000041858 */
[-C--:B------:R-:W-:Y:S08]  /*bb60*/  HMMA.16816.F32.BF16 R92, R28, R34.reuse, R92 ;  /* 0x000000221c5c723c */ /* 0x080ff0000004185c */
[----:B------:R-:W-:Y:S01]  /*bb70*/  HMMA.16816.F32.BF16 R96, R24, R34, R96 ;  /* 0x000000221860723c */ /* 0x000fe20000041860 */
[----:B------:R-:W-:-:S07]  /*bb80*/  @P0 BRA `(.L_x_205) ;  /* 0xffffd70000000947 */ /* 0x000fce000383ffff */
.L_x_202:
[----:B------:R-:W-:-:S13]  /*bb90*/  ISETP.GE.AND P0, PT, R226, UR6, PT ;  /* 0x00000006e2007c0c */ /* 0x000fda000bf06270 */
[----:B------:R-:W-:Y:S05]  /*bba0*/  @!P0 BRA `(.L_x_206) ;  /* 0x00003e8000008947 */ /* 0x000fea0003800000 */
[----:B------:R-:W-:Y:S01]  /*bbb0*/  IADD3 R240, P0, R232, 0x20, RZ ;  /* 0x00000020e8f07810 */ /* 0x000fe20007f1e0ff */
[----:B------:R-:W-:Y:S01]  /*bbc0*/  ULDC.64 UR4, c[0x0][0x208] ;  /* 0x0000820000047ab9 */ /* 0x000fe20000000a00 */
[----:B------:R-:W-:Y:S01]  /*bbd0*/  IADD3 R230, P1, R220, 0x20, RZ ;  /* 0x00000020dce67810 */ /* 0x000fe20007f3e0ff */
[----:B------:R-:W-:Y:S01]  /*bbe0*/  UIMAD.WIDE.U32 UR12, UR4, 0x30, URZ ;  /* 0x00000030040c78a5 */ /* 0x000fe2000f8e003f */
[-C--:B------:R-:W-:Y:S01]  /*bbf0*/  IADD3.X R239, RZ, R235.reuse, RZ, P0, !PT ;  /* 0x000000ebffef7210 */ /* 0x080fe200007fe4ff */
[----:B------:R-:W-:Y:S01]  /*bc00*/  UIMAD UR5, UR5, 0x30, URZ ;  /* 0x00000030050578a4 */ /* 0x000fe2000f8e023f */
[----:B------:R-:W-:Y:S01]  /*bc10*/  IADD3 R238, P2, R232, 0x40, RZ ;  /* 0x00000040e8ee7810 */ /* 0x000fe20007f5e0ff */
[----:B------:R-:W-:Y:S01]  /*bc20*/  IMAD.MOV.U32 R148, RZ, RZ, R149 ;  /* 0x000000ffff947224 */ /* 0x000fe200078e0095 */
[----:B------:R-:W-:Y:S01]  /*bc30*/  IADD3 R203, P0, R220, 0x40, RZ ;  /* 0x00000040dccb7810 */ /* 0x000fe20007f1e0ff */
[----:B------:R-:W-:Y:S01]  /*bc40*/  IMAD.MOV.U32 R150, RZ, RZ, R151 ;  /* 0x000000ffff967224 */ /* 0x000fe200078e0097 */
[----:B------:R-:W-:Y:S01]  /*bc50*/  IADD3 R236, -R228, 0x30, RZ ;  /* 0x00000030e4ec7810 */ /* 0x000fe20007ffe1ff */
[----:B------:R-:W-:Y:S01]  /*bc60*/  IMAD.MOV.U32 R0, RZ, RZ, R152 ;  /* 0x000000ffff007224 */ /* 0x000fe200078e0098 */
[----:B------:R-:W-:Y:S01]  /*bc70*/  IADD3.X R237, RZ, R235, RZ, P2, !PT ;  /* 0x000000ebffed7210 */ /* 0x000fe200017fe4ff */
[----:B------:R-:W-:Y:S01]  /*bc80*/  IMAD.MOV.U32 R2, RZ, RZ, R3 ;  /* 0x000000ffff027224 */ /* 0x000fe200078e0003 */
[----:B------:R-:W-:Y:S01]  /*bc90*/  IADD3.X R202, RZ, R223, RZ, P0, !PT ;  /* 0x000000dfffca7210 */ /* 0x000fe200007fe4ff */
[----:B------:R-:W-:Y:S01]  /*bca0*/  IMAD.X R228, RZ, RZ, R223, P1 ;  /* 0x000000ffffe47224 */ /* 0x000fe200008e06df */
[----:B------:R-:W-:Y:S01]  /*bcb0*/  MOV R200, c[0x0][0x20c] ;  /* 0x0000830000c87a02 */ /* 0x000fe20000000f00 */
[----:B------:R-:W-:Y:S01]  /*bcc0*/  IMAD.MOV.U32 R201, RZ, RZ, c[0x0][0x208] ;  /* 0x00008200ffc97624 */ /* 0x000fe200078e00ff */
[----:B------:R-:W-:-:S02]  /*bcd0*/  UIADD3 UR5, UR13, UR5, URZ ;  /* 0x000000050d057290 */ /* 0x000fc4000fffe03f */
.L_x_224:
[----:B------:R-:W-:Y:S04]  /*bce0*/  DEPBAR.LE SB0, 0x0 ;  /* 0x000080000000791a */ /* 0x000fe80000000000 */
[----:B------:R-:W-:Y:S01]  /*bcf0*/  BAR.SYNC.DEFER_BLOCKING 0x0 ;  /* 0x0000000000007b1d */ /* 0x000fe20000010000 */
[----:B------:R-:W-:Y:S01]  /*bd00*/  SHF.R.S32.HI R4, RZ, 0x1f, R226 ;  /* 0x0000001fff047819 */ /* 0x000fe200000114e2 */
[C---:B------:R-:W-:Y:S02]  /*bd10*/  IMAD R3, R226.reuse, UR5, RZ ;  /* 0x00000005e2037c24 */ /* 0x040fe4000f8e02ff */
[----:B------:R-:W-:Y:S04]  /*bd20*/  IMAD.WIDE.U32 R22, R226, UR12, RZ ;  /* 0x0000000ce2167c25 */ /* 0x000fe8000f8e00ff */
[----:B------:R-:W-:Y:S01]  /*bd30*/  IMAD R3, R4, UR12, R3 ;  /* 0x0000000c04037c24 */ /* 0x000fe2000f8e0203 */
[-C--:B------:R-:W-:Y:S03]  /*bd40*/  IADD3 R12, P0, R232, R22.reuse, RZ ;  /* 0x00000016e80c7210 */ /* 0x080fe60007f1e0ff */
[----:B------:R-:W-:Y:S01]  /*bd50*/  IMAD.IADD R30, R23, 0x1, R3 ;  /* 0x00000001171e7824 */ /* 0x000fe200078e0203 */
[----:B------:R-:W-:Y:S03]  /*bd60*/  LEA R36, P2, R12, c[0x0][0x1f8], 0x1 ;  /* 0x00007e000c247a11 */ /* 0x000fe600078408ff */
[----:B------:R-:W-:Y:S01]  /*bd70*/  IMAD.X R3, R30, 0x1, R235, P0 ;  /* 0x000000011e037824 */ /* 0x000fe200000e06eb */
[-C--:B------:R-:W-:Y:S04]  /*bd80*/  IADD3 R21, P0, R238, R22.reuse, RZ ;  /* 0x00000016ee157210 */ /* 0x080fe80007f1e0ff */
[----:B------:R-:W-:Y:S01]  /*bd90*/  LEA.HI.X R37, R12, c[0x0][0x1fc], R3, 0x1, P2 ;  /* 0x00007f000c257a11 */ /* 0x000fe200010f0c03 */
[----:B------:R-:W-:Y:S01]  /*bda0*/  IMAD.X R20, R30, 0x1, R237, P0 ;  /* 0x000000011e147824 */ /* 0x000fe200000e06ed */
[-C--:B------:R-:W-:Y:S01]  /*bdb0*/  @!P3 LEA R3, P0, R201, R22.reuse, 0x5 ;  /* 0x00000016c903b211 */ /* 0x080fe200078028ff */
[----:B------:R-:W-:Y:S07]  /*bdc0*/  LDSM.16.M88.4 R48, [R217+0x6080] ;  /* 0x00608000d930783b */ /* 0x000fee0000000200 */
[----:B------:R-:W1:Y:S07]  /*bdd0*/  LDSM.16.M88.4 R16, [R216+0x3c80] ;  /* 0x003c8000d810783b */ /* 0x000e6e0000000200 */
[----:B------:R-:W2:Y:S07]  /*bde0*/  LDSM.16.M88.4 R44, [R217+0x7080] ;  /* 0x00708000d92c783b */ /* 0x000eae0000000200 */
[----:B------:R-:W3:Y:S07]  /*bdf0*/  LDSM.16.M88.4 R32, [R216+0x4080] ;  /* 0x00408000d820783b */ /* 0x000eee0000000200 */
[----:B------:R-:W4:Y:S07]  /*be00*/  LDSM.16.M88.4 R152, [R216+0x4480] ;  /* 0x00448000d898783b */ /* 0x000f2e0000000200 */
[----:B------:R-:W-:Y:S07]  /*be10*/  LDSM.16.M88.4 R156, [R213+0x6080] ;  /* 0x00608000d59c783b */ /* 0x000fee0000000200 */
[----:B------:R-:W5:Y:S01]  /*be20*/  LDSM.16.M88.4 R160, [R215] ;  /* 0x00000000d7a0783b */ /* 0x000f620000000200 */
[-C--:B-1----:R-:W-:Y:S06]  /*be30*/  HMMA.16816.F32.BF16 R4, R48, R16.reuse, RZ ;  /* 0x000000103004723c */ /* 0x082fec00000418ff */
[----:B------:R-:W1:Y:S02]  /*be40*/  LDSM.16.M88.4 R164, [R213+0x7080] ;  /* 0x00708000d5a4783b */ /* 0x000e640000000200 */
[C---:B--2---:R-:W-:Y:S05]  /*be50*/  HMMA.16816.F32.BF16 R8, R44.reuse, R16, RZ ;  /* 0x000000102c08723c */ /* 0x044fea00000418ff */
[----:B------:R-:W2:Y:S02]  /*be60*/  LDSM.16.M88.4 R168, [R211] ;  /* 0x00000000d3a8783b */ /* 0x000ea40000000200 */
[----:B------:R-:W-:Y:S01]  /*be70*/  IADD3 R17, P1, R240, R22, RZ ;  /* 0x00000016f0117210 */ /* 0x000fe20007f3e0ff */
[-C--:B------:R-:W-:Y:S04]  /*be80*/  HMMA.16816.F32.BF16 R12, R44, R18.reuse, RZ ;  /* 0x000000122c0c723c */ /* 0x080fe800000418ff */
[----:B------:R-:W1:Y:S01]  /*be90*/  LDSM.16.M88.4 R172, [R210] ;  /* 0x00000000d2ac783b */ /* 0x000e620000000200 */
[----:B------:R-:W-:Y:S01]  /*bea0*/  IMAD.X R16, R30, 0x1, R239, P1 ;  /* 0x000000011e107824 */ /* 0x000fe200008e06ef */
[----:B------:R-:W-:Y:S02]  /*beb0*/  LEA R40, P2, R17, c[0x0][0x1f8], 0x1 ;  /* 0x00007e0011287a11 */ /* 0x000fe400078408ff */
[----:B------:R-:W-:Y:S03]  /*bec0*/  LEA R190, P1, R21, c[0x0][0x1f8], 0x1 ;  /* 0x00007e0015be7a11 */ /* 0x000fe600078208ff */
[----:B------:R-:W-:Y:S01]  /*bed0*/  @!PT LDS RZ, [RZ] ;  /* 0x00000000fffff984 */ /* 0x000fe20000000800 */
[----:B------:R-:W-:Y:S01]  /*bee0*/  @!PT LDS RZ, [RZ] ;  /* 0x00000000fffff984 */ /* 0x000fe20000000800 */
[----:B------:R-:W-:Y:S01]  /*bef0*/  @!PT LDS RZ, [RZ] ;  /* 0x00000000fffff984 */ /* 0x000fe20000000800 */
[----:B------:R4:W-:Y:S01]  /*bf00*/  LDGSTS.E.BYPASS.LTC128B.128 [R218+0x1880], [R36.64], !P6 ;  /* 0x0188000024da7fae */ /* 0x0009e2000f101d4a */
[----:B------:R-:W-:Y:S02]  /*bf10*/  LEA.HI.X R41, R17, c[0x0][0x1fc], R16, 0x1, P2 ;  /* 0x00007f0011297a11 */ /* 0x000fe400010f0c10 */
[C---:B------:R-:W-:Y:S02]  /*bf20*/  HMMA.16816.F32.BF16 R16, R48.reuse, R18, RZ ;  /* 0x000000123010723c */ /* 0x040fe400000418ff */
[----:B------:R-:W-:Y:S02]  /*bf30*/  LEA.HI.X R191, R21, c[0x0][0x1fc], R20, 0x1, P1 ;  /* 0x00007f0015bf7a11 */ /* 0x000fe400008f0c14 */
[C---:B------:R-:W-:Y:S01]  /*bf40*/  @!P3 IADD3 R24, P2, R3.reuse, R232, RZ ;  /* 0x000000e80318b210 */ /* 0x040fe20007f5e0ff */
[----:B------:R1:W-:Y:S01]  /*bf50*/  LDGSTS.E.BYPASS.LTC128B.128 [R218+0x2480], [R40.64], !P5 ;  /* 0x0248000028da7fae */ /* 0x0003e2000e901d4a */
[----:B------:R-:W-:Y:S02]  /*bf60*/  @!P3 IADD3 R25, P1, R3, R240, RZ ;  /* 0x000000f00319b210 */ /* 0x000fe40007f3e0ff */
[-C--:B---3--:R-:W-:Y:S01]  /*bf70*/  HMMA.16816.F32.BF16 R20, R48, R32.reuse, RZ ;  /* 0x000000203014723c */ /* 0x088fe200000418ff */
[----:B------:R-:W-:Y:S03]  /*bf80*/  @!P3 LEA.HI.X R30, R201, R30, R200, 0x5, P0 ;  /* 0x0000001ec91eb211 */ /* 0x000fe600000f2cc8 */
[----:B------:R-:W-:Y:S01]  /*bf90*/  @!P3 IADD3 R28, P0, R3, R238, RZ ;  /* 0x000000ee031cb210 */ /* 0x000fe20007f1e0ff */
[----:B------:R3:W-:Y:S01]  /*bfa0*/  LDGSTS.E.BYPASS.LTC128B.128 [R218+0x3080], [R190.64], !P4 ;  /* 0x03080000beda7fae */ /* 0x0007e2000e101d4a */
[----:B------:R-:W-:Y:S01]  /*bfb0*/  @!P3 IMAD.X R27, R30, 0x1, R235, P2 ;  /* 0x000000011e1bb824 */ /* 0x000fe200010e06eb */
[----:B------:R-:W-:Y:S01]  /*bfc0*/  @!P3 LEA R194, P2, R24, c[0x0][0x1f8], 0x1 ;  /* 0x00007e0018c2ba11 */ /* 0x000fe200078408ff */
[----:B------:R-:W-:Y:S01]  /*bfd0*/  @!P3 IMAD.X R26, R30, 0x1, R239, P1 ;  /* 0x000000011e1ab824 */ /* 0x000fe200008e06ef */
[C---:B------:R-:W-:Y:S03]  /*bfe0*/  @!P3 LEA R192, P1, R25.reuse, c[0x0][0x1f8], 0x1 ;  /* 0x00007e0019c0ba11 */ /* 0x040fe600078208ff */
[----:B------:R-:W-:Y:S01]  /*bff0*/  @!P3 LEA.HI.X R195, R24, c[0x0][0x1fc], R27, 0x1, P2 ;  /* 0x00007f0018c3ba11 */ /* 0x000fe200010f0c1b */
[----:B------:R-:W-:Y:S01]  /*c000*/  @!P3 IMAD.X R3, R30, 0x1, R237, P0 ;  /* 0x000000011e03b824 */ /* 0x000fe200000e06ed */
[----:B------:R-:W-:Y:S02]  /*c010*/  @!P3 LEA.HI.X R193, R25, c[0x0][0x1fc], R26, 0x1, P1 ;  /* 0x00007f0019c1ba11 */ /* 0x000fe400008f0c1a */
[C---:B------:R-:W-:Y:S01]  /*c020*/  HMMA.16816.F32.BF16 R24, R44.reuse, R32, RZ ;  /* 0x000000202c18723c */ /* 0x040fe200000418ff */
[----:B------:R1:W-:Y:S01]  /*c030*/  @!P3 LDGSTS.E.BYPASS.LTC128B.128 [R218+0x2080], [R194.64], !P6 ;  /* 0x02080000c2dabfae */ /* 0x0003e2000f101d4a */
[C---:B------:R-:W-:Y:S04]  /*c040*/  @!P3 LEA R188, P0, R28.reuse, c[0x0][0x1f8], 0x1 ;  /* 0x00007e001cbcba11 */ /* 0x040fe800078008ff */
[----:B------:R-:W-:Y:S02]  /*c050*/  @!P3 LEA.HI.X R189, R28, c[0x0][0x1fc], R3, 0x1, P0 ;  /* 0x00007f001cbdba11 */ /* 0x000fe400000f0c03 */
[-C--:B------:R-:W-:Y:S01]  /*c060*/  HMMA.16816.F32.BF16 R28, R44, R34.reuse, RZ ;  /* 0x000000222c1c723c */ /* 0x080fe200000418ff */
[----:B------:R2:W-:Y:S01]  /*c070*/  @!P3 LDGSTS.E.BYPASS.LTC128B.128 [R218+0x2c80], [R192.64], !P5 ;  /* 0x02c80000c0dabfae */ /* 0x0005e2000e901d4a */
[----:B------:R-:W-:Y:S06]  /*c080*/  ISETP.GT.AND P0, PT, R226, UR6, PT ;  /* 0x00000006e2007c0c */ /* 0x000fec000bf04270 */
[C---:B------:R-:W-:Y:S01]  /*c090*/  HMMA.16816.F32.BF16 R32, R48.reuse, R34, RZ ;  /* 0x000000223020723c */ /* 0x040fe200000418ff */
[----:B------:R3:W-:Y:S07]  /*c0a0*/  @!P3 LDGSTS.E.BYPASS.LTC128B.128 [R218+0x3880], [R188.64], !P4 ;  /* 0x03880000bcdabfae */ /* 0x0007ee000e101d4a */
[-C--:B----4-:R-:W-:Y:S01]  /*c0b0*/  HMMA.16816.F32.BF16 R36, R48, R152.reuse, RZ ;  /* 0x000000983024723c */ /* 0x090fe200000418ff */
[----:B------:R-:W-:Y:S07]  /*c0c0*/  LDSM.16.M88.4 R176, [R217+0x8080] ;  /* 0x00808000d9b0783b */ /* 0x000fee0000000200 */
[C---:B-1----:R-:W-:Y:S01]  /*c0d0*/  HMMA.16816.F32.BF16 R40, R44.reuse, R152, RZ ;  /* 0x000000982c28723c */ /* 0x042fe200000418ff */
[----:B------:R-:W0:Y:S07]  /*c0e0*/  LDGDEPBAR ;  /* 0x00000000000079af */ /* 0x000e2e0000000000 */
[-C--:B------:R-:W-:Y:S01]  /*c0f0*/  HMMA.16816.F32.BF16 R44, R44, R154.reuse, RZ ;  /* 0x0000009a2c2c723c */ /* 0x080fe200000418ff */
[----:B------:R-:W1:Y:S07]  /*c100*/  LDSM.16.M88.4 R180, [R216+0x4880] ;  /* 0x00488000d8b4783b */ /* 0x000e6e0000000200 */
[----:B------:R-:W-:Y:S01]  /*c110*/  HMMA.16816.F32.BF16 R48, R48, R154, RZ ;  /* 0x0000009a3030723c */ /* 0x000fe200000418ff */
[----:B------:R-:W4:Y:S07]  /*c120*/  LDSM.16.M88.4 R184, [R217+0x9080] ;  /* 0x00908000d9b8783b */ /* 0x000f2e0000000200 */
[-C--:B-----5:R-:W-:Y:S01]  /*c130*/  HMMA.16816.F32.BF16 R4, R156, R160.reuse, R4 ;  /* 0x000000a09c04723c */ /* 0x0a0fe20000041804 */
[----:B------:R-:W5:Y:S07]  /*c140*/  LDSM.16.M88.4 R152, [R216+0x4c80] ;  /* 0x004c8000d898783b */ /* 0x000f6e0000000200 */
[C---:B------:R-:W-:Y:S01]  /*c150*/  HMMA.16816.F32.BF16 R8, R164.reuse, R160, R8 ;  /* 0x000000a0a408723c */ /* 0x040fe20000041808 */
[----:B---3--:R-:W3:Y:S07]  /*c160*/  LDSM.16.M88.4 R188, [R216+0x5080] ;  /* 0x00508000d8bc783b */ /* 0x008eee0000000200 */
[-C--:B------:R-:W-:Y:S01]  /*c170*/  HMMA.16816.F32.BF16 R12, R164, R162.reuse, R12 ;  /* 0x000000a2a40c723c */ /* 0x080fe2000004180c */
[----:B--2---:R-:W-:Y:S07]  /*c180*/  LDSM.16.M88.4 R192, [R209] ;  /* 0x00000000d1c0783b */ /* 0x004fee0000000200 */
[C---:B------:R-:W-:Y:S01]  /*c190*/  HMMA.16816.F32.BF16 R16, R156.reuse, R162, R16 ;  /* 0x000000a29c10723c */ /* 0x040fe20000041810 */
[----:B------:R-:W2:Y:S07]  /*c1a0*/  LDSM.16.M88.4 R160, [R213+0x8080] ;  /* 0x00808000d5a0783b */ /* 0x000eae0000000200 */
[-C--:B------:R-:W-:Y:S01]  /*c1b0*/  HMMA.16816.F32.BF16 R20, R156, R168.reuse, R20 ;  /* 0x000000a89c14723c */ /* 0x080fe20000041814 */
[----:B------:R-:W1:Y:S07]  /*c1c0*/  LDSM.16.M88.4 R196, [R213+0x9080] ;  /* 0x00908000d5c4783b */ /* 0x000e6e0000000200 */
        /* <DEDUP_REMOVED lines=9> */
[----:B------:R-:W2:Y:S07]  /*c260*/  LDSM.16.M88.4 R156, [R208] ;  /* 0x00000000d09c783b */ /* 0x000eae0000000200 */
[-C--:B-1----:R-:W-:Y:S01]  /*c270*/  HMMA.16816.F32.BF16 R4, R176, R180.reuse, R4 ;  /* 0x000000b4b004723c */ /* 0x082fe20000041804 */
[----:B------:R-:W-:Y:S07]  /*c280*/  LDSM.16.M88.4 R172, [R217+0xb080] ;  /* 0x00b08000d9ac783b */ /* 0x000fee0000000200 */
[C---:B----4-:R-:W-:Y:S08]  /*c290*/  HMMA.16816.F32.BF16 R8, R184.reuse, R180, R8 ;  /* 0x000000b4b808723c */ /* 0x050ff00000041808 */
[-C--:B------:R-:W-:Y:S08]  /*c2a0*/  HMMA.16816.F32.BF16 R12, R184, R182.reuse, R12 ;  /* 0x000000b6b80c723c */ /* 0x080ff0000004180c */
[C---:B------:R-:W-:Y:S01]  /*c2b0*/  HMMA.16816.F32.BF16 R16, R176.reuse, R182, R16 ;  /* 0x000000b6b010723c */ /* 0x040fe20000041810 */
[----:B------:R-:W-:Y:S07]  /*c2c0*/  LDSM.16.M88.4 R180, [R216+0x5c80] ;  /* 0x005c8000d8b4783b */ /* 0x000fee0000000200 */
[-C--:B-----5:R-:W-:Y:S08]  /*c2d0*/  HMMA.16816.F32.BF16 R20, R176, R152.reuse, R20 ;  /* 0x00000098b014723c */ /* 0x0a0ff00000041814 */
[C---:B------:R-:W-:Y:S08]  /*c2e0*/  HMMA.16816.F32.BF16 R24, R184.reuse, R152, R24 ;  /* 0x00000098b818723c */ /* 0x040ff00000041818 */
[-C--:B------:R-:W-:Y:S08]  /*c2f0*/  HMMA.16816.F32.BF16 R28, R184, R154.reuse, R28 ;  /* 0x0000009ab81c723c */ /* 0x080ff0000004181c */
[C---:B------:R-:W-:Y:S01]  /*c300*/  HMMA.16816.F32.BF16 R32, R176.reuse, R154, R32 ;  /* 0x0000009ab020723c */ /* 0x040fe20000041820 */
[----:B------:R-:W1:Y:S07]  /*c310*/  LDSM.16.M88.4 R152, [R217+0xa080] ;  /* 0x00a08000d998783b */ /* 0x000e6e0000000200 */
[-C--:B---3--:R-:W-:Y:S08]  /*c320*/  HMMA.16816.F32.BF16 R36, R176, R188.reuse, R36 ;  /* 0x000000bcb024723c */ /* 0x088ff00000041824 */
[C---:B------:R-:W-:Y:S08]  /*c330*/  HMMA.16816.F32.BF16 R40, R184.reuse, R188, R40 ;  /* 0x000000bcb828723c */ /* 0x040ff00000041828 */
[-C--:B------:R-:W-:Y:S01]  /*c340*/  HMMA.16816.F32.BF16 R44, R184, R190.reuse, R44 ;  /* 0x000000beb82c723c */ /* 0x080fe2000004182c */
[----:B------:R-:W-:Y:S07]  /*c350*/  LDSM.16.M88.4 R184, [R206] ;  /* 0x00000000ceb8783b */ /* 0x000fee0000000200 */
[----:B------:R-:W-:Y:S01]  /*c360*/  HMMA.16816.F32.BF16 R48, R176, R190, R48 ;  /* 0x000000beb030723c */ /* 0x000fe20000041830 */
[----:B------:R-:W3:Y:S07]  /*c370*/  LDSM.16.M88.4 R176, [R216+0x5880] ;  /* 0x00588000d8b0783b */ /* 0x000eee0000000200 */
[-C--:B--2---:R-:W-:Y:S01]  /*c380*/  HMMA.16816.F32.BF16 R4, R160, R192.reuse, R4 ;  /* 0x000000c0a004723c */ /* 0x084fe20000041804 */
[----:B------:R-:W-:Y:S07]  /*c390*/  LDSM.16.M88.4 R188, [R213+0xb080] ;  /* 0x00b08000d5bc783b */ /* 0x000fee0000000200 */
[C---:B------:R-:W-:Y:S08]  /*c3a0*/  HMMA.16816.F32.BF16 R8, R196.reuse, R192, R8 ;  /* 0x000000c0c408723c */ /* 0x040ff00000041808 */
[-C--:B------:R-:W-:Y:S08]  /*c3b0*/  HMMA.16816.F32.BF16 R12, R196, R194.reuse, R12 ;  /* 0x000000c2c40c723c */ /* 0x080ff0000004180c */
[C---:B------:R-:W-:Y:S01]  /*c3c0*/  HMMA.16816.F32.BF16 R16, R160.reuse, R194, R16 ;  /* 0x000000c2a010723c */ /* 0x040fe20000041810 */
[----:B------:R-:W-:Y:S07]  /*c3d0*/  LDSM.16.M88.4 R192, [R205] ;  /* 0x00000000cdc0783b */ /* 0x000fee0000000200 */
[-C--:B------:R-:W-:Y:S08]  /*c3e0*/  HMMA.16816.F32.BF16 R20, R160, R156.reuse, R20 ;  /* 0x0000009ca014723c */ /* 0x080ff00000041814 */
        /* <DEDUP_REMOVED lines=8> */
[----:B------:R-:W4:Y:S01]  /*c470*/  LDSM.16.M88.4 R160, [R204] ;  /* 0x00000000cca0783b */ /* 0x000f220000000200 */
[----:B------:R-:W-:Y:S06]  /*c480*/  DEPBAR.LE SB0, 0x0 ;  /* 0x000080000000791a */ /* 0x000fec0000000000 */
[-C--:B-1----:R-:W-:Y:S01]  /*c490*/  HMMA.16816.F32.BF16 R4, R152, R168.reuse, R4 ;  /* 0x000000a89804723c */ /* 0x082fe20000041804 */
[----:B------:R-:W-:Y:S07]  /*c4a0*/  BAR.SYNC.DEFER_BLOCKING 0x0 ;  /* 0x0000000000007b1d */ /* 0x000fee0000010000 */
[C---:B------:R-:W-:Y:S08]  /*c4b0*/  HMMA.16816.F32.BF16 R8, R172.reuse, R168, R8 ;  /* 0x000000a8ac08723c */ /* 0x040ff00000041808 */
[-C--:B------:R-:W-:Y:S08]  /*c4c0*/  HMMA.16816.F32.BF16 R12, R172, R170.reuse, R12 ;  /* 0x000000aaac0c723c */ /* 0x080ff0000004180c */
[C---:B------:R-:W-:Y:S08]  /*c4d0*/  HMMA.16816.F32.BF16 R16, R152.reuse, R170, R16 ;  /* 0x000000aa9810723c */ /* 0x040ff00000041810 */
[-C--:B---3--:R-:W-:Y:S08]  /*c4e0*/  HMMA.16816.F32.BF16 R20, R152, R176.reuse, R20 ;  /* 0x000000b09814723c */ /* 0x088ff00000041814 */
        /* <DEDUP_REMOVED lines=15> */
[-C--:B----4-:R-:W-:Y:S08]  /*c5e0*/  HMMA.16816.F32.BF16 R36, R156, R160.reuse, R36 ;  /* 0x000000a09c24723c */ /* 0x090ff00000041824 */
[C---:B------:R-:W-:Y:S08]  /*c5f0*/  HMMA.16816.F32.BF16 R40, R188.reuse, R160, R40 ;  /* 0x000000a0bc28723c */ /* 0x040ff00000041828 */
[-C--:B------:R-:W-:Y:S08]  /*c600*/  HMMA.16816.F32.BF16 R44, R188, R162.reuse, R44 ;  /* 0x000000a2bc2c723c */ /* 0x080ff0000004182c */
[----:B------:R-:W-:Y:S01]  /*c610*/  HMMA.16816.F32.BF16 R48, R156, R162, R48 ;  /* 0x000000a29c30723c */ /* 0x000fe20000041830 */
[----:B------:R-:W-:-:S07]  /*c620*/  @!P0 BRA `(.L_x_207) ;  /* 0x000002e000008947 */ /* 0x000fce0003800000 */
[----:B------:R-:W-:Y:S02]  /*c630*/  IADD3 R152, R226, -0x1, RZ ;  /* 0xffffffffe2987810 */ /* 0x000fe40007ffe0ff */
[----:B------:R-:W-:Y:S02]  /*c640*/  ISETP.GE.AND P1, PT, R236, 0x1, PT ;  /* 0x00000001ec00780c */ /* 0x000fe40003f26270 */
[----:B------:R-:W-:Y:S01]  /*c650*/  SHF.R.S32.HI R3, RZ, 0x1f, R152 ;  /* 0x0000001fff037819 */ /* 0x000fe20000011498 */
[C---:B------:R-:W-:Y:S04]  /*c660*/  IMAD.WIDE.U32 R160, R152.reuse, c[0x0][0x1e0], RZ ;  /* 0x0000780098a07a25 */ /* 0x040fe800078e00ff */
        /* <DEDUP_REMOVED lines=28> */
[----:B------:R-:W-:Y:S01]  /*c830*/  @P0 IMAD.X R151, R3, 0x1, R223, P2 ;  /* 0x0000000103970824 */ /* 0x000fe200010e06df */
[C---:B------:R-:W-:Y:S04]  /*c840*/  @P0 LEA R160, P2, R152.reuse, c[0x0][0x1c8], 0x1 ;  /* 0x0000720098a00a11 */ /* 0x040fe800078408ff */
[----:B------:R-:W-:Y:S02]  /*c850*/  @P0 LEA.HI.X R161, R152, c[0x0][0x1cc], R151, 0x1, P2 ;  /* 0x0000730098a10a11 */ /* 0x000fe400010f0c97 */
[----:B------:R-:W-:Y:S03]  /*c860*/  @P0 IADD3 R152, P2, R149, R230, RZ ;  /* 0x000000e695980210 */ /* 0x000fe60007f5e0ff */
[----:B------:R1:W-:Y:S02]  /*c870*/  @P0 LDGSTS.E.BYPASS.LTC128B.128 [R218+0x4480], [R160.64], !P6 ;  /* 0x04480000a0da0fae */ /* 0x0003e4000f101d4a */
[----:B------:R-:W-:Y:S01]  /*c880*/  @P0 IMAD.X R151, R3, 0x1, R228, P2 ;  /* 0x0000000103970824 */ /* 0x000fe200010e06e4 */
        /* <DEDUP_REMOVED lines=8> */
.L_x_207:
[----:B------:R-:W-:Y:S01]  /*c910*/  PLOP3.LUT P1, PT, PT, PT, UP2, 0x80, 0x0 ;  /* 0x000000000000781c */ /* 0x000fe20003f2f028 */
[----:B------:R-:W0:Y:S01]  /*c920*/  LDGDEPBAR ;  /* 0x00000000000079af */ /* 0x000e220000000000 */
[----:B------:R-:W-:Y:S01]  /*c930*/  PLOP3.LUT P0, PT, PT, PT, UP2, 0x80, 0x0 ;  /* 0x000000000000781c */ /* 0x000fe20003f0f028 */
[----:B-1----:R-:W-:Y:S02]  /*c940*/  IMAD.MOV.U32 R160, RZ, RZ, R219 ;  /* 0x000000ffffa07224 */ /* 0x002fe400078e00db */
[----:B------:R-:W-:Y:S04]  /*c950*/  IMAD R163, R226, -0x30, RZ ;  /* 0xffffffd0e2a37824 */ /* 0x000fe800078e02ff */
[----:B------:R-:W-:Y:S01]  /*c960*/  IMAD.IADD R157, R163, 0x1, -R224 ;  /* 0x00000001a39d7824 */ /* 0x000fe200078e0ae0 */
        /* <DEDUP_REMOVED lines=9> */
[--C-:B-1----:R-:W-:Y:S02]  /*ca00*/  IMAD.IADD R166, R159, 0x1, R3.reuse ;  /* 0x000000019fa67824 */ /* 0x102fe400078e0203 */
        /* <DEDUP_REMOVED lines=16> */
.L_x_210:
[----:B------:R-:W-:Y:S04]  /*cb10*/  MOV R3, c[0x0][0x32c] ;  /* 0x0000cb0000037a02 */ /* 0x000fe80000000f00 */
[----:B------:R-:W-:Y:S11]  /*cb20*/  ISETP.NE.AND P0, PT, R3, 0x1, PT ;  /* 0x000000010300780c */ /* 0x000ff60003f05270 */
[----:B------:R-:W-:Y:S02]  /*cb30*/  @!UPT UIADD3 URZ, URZ, URZ, URZ ;  /* 0x0000003f3f3ff290 */ /* 0x000fe4000fffe03f */
[----:B------:R-:W-:Y:S05]  /*cb40*/  @P0 IMAD.HI.U32 R3, R152, c[0x0][0x330], RZ ;  /* 0x0000cc0098030a27 */ /* 0x000fea00078e00ff */
[----:B------:R-:W-:Y:S02]  /*cb50*/  @P0 SHF.R.U32.HI R152, RZ, c[0x0][0x334], R3 ;  /* 0x0000cd00ff980a19 */ /* 0x000fe40000011603 */
.L_x_211:
[----:B------:R-:W-:Y:S05]  /*cb60*/  BSYNC B0 ;  /* 0x0000000000007941 */ /* 0x000fea0003800000 */
.L_x_209:
[----:B------:R-:W-:Y:S05]  /*cb70*/  IMAD R152, R152, c[0x0][0x32c], R157 ;  /* 0x0000cb0098987a24 */ /* 0x000fea00078e029d */
[----:B------:R-:W-:Y:S02]  /*cb80*/  IADD3 R3, R152, c[0x0][0x32c], RZ ;  /* 0x0000cb0098037a10 */ /* 0x000fe40007ffe0ff */
[----:B------:R-:W-:Y:S02]  /*cb90*/  IMNMX R165, R165, R152, !PT ;  /* 0x00000098a5a57217 */ /* 0x000fe40007800200 */
[----:B------:R-:W-:Y:S02]  /*cba0*/  IMNMX R166, R166, R3, PT ;  /* 0x00000003a6a67217 */ /* 0x000fe40003800200 */
.L_x_208:
        /* <DEDUP_REMOVED lines=19> */
.L_x_214:
[----:B------:R-:W-:Y:S04]  /*cce0*/  MOV R3, c[0x0][0x32c] ;  /* 0x0000cb0000037a02 */ /* 0x000fe80000000f00 */
[----:B------:R-:W-:Y:S11]  /*ccf0*/  ISETP.NE.AND P0, PT, R3, 0x1, PT ;  /* 0x000000010300780c */ /* 0x000ff60003f05270 */
[----:B------:R-:W-:Y:S02]  /*cd00*/  @!UPT UIADD3 URZ, URZ, URZ, URZ ;  /* 0x0000003f3f3ff290 */ /* 0x000fe4000fffe03f */
[----:B------:R-:W-:Y:S05]  /*cd10*/  @P0 IMAD.HI.U32 R3, R152, c[0x0][0x330], RZ ;  /* 0x0000cc0098030a27 */ /* 0x000fea00078e00ff */
[----:B------:R-:W-:Y:S02]  /*cd20*/  @P0 SHF.R.U32.HI R152, RZ, c[0x0][0x334], R3 ;  /* 0x0000cd00ff980a19 */ /* 0x000fe40000011603 */
.L_x_215:
[----:B------:R-:W-:Y:S05]  /*cd30*/  BSYNC B0 ;  /* 0x0000000000007941 */ /* 0x000fea0003800000 */
.L_x_213:
[----:B------:R-:W-:Y:S05]  /*cd40*/  IMAD R152, R152, c[0x0][0x32c], R157 ;  /* 0x0000cb0098987a24 */ /* 0x000fea00078e029d */
[----:B------:R-:W-:Y:S02]  /*cd50*/  IADD3 R3, R152, c[0x0][0x32c], RZ ;  /* 0x0000cb0098037a10 */ /* 0x000fe40007ffe0ff */
[----:B------:R-:W-:Y:S02]  /*cd60*/  IMNMX R161, R161, R152, !PT ;  /* 0x00000098a1a17217 */ /* 0x000fe40007800200 */
[----:B------:R-:W-:Y:S02]  /*cd70*/  IMNMX R162, R162, R3, PT ;  /* 0x00000003a2a27217 */ /* 0x000fe40003800200 */
.L_x_212:
[C---:B------:R-:W-:Y:S02]  /*cd80*/  ISETP.GE.AND P0, PT, R163.reuse, 0x2, PT ;  /* 0x00000002a300780c */ /* 0x040fe40003f06270 */
[----:B------:R-:W-:Y:S02]  /*cd90*/  ISETP.GE.AND P1, PT, R163, 0x9, PT ;  /* 0x00000009a300780c */ /* 0x000fe40003f26270 */
[----:B------:R-:W-:Y:S02]  /*cda0*/  P2R R155, PR, RZ, 0x1 ;  /* 0x00000001ff9b7803 */ /* 0x000fe40000000000 */
[----:B------:R-:W-:Y:S02]  /*cdb0*/  ISETP.GT.AND P0, PT, R165, 0x1, !P0 ;  /* 0x00000001a500780c */ /* 0x000fe40004704270 */
[----:B------:R-:W-:Y:S02]  /*cdc0*/  P2R R154, PR, RZ, 0x2 ;  /* 0x00000002ff9a7803 */ /* 0x000fe40000000000 */
[C---:B------:R-:W-:Y:S02]  /*cdd0*/  ISETP.LT.OR P0, PT, R166.reuse, 0x2, P0 ;  /* 0x00000002a600780c */ /* 0x040fe40000701670 */
[----:B------:R-:W-:Y:S02]  /*cde0*/  ISETP.GE.AND P2, PT, R163, 0x1, PT ;  /* 0x00000001a300780c */ /* 0x000fe40003f46270 */
        /* <DEDUP_REMOVED lines=8> */
[C---:B------:R-:W-:Y:S02]  /*ce70*/  ISETP.LT.OR P0, PT, R166.reuse, 0xa, P0 ;  /* 0x0000000aa600780c */ /* 0x040fe40000701670 */
[----:B------:R-:W-:Y:S02]  /*ce80*/  P2R R151, PR, RZ, 0x2 ;  /* 0x00000002ff977803 */ /* 0x000fe40000000000 */
[----:B------:R-:W-:Y:S02]  /*ce90*/  FSEL R16, R17, -INF , !P0 ;  /* 0xff80000011107808 */ /* 0x000fe40004000000 */
[----:B------:R-:W-:Y:S02]  /*cea0*/  ISETP.GT.AND P0, PT, R165, 0x10, !P1 ;  /* 0x00000010a500780c */ /* 0x000fe40004f04270 */
[----:B------:R-:W-:Y:S02]  /*ceb0*/  ISETP.GE.AND P1, PT, R163, 0x12, PT ;  /* 0x00000012a300780c */ /* 0x000fe40003f26270 */
[----:B------:R-:W-:Y:S02]  /*cec0*/  ISETP.LT.OR P0, PT, R166, 0x11, P0 ;  /* 0x00000011a600780c */ /* 0x000fe40000701670 */
[----:B------:R-:W-:Y:S02]  /*ced0*/  P2R R149, PR, RZ, 0x2 ;  /* 0x00000002ff957803 */ /* 0x000fe40000000000 */
[----:B------:R-:W-:Y:S02]  /*cee0*/  FSEL R164, R20, -INF , !P0 ;  /* 0xff80000014a47808 */ /* 0x000fe40004000000 */
[----:B------:R-:W-:Y:S01]  /*cef0*/  ISETP.GT.AND P0, PT, R165, 0x11, !P1 ;  /* 0x00000011a500780c */ /* 0x000fe20004f04270 */
[----:B------:R-:W1:Y:S01]  /*cf00*/  SHFL.IDX PT, R20, R160, 0x2, 0x1c1f ;  /* 0x005c1f00a0147f89 */ /* 0x000e6200000e0000 */
[----:B------:R-:W-:Y:S02]  /*cf10*/  ISETP.GE.AND P1, PT, R163, 0x19, PT ;  /* 0x00000019a300780c */ /* 0x000fe40003f26270 */
[C---:B------:R-:W-:Y:S04]  /*cf20*/  ISETP.LT.OR P0, PT, R166.reuse, 0x12, P0 ;  /* 0x00000012a600780c */ /* 0x040fe80000701670 */
[----:B------:R-:W-:Y:S02]  /*cf30*/  FSEL R198, R21, -INF , !P0 ;  /* 0xff80000015c67808 */ /* 0x000fe40004000000 */
[----:B------:R-:W-:Y:S02]  /*cf40*/  ISETP.GT.AND P0, PT, R165, 0x18, !P1 ;  /* 0x00000018a500780c */ /* 0x000fe40004f04270 */
[----:B------:R-:W-:Y:S02]  /*cf50*/  P2R R21, PR, RZ, 0x2 ;  /* 0x00000002ff157803 */ /* 0x000fe40000000000 */
[----:B------:R-:W-:Y:S02]  /*cf60*/  ISETP.LT.OR P0, PT, R166, 0x19, P0 ;  /* 0x00000019a600780c */ /* 0x000fe40000701670 */
[----:B------:R-:W-:Y:S02]  /*cf70*/  ISETP.GE.AND P1, PT, R163, 0x1a, PT ;  /* 0x0000001aa300780c */ /* 0x000fe40003f26270 */
[----:B------:R-:W-:Y:S02]  /*cf80*/  FSEL R174, R32, -INF , !P0 ;  /* 0xff80000020ae7808 */ /* 0x000fe40004000000 */
[----:B------:R-:W-:Y:S02]  /*cf90*/  ISETP.GT.AND P0, PT, R165, 0x19, !P1 ;  /* 0x00000019a500780c */ /* 0x000fe40004f04270 */
[----:B------:R-:W-:Y:S02]  /*cfa0*/  P2R R17, PR, RZ, 0x2 ;  /* 0x00000002ff117803 */ /* 0x000fe40000000000 */
[C---:B------:R-:W-:Y:S02]  /*cfb0*/  ISETP.LT.OR P0, PT, R166.reuse, 0x1a, P0 ;  /* 0x0000001aa600780c */ /* 0x040fe40000701670 */
[----:B------:R-:W-:Y:S02]  /*cfc0*/  ISETP.GE.AND P1, PT, R163, 0x21, PT ;  /* 0x00000021a300780c */ /* 0x000fe40003f26270 */
[----:B------:R-:W-:Y:S02]  /*cfd0*/  FSEL R194, R33, -INF , !P0 ;  /* 0xff80000021c27808 */ /* 0x000fe40004000000 */
[----:B------:R-:W-:Y:S02]  /*cfe0*/  ISETP.GT.AND P0, PT, R165, 0x20, !P1 ;  /* 0x00000020a500780c */ /* 0x000fe40004f04270 */
[----:B------:R-:W-:Y:S02]  /*cff0*/  P2R R5, PR, RZ, 0x2 ;  /* 0x00000002ff057803 */ /* 0x000fe40000000000 */
[----:B------:R-:W-:Y:S02]  /*d000*/  ISETP.LT.OR P0, PT, R166, 0x21, P0 ;  /* 0x00000021a600780c */ /* 0x000fe40000701670 */
[----:B------:R-:W-:Y:S02]  /*d010*/  ISETP.GE.AND P1, PT, R163, 0x22, PT ;  /* 0x00000022a300780c */ /* 0x000fe40003f26270 */
[----:B------:R-:W-:Y:S01]  /*d020*/  FSEL R180, R36, -INF , !P0 ;  /* 0xff80000024b47808 */ /* 0x000fe20004000000 */
[--C-:B-1----:R-:W-:Y:S01]  /*d030*/  IMAD.IADD R36, R158, 0x1, R20.reuse ;  /* 0x000000019e247824 */ /* 0x102fe200078e0214 */
[----:B------:R-:W-:Y:S02]  /*d040*/  ISETP.GT.AND P0, PT, R165, 0x21, !P1 ;  /* 0x00000021a500780c */ /* 0x000fe40004f04270 */
[----:B------:R-:W-:Y:S02]  /*d050*/  P2R R3, PR, RZ, 0x2 ;  /* 0x00000002ff037803 */ /* 0x000fe40000000000 */
[C---:B------:R-:W-:Y:S02]  /*d060*/  ISETP.LT.OR P0, PT, R166.reuse, 0x22, P0 ;  /* 0x00000022a600780c */ /* 0x040fe40000701670 */
[----:B------:R-:W-:Y:S02]  /*d070*/  ISETP.GE.AND P1, PT, R163, 0x29, PT ;  /* 0x00000029a300780c */ /* 0x000fe40003f26270 */
[----:B------:R-:W-:Y:S01]  /*d080*/  FSEL R177, R37, -INF , !P0 ;  /* 0xff80000025b17808 */ /* 0x000fe20004000000 */
[----:B------:R-:W-:Y:S01]  /*d090*/  IMAD.IADD R37, R159, 0x1, R20 ;  /* 0x000000019f257824 */ /* 0x000fe200078e0214 */
[C---:B------:R-:W-:Y:S02]  /*d0a0*/  ISETP.GT.AND P0, PT, R165.reuse, 0x28, !P1 ;  /* 0x00000028a500780c */ /* 0x040fe40004f04270 */
[----:B------:R-:W-:Y:S02]  /*d0b0*/  P2R R33, PR, RZ, 0x4 ;  /* 0x00000004ff217803 */ /* 0x000fe40000000000 */
[----:B------:R-:W-:Y:S04]  /*d0c0*/  ISETP.LT.OR P0, PT, R166, 0x29, P0 ;  /* 0x00000029a600780c */ /* 0x000fe80000701670 */
[----:B------:R-:W-:Y:S02]  /*d0d0*/  FSEL R173, R48, -INF , !P0 ;  /* 0xff80000030ad7808 */ /* 0x000fe40004000000 */
[----:B------:R-:W-:Y:S04]  /*d0e0*/  ISETP.GT.AND P0, PT, R165, RZ, !P2 ;  /* 0x000000ffa500720c */ /* 0x000fe80005704270 */
[----:B------:R-:W-:Y:S04]  /*d0f0*/  ISETP.LT.OR P0, PT, R166, 0x1, P0 ;  /* 0x00000001a600780c */ /* 0x000fe80000701670 */
[----:B------:R-:W-:Y:S02]  /*d100*/  FSEL R4, R4, -INF , !P0 ;  /* 0xff80000004047808 */ /* 0x000fe40004000000 */
[----:B------:R-:W-:Y:S04]  /*d110*/  ISETP.GE.AND P0, PT, R163, 0x2a, PT ;  /* 0x0000002aa300780c */ /* 0x000fe80003f06270 */
        /* <DEDUP_REMOVED lines=20> */
.L_x_218:
[----:B------:R-:W-:Y:S04]  /*d260*/  MOV R20, c[0x0][0x32c] ;  /* 0x0000cb0000147a02 */ /* 0x000fe80000000f00 */
[----:B------:R-:W-:Y:S11]  /*d270*/  ISETP.NE.AND P2, PT, R20, 0x1, PT ;  /* 0x000000011400780c */ /* 0x000ff60003f45270 */
[----:B------:R-:W-:Y:S02]  /*d280*/  @!UPT UIADD3 URZ, URZ, URZ, URZ ;  /* 0x0000003f3f3ff290 */ /* 0x000fe4000fffe03f */
[----:B------:R-:W-:Y:S05]  /*d290*/  @P2 IMAD.HI.U32 R20, R32, c[0x0][0x330], RZ ;  /* 0x0000cc0020142a27 */ /* 0x000fea00078e00ff */
[----:B------:R-:W-:Y:S02]  /*d2a0*/  @P2 SHF.R.U32.HI R32, RZ, c[0x0][0x334], R20 ;  /* 0x0000cd00ff202a19 */ /* 0x000fe40000011614 */
.L_x_219:
[----:B------:R-:W-:Y:S05]  /*d2b0*/  BSYNC B0 ;  /* 0x0000000000007941 */ /* 0x000fea0003800000 */
.L_x_217:
[----:B------:R-:W-:Y:S05]  /*d2c0*/  IMAD R49, R32, c[0x0][0x32c], R157 ;  /* 0x0000cb0020317a24 */ /* 0x000fea00078e029d */
[----:B------:R-:W-:Y:S02]  /*d2d0*/  IADD3 R20, R49, c[0x0][0x32c], RZ ;  /* 0x0000cb0031147a10 */ /* 0x000fe40007ffe0ff */
[----:B------:R-:W-:Y:S02]  /*d2e0*/  IMNMX R36, R36, R49, !PT ;  /* 0x0000003124247217 */ /* 0x000fe40007800200 */
[----:B------:R-:W-:Y:S02]  /*d2f0*/  IMNMX R37, R37, R20, PT ;  /* 0x0000001425257217 */ /* 0x000fe40003800200 */
.L_x_216:
[----:B------:R-:W-:Y:S02]  /*d300*/  ISETP.NE.AND P2, PT, R154, RZ, PT ;  /* 0x000000ff9a00720c */ /* 0x000fe40003f45270 */
[----:B------:R-:W-:Y:S02]  /*d310*/  P2R R165, PR, RZ, 0x40 ;  /* 0x00000040ffa57803 */ /* 0x000fe40000000000 */
[----:B------:R-:W-:Y:S02]  /*d320*/  ISETP.GT.AND P2, PT, R161, 0x8, !P2 ;  /* 0x00000008a100780c */ /* 0x000fe40005744270 */
[----:B------:R-:W-:Y:S02]  /*d330*/  ISETP.NE.AND P6, PT, R21, RZ, PT ;  /* 0x000000ff1500720c */ /* 0x000fe40003fc5270 */
[----:B------:R-:W-:Y:S02]  /*d340*/  ISETP.LT.OR P2, PT, R162, 0x9, P2 ;  /* 0x00000009a200780c */ /* 0x000fe40001741670 */
[----:B------:R-:W-:Y:S02]  /*d350*/  P2R R163, PR, RZ, 0x20 ;  /* 0x00000020ffa37803 */ /* 0x000fe40000000000 */
[----:B------:R-:W-:Y:S02]  /*d360*/  FSEL R20, R18, -INF , !P2 ;  /* 0xff80000012147808 */ /* 0x000fe40005000000 */
[----:B------:R-:W-:Y:S02]  /*d370*/  ISETP.NE.AND P2, PT, R153, RZ, PT ;  /* 0x000000ff9900720c */ /* 0x000fe40003f45270 */
[----:B------:R-:W-:Y:S02]  /*d380*/  ISETP.NE.AND P5, PT, R17, RZ, PT ;  /* 0x000000ff1100720c */ /* 0x000fe40003fa5270 */
[----:B------:R-:W-:Y:S02]  /*d390*/  ISETP.GT.AND P2, PT, R161, 0x9, !P2 ;  /* 0x00000009a100780c */ /* 0x000fe40005744270 */
[----:B------:R-:W-:Y:S02]  /*d3a0*/  P2R R49, PR, RZ, 0x10 ;  /* 0x00000010ff317803 */ /* 0x000fe40000000000 */
[C---:B------:R-:W-:Y:S02]  /*d3b0*/  ISETP.LT.OR P2, PT, R162.reuse, 0xa, P2 ;  /* 0x0000000aa200780c */ /* 0x040fe40001741670 */
[----:B------:R-:W-:Y:S02]  /*d3c0*/  ISETP.NE.AND P4, PT, R5, RZ, PT ;  /* 0x000000ff0500720c */ /* 0x000fe40003f85270 */
[----:B------:R-:W-:Y:S02]  /*d3d0*/  FSEL R18, R19, -INF , !P2 ;  /* 0xff80000013127808 */ /* 0x000fe40005000000 */
[----:B------:R-:W-:Y:S02]  /*d3e0*/  ISETP.NE.AND P2, PT, R151, RZ, PT ;  /* 0x000000ff9700720c */ /* 0x000fe40003f45270 */
[----:B------:R-:W-:Y:S02]  /*d3f0*/  P2R R48, PR, RZ, 0x8 ;  /* 0x00000008ff307803 */ /* 0x000fe40000000000 */
[----:B------:R-:W-:Y:S02]  /*d400*/  ISETP.GT.AND P2, PT, R161, 0x10, !P2 ;  /* 0x00000010a100780c */ /* 0x000fe40005744270 */
[----:B------:R-:W-:Y:S02]  /*d410*/  ISETP.NE.AND P3, PT, R3, RZ, PT ;  /* 0x000000ff0300720c */ /* 0x000fe40003f65270 */
[----:B------:R-:W-:Y:S02]  /*d420*/  ISETP.LT.OR P2, PT, R162, 0x11, P2 ;  /* 0x00000011a200780c */ /* 0x000fe40001741670 */
[----:B------:R-:W-:Y:S02]  /*d430*/  P2R R19, PR, RZ, 0x40 ;  /* 0x00000040ff137803 */ /* 0x000fe40000000000 */
[----:B------:R-:W-:Y:S02]  /*d440*/  FSEL R172, R22, -INF , !P2 ;  /* 0xff80000016ac7808 */ /* 0x000fe40005000000 */
[----:B------:R-:W-:Y:S04]  /*d450*/  ISETP.NE.AND P2, PT, R149, RZ, PT ;  /* 0x000000ff9500720c */ /* 0x000fe80003f45270 */
[----:B------:R-:W-:Y:S04]  /*d460*/  ISETP.GT.AND P2, PT, R161, 0x11, !P2 ;  /* 0x00000011a100780c */ /* 0x000fe80005744270 */
[C---:B------:R-:W-:Y:S04]  /*d470*/  ISETP.LT.OR P2, PT, R162.reuse, 0x12, P2 ;  /* 0x00000012a200780c */ /* 0x040fe80001741670 */
[----:B------:R-:W-:Y:S02]  /*d480*/  FSEL R196, R23, -INF , !P2 ;  /* 0xff80000017c47808 */ /* 0x000fe40005000000 */
[----:B------:R-:W-:Y:S02]  /*d490*/  ISETP.GT.AND P2, PT, R161, 0x18, !P6 ;  /* 0x00000018a100780c */ /* 0x000fe40007744270 */
[----:B------:R-:W-:Y:S02]  /*d4a0*/  ISETP.NE.AND P6, PT, R33, RZ, PT ;  /* 0x000000ff2100720c */ /* 0x000fe40003fc5270 */
[----:B------:R-:W-:Y:S04]  /*d4b0*/  ISETP.LT.OR P2, PT, R162, 0x19, P2 ;  /* 0x00000019a200780c */ /* 0x000fe80001741670 */
[----:B------:R-:W-:Y:S02]  /*d4c0*/  FSEL R182, R34, -INF , !P2 ;  /* 0xff80000022b67808 */ /* 0x000fe40005000000 */
[----:B------:R-:W-:Y:S04]  /*d4d0*/  ISETP.GT.AND P2, PT, R161, 0x19, !P5 ;  /* 0x00000019a100780c */ /* 0x000fe80006f44270 */
[C---:B------:R-:W-:Y:S04]  /*d4e0*/  ISETP.LT.OR P2, PT, R162.reuse, 0x1a, P2 ;  /* 0x0000001aa200780c */ /* 0x040fe80001741670 */
[----:B------:R-:W-:Y:S02]  /*d4f0*/  FSEL R192, R35, -INF , !P2 ;  /* 0xff80000023c07808 */ /* 0x000fe40005000000 */
[C---:B------:R-:W-:Y:S04]  /*d500*/  ISETP.GT.AND P2, PT, R161.reuse, 0x20, !P4 ;  /* 0x00000020a100780c */ /* 0x040fe80006744270 */
[----:B------:R-:W-:Y:S04]  /*d510*/  ISETP.LT.OR P2, PT, R162, 0x21, P2 ;  /* 0x00000021a200780c */ /* 0x000fe80001741670 */
[----:B------:R-:W-:Y:S02]  /*d520*/  FSEL R178, R38, -INF , !P2 ;  /* 0xff80000026b27808 */ /* 0x000fe40005000000 */
[----:B------:R-:W-:Y:S04]  /*d530*/  ISETP.GT.AND P2, PT, R161, 0x21, !P3 ;  /* 0x00000021a100780c */ /* 0x000fe80005f44270 */
[C---:B------:R-:W-:Y:S04]  /*d540*/  ISETP.LT.OR P2, PT, R162.reuse, 0x22, P2 ;  /* 0x00000022a200780c */ /* 0x040fe80001741670 */
[----:B------:R-:W-:Y:S02]  /*d550*/  FSEL R176, R39, -INF , !P2 ;  /* 0xff80000027b07808 */ /* 0x000fe40005000000 */
[----:B------:R-:W-:Y:S04]  /*d560*/  ISETP.NE.AND P2, PT, R155, RZ, PT ;  /* 0x000000ff9b00720c */ /* 0x000fe80003f45270 */
[----:B------:R-:W-:Y:S04]  /*d570*/  ISETP.GT.AND P2, PT, R161, 0x1, !P2 ;  /* 0x00000001a100780c */ /* 0x000fe80005744270 */
[C---:B------:R-:W-:Y:S04]  /*d580*/  ISETP.LT.OR P2, PT, R162.reuse, 0x2, P2 ;  /* 0x00000002a200780c */ /* 0x040fe80001741670 */
[----:B------:R-:W-:Y:S02]  /*d590*/  FSEL R32, R7, -INF , !P2 ;  /* 0xff80000007207808 */ /* 0x000fe40005000000 */
[C---:B------:R-:W-:Y:S04]  /*d5a0*/  ISETP.GT.AND P2, PT, R161.reuse, RZ, !P6 ;  /* 0x000000ffa100720c */ /* 0x040fe80007744270 */
[----:B------:R-:W-:Y:S04]  /*d5b0*/  ISETP.LT.OR P2, PT, R162, 0x1, P2 ;  /* 0x00000001a200780c */ /* 0x000fe80001741670 */
[----:B------:R-:W-:Y:S02]  /*d5c0*/  FSEL R6, R6, -INF , !P2 ;  /* 0xff80000006067808 */ /* 0x000fe40005000000 */
[C---:B------:R-:W-:Y:S04]  /*d5d0*/  ISETP.GT.AND P2, PT, R161.reuse, 0x28, !P1 ;  /* 0x00000028a100780c */ /* 0x040fe80004f44270 */
[----:B------:R-:W-:Y:S04]  /*d5e0*/  ISETP.LT.OR P2, PT, R162, 0x29, P2 ;  /* 0x00000029a200780c */ /* 0x000fe80001741670 */
[----:B------:R-:W-:Y:S02]  /*d5f0*/  FSEL R168, R50, -INF , !P2 ;  /* 0xff80000032a87808 */ /* 0x000fe40005000000 */
[----:B------:R-:W-:Y:S04]  /*d600*/  ISETP.GT.AND P2, PT, R161, 0x29, !P0 ;  /* 0x00000029a100780c */ /* 0x000fe80004744270 */
[----:B------:R-:W-:Y:S04]  /*d610*/  ISETP.LT.OR P2, PT, R162, 0x2a, P2 ;  /* 0x0000002aa200780c */ /* 0x000fe80001741670 */
[----:B------:R-:W-:Y:S02]  /*d620*/  FSEL R166, R51, -INF , !P2 ;  /* 0xff80000033a67808 */ /* 0x000fe40005000000 */
[----:B------:R-:W-:Y:S02]  /*d630*/  ISETP.GT.AND P2, PT, R36, RZ, !P6 ;  /* 0x000000ff2400720c */ /* 0x000fe40007744270 */
[----:B------:R-:W-:Y:S02]  /*d640*/  ISETP.NE.AND P6, PT, R19, RZ, PT ;  /* 0x000000ff1300720c */ /* 0x000fe40003fc5270 */
[----:B------:R-:W-:Y:S04]  /*d650*/  ISETP.LT.OR P2, PT, R37, 0x1, P2 ;  /* 0x000000012500780c */ /* 0x000fe80001741670 */
[----:B------:R-:W-:Y:S02]  /*d660*/  FSEL R7, R8, -INF , !P2 ;  /* 0xff80000008077808 */ /* 0x000fe40005000000 */
[----:B------:R-:W-:Y:S04]  /*d670*/  ISETP.NE.AND P2, PT, R155, RZ, PT ;  /* 0x000000ff9b00720c */ /* 0x000fe80003f45270 */
[----:B------:R-:W-:Y:S04]  /*d680*/  ISETP.GT.AND P2, PT, R36, 0x1, !P2 ;  /* 0x000000012400780c */ /* 0x000fe80005744270 */
[----:B------:R-:W-:Y:S04]  /*d690*/  ISETP.LT.OR P2, PT, R37, 0x2, P2 ;  /* 0x000000022500780c */ /* 0x000fe80001741670 */
        /* <DEDUP_REMOVED lines=59> */
.L_x_222:
[----:B------:R-:W-:Y:S04]  /*da50*/  MOV R9, c[0x0][0x32c] ;  /* 0x0000cb0000097a02 */ /* 0x000fe80000000f00 */
[----:B------:R-:W-:Y:S11]  /*da60*/  ISETP.NE.AND P2, PT, R9, 0x1, PT ;  /* 0x000000010900780c */ /* 0x000ff60003f45270 */
[----:B------:R-:W-:Y:S02]  /*da70*/  @!UPT UIADD3 URZ, URZ, URZ, URZ ;  /* 0x0000003f3f3ff290 */ /* 0x000fe4000fffe03f */
[----:B------:R-:W-:Y:S05]  /*da80*/  @P2 IMAD.HI.U32 R9, R24, c[0x0][0x330], RZ ;  /* 0x0000cc0018092a27 */ /* 0x000fea00078e00ff */
[----:B------:R-:W-:Y:S02]  /*da90*/  @P2 SHF.R.U32.HI R24, RZ, c[0x0][0x334], R9 ;  /* 0x0000cd00ff182a19 */ /* 0x000fe40000011609 */
.L_x_223:
[----:B------:R-:W-:Y:S05]  /*daa0*/  BSYNC B0 ;  /* 0x0000000000007941 */ /* 0x000fea0003800000 */
.L_x_221:
[----:B------:R-:W-:Y:S05]  /*dab0*/  IMAD R157, R24, c[0x0][0x32c], R157 ;  /* 0x0000cb00189d7a24 */ /* 0x000fea00078e029d */
[----:B------:R-:W-:Y:S02]  /*dac0*/  IADD3 R24, R157, c[0x0][0x32c], RZ ;  /* 0x0000cb009d187a10 */ /* 0x000fe40007ffe0ff */
[----:B------:R-:W-:Y:S02]  /*dad0*/  IMNMX R158, R158, R157, !PT ;  /* 0x0000009d9e9e7217 */ /* 0x000fe40007800200 */
[----:B------:R-:W-:Y:S02]  /*dae0*/  IMNMX R159, R159, R24, PT ;  /* 0x000000189f9f7217 */ /* 0x000fe40003800200 */
.L_x_220:
[----:B------:R-:W-:Y:S01]  /*daf0*/  ISETP.NE.AND P2, PT, R33, RZ, PT ;  /* 0x000000ff2100720c */ /* 0x000fe20003f45270 */
[----:B------:R-:W-:Y:S01]  /*db00*/  LDSM.16.MT88.4 R36, [R214+0x2480] ;  /* 0x00248000d624783b */ /* 0x000fe20000004200 */
[C---:B------:R-:W-:Y:S02]  /*db10*/  ISETP.GT.AND P1, PT, R158.reuse, 0x28, !P1 ;  /* 0x000000289e00780c */ /* 0x040fe40004f24270 */
[----:B------:R-:W-:Y:S02]  /*db20*/  ISETP.GT.AND P2, PT, R158, RZ, !P2 ;  /* 0x000000ff9e00720c */ /* 0x000fe40005744270 */
[C---:B------:R-:W-:Y:S02]  /*db30*/  ISETP.LT.OR P1, PT, R159.reuse, 0x29, P1 ;  /* 0x000000299f00780c */ /* 0x040fe40000f21670 */
[----:B------:R-:W-:Y:S02]  /*db40*/  ISETP.LT.OR P2, PT, R159, 0x1, P2 ;  /* 0x000000019f00780c */ /* 0x000fe40001741670 */
[----:B------:R-:W-:Y:S02]  /*db50*/  FSEL R46, R46, -INF , !P1 ;  /* 0xff8000002e2e7808 */ /* 0x000fe40004800000 */
[----:B------:R-:W-:Y:S02]  /*db60*/  FSEL R13, R10, -INF , !P2 ;  /* 0xff8000000a0d7808 */ /* 0x000fe40005000000 */
[----:B------:R-:W-:Y:S02]  /*db70*/  ISETP.NE.AND P2, PT, R155, RZ, PT ;  /* 0x000000ff9b00720c */ /* 0x000fe40003f45270 */
[C---:B------:R-:W-:Y:S02]  /*db80*/  ISETP.GT.AND P0, PT, R158.reuse, 0x29, !P0 ;  /* 0x000000299e00780c */ /* 0x040fe40004704270 */
[----:B------:R-:W-:Y:S02]  /*db90*/  ISETP.GT.AND P2, PT, R158, 0x1, !P2 ;  /* 0x000000019e00780c */ /* 0x000fe40005744270 */
[C---:B------:R-:W-:Y:S02]  /*dba0*/  ISETP.LT.OR P0, PT, R159.reuse, 0x2a, P0 ;  /* 0x0000002a9f00780c */ /* 0x040fe40000701670 */
[----:B------:R-:W-:Y:S02]  /*dbb0*/  ISETP.LT.OR P2, PT, R159, 0x2, P2 ;  /* 0x000000029f00780c */ /* 0x000fe40001741670 */
[----:B------:R-:W-:Y:S02]  /*dbc0*/  FSEL R23, R47, -INF , !P0 ;  /* 0xff8000002f177808 */ /* 0x000fe40004000000 */
        /* <DEDUP_REMOVED lines=21> */
[----:B------:R-:W-:Y:S02]  /*dd20*/  ISETP.NE.AND P2, PT, R17, RZ, PT ;  /* 0x000000ff1100720c */ /* 0x000fe40003f45270 */
[----:B------:R-:W-:Y:S02]  /*dd30*/  FMNMX.FTZ R17, R6, R148, !PT ;  /* 0x0000009406117209 */ /* 0x000fe40007810000 */
[----:B------:R-:W-:Y:S02]  /*dd40*/  ISETP.GT.AND P2, PT, R158, 0x19, !P2 ;  /* 0x000000199e00780c */ /* 0x000fe40005744270 */
[----:B------:R-:W-:Y:S02]  /*dd50*/  FMNMX.FTZ R17, R32, R17, !PT ;  /* 0x0000001120117209 */ /* 0x000fe40007810000 */
[----:B------:R-:W-:Y:S02]  /*dd60*/  ISETP.LT.OR P2, PT, R159, 0x1a, P2 ;  /* 0x0000001a9f00780c */ /* 0x000fe40001741670 */
        /* <DEDUP_REMOVED lines=23> */
[----:B------:R-:W-:Y:S01]  /*dee0*/  ISETP.GT.AND P2, PT, R158, 0x21, !P2 ;  /* 0x000000219e00780c */ /* 0x000fe20005744270 */
[----:B------:R-:W-:Y:S01]  /*def0*/  SHFL.BFLY PT, R149, R24, 0x2, 0x1f ;  /* 0x0c401f0018957f89 */ /* 0x000fe200000e0000 */
[----:B------:R-:W-:Y:S02]  /*df00*/  FMNMX.FTZ R3, R194, R3, !PT ;  /* 0x00000003c2037209 */ /* 0x000fe40007810000 */
[----:B------:R-:W-:Y:S02]  /*df10*/  ISETP.LT.OR P2, PT, R159, 0x22, P2 ;  /* 0x000000229f00780c */ /* 0x000fe40001741670 */
[----:B------:R-:W-:Y:S02]  /*df20*/  FMNMX.FTZ R10, R180, R3, !PT ;  /* 0x00000003b40a7209 */ /* 0x000fe40007810000 */
[----:B------:R-:W-:Y:S02]  /*df30*/  FSEL R49, R43, -INF , !P2 ;  /* 0xff8000002b317808 */ /* 0x000fe40005000000 */
[----:B------:R-:W-:Y:S04]  /*df40*/  FMNMX.FTZ R10, R177, R10, !PT ;  /* 0x0000000ab10a7209 */ /* 0x000fe80007810000 */
[----:B------:R-:W-:Y:S04]  /*df50*/  FMNMX.FTZ R3, R173, R10, !PT ;  /* 0x0000000aad037209 */ /* 0x000fe80007810000 */
[----:B------:R-:W-:Y:S02]  /*df60*/  FMNMX.FTZ R5, R170, R3, !PT ;  /* 0x00000003aa057209 */ /* 0x000fe40007810000 */
[----:B------:R-:W-:Y:S03]  /*df70*/  FMNMX.FTZ R3, R7, R2, !PT ;  /* 0x0000000207037209 */ /* 0x000fe60007810000 */
[----:B------:R-:W1:Y:S01]  /*df80*/  SHFL.BFLY PT, R10, R5, 0x2, 0x1f ;  /* 0x0c401f00050a7f89 */ /* 0x000e6200000e0000 */
[----:B------:R-:W-:Y:S04]  /*df90*/  FMNMX.FTZ R3, R22, R3, !PT ;  /* 0x0000000316037209 */ /* 0x000fe80007810000 */
[----:B------:R-:W-:Y:S04]  /*dfa0*/  FMNMX.FTZ R3, R12, R3, !PT ;  /* 0x000000030c037209 */ /* 0x000fe80007810000 */
[----:B------:R-:W-:Y:S04]  /*dfb0*/  FMNMX.FTZ R3, R8, R3, !PT ;  /* 0x0000000308037209 */ /* 0x000fe80007810000 */
[----:B------:R-:W-:Y:S04]  /*dfc0*/  FMNMX.FTZ R3, R184, R3, !PT ;  /* 0x00000003b8037209 */ /* 0x000fe80007810000 */
[----:B------:R-:W-:Y:S04]  /*dfd0*/  FMNMX.FTZ R3, R190, R3, !PT ;  /* 0x00000003be037209 */ /* 0x000fe80007810000 */
[----:B------:R-:W-:Y:S02]  /*dfe0*/  FMNMX.FTZ R3, R186, R3, !PT ;  /* 0x00000003ba037209 */ /* 0x000fe40007810000 */
[----:B-1----:R-:W-:Y:S02]  /*dff0*/  FMNMX.FTZ R10, R5, R10, !PT ;  /* 0x0000000a050a7209 */ /* 0x002fe40007810000 */
[----:B------:R-:W-:Y:S02]  /*e000*/  FMNMX.FTZ R14, R188, R3, !PT ;  /* 0x00000003bc0e7209 */ /* 0x000fe40007810000 */
[----:B------:R-:W-:Y:S01]  /*e010*/  FMNMX.FTZ R149, R24, R149, !PT ;  /* 0x0000009518957209 */ /* 0x000fe20007810000 */
[----:B------:R-:W1:Y:S01]  /*e020*/  SHFL.BFLY PT, R151, R10, 0x1, 0x1f ;  /* 0x0c201f000a977f89 */ /* 0x000e6200000e0000 */
[----:B------:R-:W-:Y:S04]  /*e030*/  FMNMX.FTZ R3, R171, R14, !PT ;  /* 0x0000000eab037209 */ /* 0x000fe80007810000 */
[----:B------:R-:W-:Y:S03]  /*e040*/  FMNMX.FTZ R3, R50, R3, !PT ;  /* 0x0000000332037209 */ /* 0x000fe60007810000 */
[----:B------:R-:W2:Y:S01]  /*e050*/  SHFL.BFLY PT, R14, R149, 0x1, 0x1f ;  /* 0x0c201f00950e7f89 */ /* 0x000ea200000e0000 */
[----:B------:R-:W-:Y:S02]  /*e060*/  FMNMX.FTZ R24, R48, R3, !PT ;  /* 0x0000000330187209 */ /* 0x000fe40007810000 */
[----:B-1----:R-:W-:Y:S02]  /*e070*/  FMNMX.FTZ R151, R10, R151, !PT ;  /* 0x000000970a977209 */ /* 0x002fe40007810000 */
[----:B------:R-:W-:Y:S02]  /*e080*/  FMNMX.FTZ R10, R45, R24, !PT ;  /* 0x000000182d0a7209 */ /* 0x000fe40007810000 */
[C---:B------:R-:W-:Y:S01]  /*e090*/  FSETP.NEU.FTZ.AND P2, PT, R151.reuse, -INF , PT ;  /* 0xff8000009700780b */ /* 0x040fe20003f5d000 */
[----:B------:R-:W-:Y:S02]  /*e0a0*/  FMUL.FTZ R185, R151, c[0x0][0x2d0] ;  /* 0x0000b40097b97a20 */ /* 0x000fe40000410000 */
[----:B------:R-:W1:Y:S01]  /*e0b0*/  SHFL.BFLY PT, R3, R10, 0x2, 0x1f ;  /* 0x0c401f000a037f89 */ /* 0x000e6200000e0000 */
[----:B--2---:R-:W-:Y:S02]  /*e0c0*/  FMNMX.FTZ R149, R149, R14, !PT ;  /* 0x0000000e95957209 */ /* 0x004fe40007810000 */
[----:B------:R-:W-:Y:S02]  /*e0d0*/  FSEL R185, R185, RZ, P2 ;  /* 0x000000ffb9b97208 */ /* 0x000fe40001000000 */
[C---:B------:R-:W-:Y:S01]  /*e0e0*/  FSETP.NEU.FTZ.AND P1, PT, R149.reuse, -INF , PT ;  /* 0xff8000009500780b */ /* 0x040fe20003f3d000 */
[----:B------:R-:W-:Y:S02]  /*e0f0*/  FMUL.FTZ R181, R149, c[0x0][0x2d0] ;  /* 0x0000b40095b57a20 */ /* 0x000fe40000410000 */
[--C-:B------:R-:W-:Y:S01]  /*e100*/  FFMA.FTZ R154, R4, c[0x0][0x2d0], -R185.reuse ;  /* 0x0000b400049a7a23 */ /* 0x100fe200000108b9 */
[----:B------:R-:W-:Y:S01]  /*e110*/  FMNMX.FTZ R4, R13, R0, !PT ;  /* 0x000000000d047209 */ /* 0x000fe20007810000 */
[--C-:B------:R-:W-:Y:S01]  /*e120*/  FFMA.FTZ R157, R16, c[0x0][0x2d0], -R185.reuse ;  /* 0x0000b400109d7a23 */ /* 0x100fe200000108b9 */
[----:B------:R-:W-:Y:S01]  /*e130*/  FSEL R181, R181, RZ, P1 ;  /* 0x000000ffb5b57208 */ /* 0x000fe20000800000 */
[--C-:B------:R-:W-:Y:S01]  /*e140*/  FFMA.FTZ R153, R156, c[0x0][0x2d0], -R185.reuse ;  /* 0x0000b4009c997a23 */ /* 0x100fe200000108b9 */
[----:B------:R-:W-:Y:S01]  /*e150*/  FMNMX.FTZ R4, R11, R4, !PT ;  /* 0x000000040b047209 */ /* 0x000fe20007810000 */
[----:B------:R-:W-:Y:S01]  /*e160*/  FFMA.FTZ R152, R152, c[0x0][0x2d0], -R185 ;  /* 0x0000b40098987a23 */ /* 0x000fe200000108b9 */
[----:B------:R-:W-:Y:S01]  /*e170*/  MUFU.EX2 R154, R154 ;  /* 0x0000009a009a7308 */ /* 0x000fe20000000800 */
[--C-:B------:R-:W-:Y:S01]  /*e180*/  FFMA.FTZ R155, R6, c[0x0][0x2d0], -R181.reuse ;  /* 0x0000b400069b7a23 */ /* 0x100fe200000108b5 */
[----:B------:R-:W-:Y:S01]  /*e190*/  FMNMX.FTZ R4, R9, R4, !PT ;  /* 0x0000000409047209 */ /* 0x000fe20007810000 */
[--C-:B------:R-:W-:Y:S02]  /*e1a0*/  FFMA.FTZ R160, R18, c[0x0][0x2d0], -R181.reuse ;  /* 0x0000b40012a07a23 */ /* 0x100fe400000108b5 */
[----:B------:R-:W-:Y:S01]  /*e1b0*/  LDSM.16.MT88.4 R16, [R214+0x1880] ;  /* 0x00188000d610783b */ /* 0x000fe20000004200 */
[----:B------:R-:W-:Y:S01]  /*e1c0*/  FMNMX.FTZ R4, R15, R4, !PT ;  /* 0x000000040f047209 */ /* 0x000fe20007810000 */
[--C-:B------:R-:W-:Y:S01]  /*e1d0*/  FFMA.FTZ R156, R32, c[0x0][0x2d0], -R181.reuse ;  /* 0x0000b400209c7a23 */ /* 0x100fe200000108b5 */
[----:B-1----:R-:W-:Y:S01]  /*e1e0*/  FMNMX.FTZ R10, R10, R3, !PT ;  /* 0x000000030a0a7209 */ /* 0x002fe20007810000 */
[----:B------:R-:W-:Y:S01]  /*e1f0*/  FFMA.FTZ R161, R20, c[0x0][0x2d0], -R181 ;  /* 0x0000b40014a17a23 */ /* 0x000fe200000108b5 */
[----:B------:R-:W-:Y:S01]  /*e200*/  FMNMX.FTZ R4, R195, R4, !PT ;  /* 0x00000004c3047209 */ /* 0x000fe20007810000 */
[----:B------:R-:W1:Y:S02]  /*e210*/  MUFU.EX2 R153, R153 ;  /* 0x0000009900997308 */ /* 0x000e640000000800 */
[----:B------:R-:W-:Y:S01]  /*e220*/  LDSM.16.MT88.4 R32, [R212+0x1880] ;  /* 0x00188000d420783b */ /* 0x000fe20000004200 */
[----:B------:R-:W-:Y:S01]  /*e230*/  FFMA.FTZ R179, R194, c[0x0][0x2d0], -R185 ;  /* 0x0000b400c2b37a23 */ /* 0x000fe200000108b9 */
[----:B------:R-:W-:Y:S01]  /*e240*/  FMNMX.FTZ R4, R191, R4, !PT ;  /* 0x00000004bf047209 */ /* 0x000fe20007810000 */
[----:B------:R-:W-:Y:S02]  /*e250*/  FFMA.FTZ R183, R192, c[0x0][0x2d0], -R181 ;  /* 0x0000b400c0b77a23 */ /* 0x000fe400000108b5 */
[--C-:B------:R-:W-:Y:S01]  /*e260*/  FFMA.FTZ R164, R164, c[0x0][0x2d0], -R185.reuse ;  /* 0x0000b400a4a47a23 */ /* 0x100fe200000108b9 */
[----:B------:R-:W-:Y:S01]  /*e270*/  FMNMX.FTZ R4, R193, R4, !PT ;  /* 0x00000004c1047209 */ /* 0x000fe20007810000 */
[--C-:B------:R-:W-:Y:S01]  /*e280*/  FFMA.FTZ R169, R198, c[0x0][0x2d0], -R185.reuse ;  /* 0x0000b400c6a97a23 */ /* 0x100fe200000108b9 */
[----:B------:R-:W2:Y:S01]  /*e290*/  SHFL.BFLY PT, R3, R10, 0x1, 0x1f ;  /* 0x0c201f000a037f89 */ /* 0x000ea200000e0000 */
[----:B------:R-:W-:Y:S01]  /*e2a0*/  MUFU.EX2 R152, R152 ;  /* 0x0000009800987308 */ /* 0x000fe20000000800 */
[----:B------:R-:W-:Y:S01]  /*e2b0*/  FMNMX.FTZ R4, R41, R4, !PT ;  /* 0x0000000429047209 */ /* 0x000fe20007810000 */
[--C-:B------:R-:W-:Y:S02]  /*e2c0*/  FFMA.FTZ R174, R174, c[0x0][0x2d0], -R185.reuse ;  /* 0x0000b400aeae7a23 */ /* 0x100fe400000108b9 */
[--C-:B------:R-:W-:Y:S01]  /*e2d0*/  FFMA.FTZ R180, R180, c[0x0][0x2d0], -R185.reuse ;  /* 0x0000b400b4b47a23 */ /* 0x100fe200000108b9 */
[----:B------:R-:W-:Y:S01]  /*e2e0*/  FMNMX.FTZ R4, R51, R4, !PT ;  /* 0x0000000433047209 */ /* 0x000fe20007810000 */
[--C-:B------:R-:W-:Y:S02]  /*e2f0*/  FFMA.FTZ R177, R177, c[0x0][0x2d0], -R185.reuse ;  /* 0x0000b400b1b17a23 */ /* 0x100fe400000108b9 */
[--C-:B------:R-:W-:Y:S01]  /*e300*/  FFMA.FTZ R173, R173, c[0x0][0x2d0], -R185.reuse ;  /* 0x0000b400adad7a23 */ /* 0x100fe200000108b9 */
[----:B------:R-:W-:Y:S01]  /*e310*/  FMNMX.FTZ R5, R49, R4, !PT ;  /* 0x0000000431057209 */ /* 0x000fe20007810000 */
[----:B------:R-:W3:Y:S01]  /*e320*/  MUFU.EX2 R157, R157 ;  /* 0x0000009d009d7308 */ /* 0x000ee20000000800 */
[----:B------:R-:W-:Y:S02]  /*e330*/  FFMA.FTZ R185, R170, c[0x0][0x2d0], -R185 ;  /* 0x0000b400aab97a23 */ /* 0x000fe400000108b9 */
[----:B------:R-:W-:Y:S01]  /*e340*/  FMNMX.FTZ R6, R46, R5, !PT ;  /* 0x000000052e067209 */ /* 0x000fe20007810000 */
[--C-:B------:R-:W-:Y:S01]  /*e350*/  FFMA.FTZ R172, R172, c[0x0][0x2d0], -R181.reuse ;  /* 0x0000b400acac7a23 */ /* 0x100fe200000108b5 */
[----:B-1----:R-:W-:Y:S01]  /*e360*/  F2FP.BF16.PACK_AB R24, R153, R154 ;  /* 0x0000009a9918723e */ /* 0x002fe200000010ff */
[--C-:B------:R-:W-:Y:S01]  /*e370*/  FFMA.FTZ R175, R196, c[0x0][0x2d0], -R181.reuse ;  /* 0x0000b400c4af7a23 */ /* 0x100fe200000108b5 */
[----:B------:R-:W-:Y:S01]  /*e380*/  FMNMX.FTZ R4, R23, R6, !PT ;  /* 0x0000000617047209 */ /* 0x000fe20007810000 */
[--C-:B------:R-:W-:Y:S02]  /*e390*/  FFMA.FTZ R182, R182, c[0x0][0x2d0], -R181.reuse ;  /* 0x0000b400b6b67a23 */ /* 0x100fe400000108b5 */
[----:B------:R-:W-:Y:S01]  /*e3a0*/  MUFU.EX2 R155, R155 ;  /* 0x0000009b009b7308 */ /* 0x000fe20000000800 */
[--C-:B------:R-:W-:Y:S01]  /*e3b0*/  FFMA.FTZ R178, R178, c[0x0][0x2d0], -R181.reuse ;  /* 0x0000b400b2b27a23 */ /* 0x100fe200000108b5 */
[----:B------:R-:W1:Y:S01]  /*e3c0*/  SHFL.BFLY PT, R5, R4, 0x2, 0x1f ;  /* 0x0c401f0004057f89 */ /* 0x000e6200000e0000 */
[----:B--2---:R-:W-:Y:S01]  /*e3d0*/  FMNMX.FTZ R3, R10, R3, !PT ;  /* 0x000000030a037209 */ /* 0x004fe20007810000 */
[----:B------:R-:W-:Y:S03]  /*e3e0*/  FFMA.FTZ R168, R168, c[0x0][0x2d0], -R181 ;  /* 0x0000b400a8a87a23 */ /* 0x000fe600000108b5 */
[C---:B------:R-:W-:Y:S01]  /*e3f0*/  FSETP.NEU.FTZ.AND P0, PT, R3.reuse, -INF , PT ;  /* 0xff8000000300780b */ /* 0x040fe20003f1d000 */
[----:B------:R-:W-:Y:S02]  /*e400*/  FMUL.FTZ R47, R3, c[0x0][0x2d0] ;  /* 0x0000b400032f7a20 */ /* 0x000fe40000410000 */
[----:B------:R-:W2:Y:S03]  /*e410*/  MUFU.EX2 R156, R156 ;  /* 0x0000009c009c7308 */ /* 0x000ea60000000800 */
[----:B------:R-:W-:Y:S02]  /*e420*/  FSEL R47, R47, RZ, P0 ;  /* 0x000000ff2f2f7208 */ /* 0x000fe40000000000 */
[----:B---3--:R-:W-:Y:S03]  /*e430*/  F2FP.BF16.PACK_AB R26, R157, R152 ;  /* 0x000000989d1a723e */ /* 0x008fe600000010ff */
[--C-:B------:R-:W-:Y:S02]  /*e440*/  FFMA.FTZ R158, R22, c[0x0][0x2d0], -R47.reuse ;  /* 0x0000b400169e7a23 */ /* 0x100fe4000001082f */
[--C-:B------:R-:W-:Y:S01]  /*e450*/  FFMA.FTZ R159, R7, c[0x0][0x2d0], -R47.reuse ;  /* 0x0000b400079f7a23 */ /* 0x100fe2000001082f */
[----:B------:R-:W-:Y:S01]  /*e460*/  FSEL R7, R151, RZ, P2 ;  /* 0x000000ff97077208 */ /* 0x000fe20001000000 */
[----:B------:R-:W-:Y:S01]  /*e470*/  MUFU.EX2 R161, R161 ;  /* 0x000000a100a17308 */ /* 0x000fe20000000800 */
[--C-:B------:R-:W-:Y:S02]  /*e480*/  FFMA.FTZ R163, R12, c[0x0][0x2d0], -R47.reuse ;  /* 0x0000b4000ca37a23 */ /* 0x100fe4000001082f */
[--C-:B------:R-:W-:Y:S01]  /*e490*/  FFMA.FTZ R162, R8, c[0x0][0x2d0], -R47.reuse ;  /* 0x0000b40008a27a23 */ /* 0x100fe2000001082f */
[----:B-1----:R-:W-:Y:S01]  /*e4a0*/  FMNMX.FTZ R5, R4, R5, !PT ;  /* 0x0000000504057209 */ /* 0x002fe20007810000 */
[----:B------:R-:W-:Y:S01]  /*e4b0*/  FADD.FTZ R4, -R7, R150 ;  /* 0x0000009607047221 */ /* 0x000fe20000010100 */
[----:B------:R-:W-:Y:S01]  /*e4c0*/  FSEL R7, R149, RZ, P1 ;  /* 0x000000ff95077208 */ /* 0x000fe20000800000 */
[--C-:B------:R-:W-:Y:S02]  /*e4d0*/  FFMA.FTZ R184, R184, c[0x0][0x2d0], -R47.reuse ;  /* 0x0000b400b8b87a23 */ /* 0x100fe4000001082f */
[----:B------:R-:W1:Y:S01]  /*e4e0*/  SHFL.BFLY PT, R22, R5, 0x1, 0x1f ;  /* 0x0c201f0005167f89 */ /* 0x000e6200000e0000 */
[----:B------:R-:W-:Y:S01]  /*e4f0*/  FMUL.FTZ R21, R4, c[0x0][0x2d0] ;  /* 0x0000b40004157a20 */ /* 0x000fe20000410000 */
[----:B------:R-:W3:Y:S01]  /*e500*/  MUFU.EX2 R160, R160 ;  /* 0x000000a000a07308 */ /* 0x000ee20000000800 */
[----:B------:R-:W-:Y:S01]  /*e510*/  FADD.FTZ R4, -R7, R148 ;  /* 0x0000009407047221 */ /* 0x000fe20000010100 */
[----:B------:R-:W-:Y:S01]  /*e520*/  FSEL R7, R3, RZ, P0 ;  /* 0x000000ff03077208 */ /* 0x000fe20000000000 */
[--C-:B------:R-:W-:Y:S01]  /*e530*/  FFMA.FTZ R187, R190, c[0x0][0x2d0], -R47.reuse ;  /* 0x0000b400bebb7a23 */ /* 0x100fe2000001082f */
[----:B--2---:R-:W-:Y:S01]  /*e540*/  F2FP.BF16.PACK_AB R25, R156, R155 ;  /* 0x0000009b9c19723e */ /* 0x004fe200000010ff */
[----:B------:R-:W-:Y:S02]  /*e550*/  FMUL.FTZ R20, R4, c[0x0][0x2d0] ;  /* 0x0000b40004147a20 */ /* 0x000fe40000410000 */
[----:B------:R-:W-:Y:S02]  /*e560*/  FADD.FTZ R2, -R7, R2 ;  /* 0x0000000207027221 */ /* 0x000fe40000010100 */
[--C-:B------:R-:W-:Y:S01]  /*e570*/  FFMA.FTZ R186, R186, c[0x0][0x2d0], -R47.reuse ;  /* 0x0000b400baba7a23 */ /* 0x100fe2000001082f */
[----:B------:R-:W2:Y:S01]  /*e580*/  MUFU.EX2 R21, R21 ;  /* 0x0000001500157308 */ /* 0x000ea20000000800 */
[----:B------:R-:W-:Y:S02]  /*e590*/  FMUL.FTZ R6, R2, c[0x0][0x2d0] ;  /* 0x0000b40002067a20 */ /* 0x000fe40000410000 */
[----:B------:R-:W-:Y:S07]  /*e5a0*/  FFMA.FTZ R189, R188, c[0x0][0x2d0], -R47 ;  /* 0x0000b400bcbd7a23 */ /* 0x000fee000001082f */
[----:B------:R-:W4:Y:S01]  /*e5b0*/  MUFU.EX2 R20, R20 ;  /* 0x0000001400147308 */ /* 0x000f220000000800 */
[----:B-1----:R-:W-:Y:S02]  /*e5c0*/  FMNMX.FTZ R22, R5, R22, !PT ;  /* 0x0000001605167209 */ /* 0x002fe40007810000 */
[----:B---3--:R-:W-:Y:S02]  /*e5d0*/  F2FP.BF16.PACK_AB R27, R160, R161 ;  /* 0x000000a1a01b723e */ /* 0x008fe400000010ff */
[C---:B------:R-:W-:Y:S01]  /*e5e0*/  FSETP.NEU.FTZ.AND P0, PT, R22.reuse, -INF , PT ;  /* 0xff8000001600780b */ /* 0x040fe20003f1d000 */
[C---:B------:R-:W-:Y:S03]  /*e5f0*/  FMUL.FTZ R44, R22.reuse, c[0x0][0x2d0] ;  /* 0x0000b400162c7a20 */ /* 0x040fe60000410000 */
[----:B------:R-:W-:Y:S01]  /*e600*/  FSEL R5, R22, RZ, P0 ;  /* 0x000000ff16057208 */ /* 0x000fe20000000000 */
[----:B------:R1:W3:Y:S01]  /*e610*/  MUFU.EX2 R2, R6 ;  /* 0x0000000600027308 */ /* 0x0002e20000000800 */
[----:B------:R-:W-:Y:S01]  /*e620*/  FSEL R44, R44, RZ, P0 ;  /* 0x000000ff2c2c7208 */ /* 0x000fe20000000000 */
[----:B--2---:R-:W-:Y:S01]  /*e630*/  FMUL.FTZ R4, R21, R144 ;  /* 0x0000009015047220 */ /* 0x004fe20000410000 */
[C---:B------:R-:W-:Y:S01]  /*e640*/  ISETP.GT.AND P0, PT, R226.reuse, UR6, PT ;  /* 0x00000006e2007c0c */ /* 0x040fe2000bf04270 */
[----:B------:R-:W-:Y:S01]  /*e650*/  FADD.FTZ R5, -R5, R0 ;  /* 0x0000000005057221 */ /* 0x000fe20000010100 */
[----:B------:R-:W-:Y:S01]  /*e660*/  IADD3 R226, R226, -0x1, RZ ;  /* 0xffffffffe2e27810 */ /* 0x000fe20007ffe0ff */
[--C-:B------:R-:W-:Y:S02]  /*e670*/  FFMA.FTZ R167, R13, c[0x0][0x2d0], -R44.reuse ;  /* 0x0000b4000da77a23 */ /* 0x100fe4000001082c */
[--C-:B------:R-:W-:Y:S02]  /*e680*/  FFMA.FTZ R150, R11, c[0x0][0x2d0], -R44.reuse ;  /* 0x0000b4000b967a23 */ /* 0x100fe4000001082c */
[----:B------:R-:W-:Y:S01]  /*e690*/  MUFU.EX2 R159, R159 ;  /* 0x0000009f009f7308 */ /* 0x000fe20000000800 */
[--C-:B------:R-:W-:Y:S02]  /*e6a0*/  FFMA.FTZ R165, R9, c[0x0][0x2d0], -R44.reuse ;  /* 0x0000b40009a57a23 */ /* 0x100fe4000001082c */
[--C-:B------:R-:W-:Y:S02]  /*e6b0*/  FFMA.FTZ R148, R15, c[0x0][0x2d0], -R44.reuse ;  /* 0x0000b4000f947a23 */ /* 0x100fe4000001082c */
[----:B------:R-:W-:Y:S02]  /*e6c0*/  FMUL.FTZ R0, R5, c[0x0][0x2d0] ;  /* 0x0000b40005007a20 */ /* 0x000fe40000410000 */
[C---:B------:R-:W-:Y:S02]  /*e6d0*/  FMUL.FTZ R5, R21.reuse, R145 ;  /* 0x0000009115057220 */ /* 0x040fe40000410000 */
[C---:B----4-:R-:W-:Y:S01]  /*e6e0*/  FMUL.FTZ R7, R20.reuse, R147 ;  /* 0x0000009314077220 */ /* 0x050fe20000410000 */
[----:B------:R-:W2:Y:S01]  /*e6f0*/  MUFU.EX2 R158, R158 ;  /* 0x0000009e009e7308 */ /* 0x000ea20000000800 */
[C---:B------:R-:W-:Y:S02]  /*e700*/  FMUL.FTZ R100, R21.reuse, R100 ;  /* 0x0000006415647220 */ /* 0x040fe40000410000 */
[----:B------:R-:W-:Y:S02]  /*e710*/  FMUL.FTZ R101, R21, R101 ;  /* 0x0000006515657220 */ /* 0x000fe40000410000 */
[----:B-1----:R-:W-:Y:S02]  /*e720*/  FMUL.FTZ R6, R20, R146 ;  /* 0x0000009214067220 */ /* 0x002fe40000410000 */
[--C-:B------:R-:W-:Y:S02]  /*e730*/  FFMA.FTZ R190, R41, c[0x0][0x2d0], -R44.reuse ;  /* 0x0000b40029be7a23 */ /* 0x100fe4000001082c */
[----:B------:R-:W-:Y:S01]  /*e740*/  LDSM.16.MT88.4 R40, [R212+0x1c80] ;  /* 0x001c8000d428783b */ /* 0x000fe20000004200 */
[----:B------:R-:W-:Y:S01]  /*e750*/  MUFU.EX2 R163, R163 ;  /* 0x000000a300a37308 */ /* 0x000fe20000000800 */
[--C-:B------:R-:W-:Y:S01]  /*e760*/  FFMA.FTZ R192, R51, c[0x0][0x2d0], -R44.reuse ;  /* 0x0000b40033c07a23 */ /* 0x100fe2000001082c */
[-C--:B------:R-:W-:Y:S01]  /*e770*/  HMMA.16816.F32.BF16 R4, R24, R16.reuse, R4 ;  /* 0x000000101804723c */ /* 0x080fe20000041804 */
[C---:B---3--:R-:W-:Y:S02]  /*e780*/  FMUL.FTZ R8, R2.reuse, R140 ;  /* 0x0000008c02087220 */ /* 0x048fe40000410000 */
[C---:B------:R-:W-:Y:S02]  /*e790*/  FMUL.FTZ R9, R2.reuse, R141 ;  /* 0x0000008d02097220 */ /* 0x040fe40000410000 */
[C---:B------:R-:W-:Y:S02]  /*e7a0*/  FMUL.FTZ R12, R2.reuse, R136 ;  /* 0x00000088020c7220 */ /* 0x040fe40000410000 */
[----:B------:R-:W-:Y:S01]  /*e7b0*/  FMUL.FTZ R13, R2, R137 ;  /* 0x00000089020d7220 */ /* 0x000fe20000410000 */
[----:B------:R-:W1:Y:S01]  /*e7c0*/  MUFU.EX2 R162, R162 ;  /* 0x000000a200a27308 */ /* 0x000e620000000800 */
[----:B------:R-:W-:Y:S03]  /*e7d0*/  FMUL.FTZ R102, R20, R102 ;  /* 0x0000006614667220 */ /* 0x000fe60000410000 */
[----:B--2---:R-:W-:Y:S01]  /*e7e0*/  F2FP.BF16.PACK_AB R28, R158, R159 ;  /* 0x0000009f9e1c723e */ /* 0x004fe200000010ff */
[C---:B------:R-:W-:Y:S02]  /*e7f0*/  FMUL.FTZ R103, R20.reuse, R103 ;  /* 0x0000006714677220 */ /* 0x040fe40000410000 */
[C---:B------:R-:W-:Y:S02]  /*e800*/  FMUL.FTZ R104, R21.reuse, R104 ;  /* 0x0000006815687220 */ /* 0x040fe40000410000 */
[----:B------:R-:W-:Y:S01]  /*e810*/  FMUL.FTZ R105, R21, R105 ;  /* 0x0000006915697220 */ /* 0x000fe20000410000 */
[----:B------:R-:W-:Y:S01]  /*e820*/  MUFU.EX2 R167, R167 ;  /* 0x000000a700a77308 */ /* 0x000fe20000000800 */
[C---:B------:R-:W-:Y:S02]  /*e830*/  FMUL.FTZ R106, R20.reuse, R106 ;  /* 0x0000006a146a7220 */ /* 0x040fe40000410000 */
[----:B------:R-:W-:Y:S02]  /*e840*/  FMUL.FTZ R107, R20, R107 ;  /* 0x0000006b146b7220 */ /* 0x000fe40000410000 */
[C---:B------:R-:W-:Y:S02]  /*e850*/  FMUL.FTZ R108, R2.reuse, R108 ;  /* 0x0000006c026c7220 */ /* 0x040fe40000410000 */
[----:B------:R-:W-:Y:S02]  /*e860*/  FMUL.FTZ R109, R2, R109 ;  /* 0x0000006d026d7220 */ /* 0x000fe40000410000 */
[--C-:B------:R-:W-:Y:S01]  /*e870*/  FFMA.FTZ R197, R49, c[0x0][0x2d0], -R44.reuse ;  /* 0x0000b40031c57a23 */ /* 0x100fe2000001082c */
[----:B------:R-:W2:Y:S01]  /*e880*/  MUFU.EX2 R150, R150 ;  /* 0x0000009600967308 */ /* 0x000ea20000000800 */
[--C-:B------:R-:W-:Y:S02]  /*e890*/  FFMA.FTZ R194, R46, c[0x0][0x2d0], -R44.reuse ;  /* 0x0000b4002ec27a23 */ /* 0x100fe4000001082c */
[----:B------:R-:W-:Y:S01]  /*e8a0*/  FMUL.FTZ R112, R2, R112 ;  /* 0x0000007002707220 */ /* 0x000fe20000410000 */
[----:B-1----:R-:W-:Y:S01]  /*e8b0*/  F2FP.BF16.PACK_AB R30, R162, R163 ;  /* 0x000000a3a21e723e */ /* 0x002fe200000010ff */
[----:B------:R-:W-:Y:S02]  /*e8c0*/  FMUL.FTZ R113, R2, R113 ;  /* 0x0000007102717220 */ /* 0x000fe40000410000 */
[C---:B------:R-:W-:Y:S02]  /*e8d0*/  FMUL.FTZ R116, R21.reuse, R116 ;  /* 0x0000007415747220 */ /* 0x040fe40000410000 */
[C---:B------:R-:W-:Y:S01]  /*e8e0*/  FMUL.FTZ R117, R21.reuse, R117 ;  /* 0x0000007515757220 */ /* 0x040fe20000410000 */
[----:B------:R-:W-:Y:S01]  /*e8f0*/  MUFU.EX2 R165, R165 ;  /* 0x000000a500a57308 */ /* 0x000fe20000000800 */
[C---:B------:R-:W-:Y:S02]  /*e900*/  FMUL.FTZ R118, R20.reuse, R118 ;  /* 0x0000007614767220 */ /* 0x040fe40000410000 */
[C---:B------:R-:W-:Y:S02]  /*e910*/  FMUL.FTZ R119, R20.reuse, R119 ;  /* 0x0000007714777220 */ /* 0x040fe40000410000 */
[C---:B------:R-:W-:Y:S02]  /*e920*/  FMUL.FTZ R120, R21.reuse, R120 ;  /* 0x0000007815787220 */ /* 0x040fe40000410000 */
[C---:B------:R-:W-:Y:S02]  /*e930*/  FMUL.FTZ R121, R21.reuse, R121 ;  /* 0x0000007915797220 */ /* 0x040fe40000410000 */
[C---:B------:R-:W-:Y:S01]  /*e940*/  FMUL.FTZ R122, R20.reuse, R122 ;  /* 0x0000007a147a7220 */ /* 0x040fe20000410000 */
[----:B------:R-:W1:Y:S01]  /*e950*/  MUFU.EX2 R148, R148 ;  /* 0x0000009400947308 */ /* 0x000e620000000800 */
[----:B------:R-:W-:Y:S02]  /*e960*/  FMUL.FTZ R123, R20, R123 ;  /* 0x0000007b147b7220 */ /* 0x000fe40000410000 */
[----:B------:R-:W-:Y:S01]  /*e970*/  FMUL.FTZ R124, R2, R124 ;  /* 0x0000007c027c7220 */ /* 0x000fe20000410000 */
[----:B--2---:R-:W-:Y:S01]  /*e980*/  F2FP.BF16.PACK_AB R29, R150, R167 ;  /* 0x000000a7961d723e */ /* 0x004fe200000010ff */
[----:B------:R-:W-:Y:S02]  /*e990*/  FMUL.FTZ R125, R2, R125 ;  /* 0x0000007d027d7220 */ /* 0x000fe40000410000 */
[C---:B------:R-:W-:Y:S02]  /*e9a0*/  FMUL.FTZ R128, R21.reuse, R128 ;  /* 0x0000008015807220 */ /* 0x040fe40000410000 */
[C---:B------:R-:W-:Y:S01]  /*e9b0*/  FMUL.FTZ R129, R21.reuse, R129 ;  /* 0x0000008115817220 */ /* 0x040fe20000410000 */
[----:B------:R-:W2:Y:S01]  /*e9c0*/  MUFU.EX2 R0, R0 ;  /* 0x0000000000007308 */ /* 0x000ea20000000800 */
[C---:B------:R-:W-:Y:S02]  /*e9d0*/  FMUL.FTZ R130, R20.reuse, R130 ;  /* 0x0000008214827220 */ /* 0x040fe40000410000 */
[C---:B------:R-:W-:Y:S02]  /*e9e0*/  FMUL.FTZ R131, R20.reuse, R131 ;  /* 0x0000008314837220 */ /* 0x040fe40000410000 */
[C---:B------:R-:W-:Y:S02]  /*e9f0*/  FMUL.FTZ R52, R21.reuse, R52 ;  /* 0x0000003415347220 */ /* 0x040fe40000410000 */
[C---:B------:R-:W-:Y:S02]  /*ea00*/  FMUL.FTZ R53, R21.reuse, R53 ;  /* 0x0000003515357220 */ /* 0x040fe40000410000 */
[C---:B------:R-:W-:Y:S01]  /*ea10*/  FMUL.FTZ R54, R20.reuse, R54 ;  /* 0x0000003614367220 */ /* 0x040fe20000410000 */
[----:B------:R-:W-:Y:S01]  /*ea20*/  MUFU.EX2 R170, R185 ;  /* 0x000000b900aa7308 */ /* 0x000fe20000000800 */
[----:B------:R-:W-:Y:S02]  /*ea30*/  FMUL.FTZ R55, R20, R55 ;  /* 0x0000003714377220 */ /* 0x000fe40000410000 */
[----:B------:R-:W-:Y:S01]  /*ea40*/  FMUL.FTZ R56, R2, R56 ;  /* 0x0000003802387220 */ /* 0x000fe20000410000 */
[----:B-1----:R-:W-:Y:S01]  /*ea50*/  F2FP.BF16.PACK_AB R31, R148, R165 ;  /* 0x000000a5941f723e */ /* 0x002fe200000010ff */
[C---:B------:R-:W-:Y:S02]  /*ea60*/  FMUL.FTZ R57, R2.reuse, R57 ;  /* 0x0000003902397220 */ /* 0x040fe40000410000 */
[C---:B------:R-:W-:Y:S02]  /*ea70*/  FMUL.FTZ R60, R2.reuse, R60 ;  /* 0x0000003c023c7220 */ /* 0x040fe40000410000 */
[----:B------:R-:W-:Y:S01]  /*ea80*/  FMUL.FTZ R61, R2, R61 ;  /* 0x0000003d023d7220 */ /* 0x000fe20000410000 */
[----:B------:R-:W-:Y:S01]  /*ea90*/  MUFU.EX2 R164, R164 ;  /* 0x000000a400a47308 */ /* 0x000fe20000000800 */
[C---:B------:R-:W-:Y:S02]  /*eaa0*/  FMUL.FTZ R64, R21.reuse, R64 ;  /* 0x0000004015407220 */ /* 0x040fe40000410000 */
[C---:B------:R-:W-:Y:S02]  /*eab0*/  FMUL.FTZ R65, R21.reuse, R65 ;  /* 0x0000004115417220 */ /* 0x040fe40000410000 */
[C---:B--2---:R-:W-:Y:S02]  /*eac0*/  FMUL.FTZ R10, R0.reuse, R142 ;  /* 0x0000008e000a7220 */ /* 0x044fe40000410000 */
[C---:B------:R-:W-:Y:S02]  /*ead0*/  FMUL.FTZ R11, R0.reuse, R143 ;  /* 0x0000008f000b7220 */ /* 0x040fe40000410000 */
[C---:B------:R-:W-:Y:S01]  /*eae0*/  FMUL.FTZ R110, R0.reuse, R110 ;  /* 0x0000006e006e7220 */ /* 0x040fe20000410000 */
[----:B------:R-:W-:Y:S01]  /*eaf0*/  MUFU.EX2 R169, R169 ;  /* 0x000000a900a97308 */ /* 0x000fe20000000800 */
[C---:B------:R-:W-:Y:S02]  /*eb00*/  FMUL.FTZ R111, R0.reuse, R111 ;  /* 0x0000006f006f7220 */ /* 0x040fe40000410000 */
[C---:B------:R-:W-:Y:S01]  /*eb10*/  FMUL.FTZ R114, R0.reuse, R114 ;  /* 0x0000007200727220 */ /* 0x040fe20000410000 */
[C---:B------:R-:W-:Y:S01]  /*eb20*/  HMMA.16816.F32.BF16 R8, R28.reuse, R16, R8 ;  /* 0x000000101c08723c */ /* 0x040fe20000041808 */
[C---:B------:R-:W-:Y:S02]  /*eb30*/  FMUL.FTZ R14, R0.reuse, R138 ;  /* 0x0000008a000e7220 */ /* 0x040fe40000410000 */
[C---:B------:R-:W-:Y:S02]  /*eb40*/  FMUL.FTZ R15, R0.reuse, R139 ;  /* 0x0000008b000f7220 */ /* 0x040fe40000410000 */
[C---:B------:R-:W-:Y:S01]  /*eb50*/  FMUL.FTZ R115, R0.reuse, R115 ;  /* 0x0000007300737220 */ /* 0x040fe20000410000 */
[----:B------:R-:W-:Y:S01]  /*eb60*/  MUFU.EX2 R172, R172 ;  /* 0x000000ac00ac7308 */ /* 0x000fe20000000800 */
[C---:B------:R-:W-:Y:S02]  /*eb70*/  FMUL.FTZ R126, R0.reuse, R126 ;  /* 0x0000007e007e7220 */ /* 0x040fe40000410000 */
[----:B------:R-:W-:Y:S01]  /*eb80*/  FMUL.FTZ R127, R0, R127 ;  /* 0x0000007f007f7220 */ /* 0x000fe20000410000 */
[-C--:B------:R-:W-:Y:S02]  /*eb90*/  HMMA.16816.F32.BF16 R12, R28, R18.reuse, R12 ;  /* 0x000000121c0c723c */ /* 0x080fe4000004180c */
[C---:B------:R-:W-:Y:S02]  /*eba0*/  FMUL.FTZ R16, R2.reuse, R132 ;  /* 0x0000008402107220 */ /* 0x040fe40000410000 */
[----:B------:R-:W-:Y:S02]  /*ebb0*/  FMUL.FTZ R17, R2, R133 ;  /* 0x0000008502117220 */ /* 0x000fe40000410000 */
[C---:B------:R-:W-:Y:S01]  /*ebc0*/  FMUL.FTZ R58, R0.reuse, R58 ;  /* 0x0000003a003a7220 */ /* 0x040fe20000410000 */
[----:B------:R-:W-:Y:S01]  /*ebd0*/  MUFU.EX2 R175, R175 ;  /* 0x000000af00af7308 */ /* 0x000fe20000000800 */
[C---:B------:R-:W-:Y:S01]  /*ebe0*/  HMMA.16816.F32.BF16 R100, R24.reuse, R18, R100 ;  /* 0x000000121864723c */ /* 0x040fe20000041864 */
[C---:B------:R-:W-:Y:S03]  /*ebf0*/  FMUL.FTZ R59, R0.reuse, R59 ;  /* 0x0000003b003b7220 */ /* 0x040fe60000410000 */
[C---:B------:R-:W-:Y:S02]  /*ec00*/  FMUL.FTZ R62, R0.reuse, R62 ;  /* 0x0000003e003e7220 */ /* 0x040fe40000410000 */
[C---:B------:R-:W-:Y:S02]  /*ec10*/  FMUL.FTZ R63, R0.reuse, R63 ;  /* 0x0000003f003f7220 */ /* 0x040fe40000410000 */
[-C--:B------:R-:W-:Y:S01]  /*ec20*/  HMMA.16816.F32.BF16 R104, R24, R32.reuse, R104 ;  /* 0x000000201868723c */ /* 0x080fe20000041868 */
[C---:B------:R-:W-:Y:S01]  /*ec30*/  FMUL.FTZ R18, R0.reuse, R134 ;  /* 0x0000008600127220 */ /* 0x040fe20000410000 */
[----:B------:R-:W-:Y:S02]  /*ec40*/  MUFU.EX2 R174, R174 ;  /* 0x000000ae00ae7308 */ /* 0x000fe40000000800 */
[----:B------:R-:W-:Y:S02]  /*ec50*/  FMUL.FTZ R19, R0, R135 ;  /* 0x0000008700137220 */ /* 0x000fe40000410000 */
[C---:B------:R-:W-:Y:S02]  /*ec60*/  FMUL.FTZ R66, R20.reuse, R66 ;  /* 0x0000004214427220 */ /* 0x040fe40000410000 */
[C---:B------:R-:W-:Y:S01]  /*ec70*/  HMMA.16816.F32.BF16 R108, R28.reuse, R32, R108 ;  /* 0x000000201c6c723c */ /* 0x040fe2000004186c */
[C---:B------:R-:W-:Y:S03]  /*ec80*/  FMUL.FTZ R67, R20.reuse, R67 ;  /* 0x0000004314437220 */ /* 0x040fe60000410000 */
[C---:B------:R-:W-:Y:S01]  /*ec90*/  FMUL.FTZ R68, R21.reuse, R68 ;  /* 0x0000004415447220 */ /* 0x040fe20000410000 */
[----:B------:R-:W-:Y:S01]  /*eca0*/  MUFU.EX2 R179, R179 ;  /* 0x000000b300b37308 */ /* 0x000fe20000000800 */
[C---:B------:R-:W-:Y:S02]  /*ecb0*/  FMUL.FTZ R69, R21.reuse, R69 ;  /* 0x0000004515457220 */ /* 0x040fe40000410000 */
[-C--:B------:R-:W-:Y:S01]  /*ecc0*/  HMMA.16816.F32.BF16 R112, R28, R34.reuse, R112 ;  /* 0x000000221c70723c */ /* 0x080fe20000041870 */
[C---:B------:R-:W-:Y:S03]  /*ecd0*/  FMUL.FTZ R70, R20.reuse, R70 ;  /* 0x0000004614467220 */ /* 0x040fe60000410000 */
[----:B------:R-:W-:Y:S02]  /*ece0*/  FMUL.FTZ R71, R20, R71 ;  /* 0x0000004714477220 */ /* 0x000fe40000410000 */
[C---:B------:R-:W-:Y:S01]  /*ecf0*/  FMUL.FTZ R72, R2.reuse, R72 ;  /* 0x0000004802487220 */ /* 0x040fe20000410000 */
[----:B------:R-:W-:Y:S01]  /*ed00*/  MUFU.EX2 R182, R182 ;  /* 0x000000b600b67308 */ /* 0x000fe20000000800 */
[C---:B------:R-:W-:Y:S01]  /*ed10*/  HMMA.16816.F32.BF16 R116, R24.reuse, R34, R116 ;  /* 0x000000221874723c */ /* 0x040fe20000041874 */
[----:B------:R-:W1:Y:S03]  /*ed20*/  LDSM.16.MT88.4 R32, [R212+0x2480] ;  /* 0x00248000d420783b */ /* 0x000e660000004200 */
[----:B------:R-:W-:Y:S02]  /*ed30*/  FMUL.FTZ R73, R2, R73 ;  /* 0x0000004902497220 */ /* 0x000fe40000410000 */
[C---:B------:R-:W-:Y:S02]  /*ed40*/  FMUL.FTZ R74, R0.reuse, R74 ;  /* 0x0000004a004a7220 */ /* 0x040fe40000410000 */
[-C--:B------:R-:W-:Y:S01]  /*ed50*/  HMMA.16816.F32.BF16 R120, R24, R36.reuse, R120 ;  /* 0x000000241878723c */ /* 0x080fe20000041878 */
[----:B------:R-:W-:Y:S01]  /*ed60*/  FMUL.FTZ R75, R0, R75 ;  /* 0x0000004b004b7220 */ /* 0x000fe20000410000 */
[----:B------:R-:W-:Y:S02]  /*ed70*/  MUFU.EX2 R183, R183 ;  /* 0x000000b700b77308 */ /* 0x000fe40000000800 */
[C---:B------:R-:W-:Y:S02]  /*ed80*/  FMUL.FTZ R76, R2.reuse, R76 ;  /* 0x0000004c024c7220 */ /* 0x040fe40000410000 */
[----:B------:R-:W-:Y:S02]  /*ed90*/  FMUL.FTZ R77, R2, R77 ;  /* 0x0000004d024d7220 */ /* 0x000fe40000410000 */
[C---:B------:R-:W-:Y:S01]  /*eda0*/  HMMA.16816.F32.BF16 R124, R28.reuse, R36, R124 ;  /* 0x000000241c7c723c */ /* 0x040fe2000004187c */
[C---:B------:R-:W-:Y:S03]  /*edb0*/  FMUL.FTZ R78, R0.reuse, R78 ;  /* 0x0000004e004e7220 */ /* 0x040fe60000410000 */
[----:B------:R-:W-:Y:S01]  /*edc0*/  FMUL.FTZ R79, R0, R79 ;  /* 0x0000004f004f7220 */ /* 0x000fe20000410000 */
[----:B------:R-:W-:Y:S01]  /*edd0*/  MUFU.EX2 R184, R184 ;  /* 0x000000b800b87308 */ /* 0x000fe20000000800 */
[C---:B------:R-:W-:Y:S02]  /*ede0*/  FMUL.FTZ R80, R21.reuse, R80 ;  /* 0x0000005015507220 */ /* 0x040fe40000410000 */
[-C--:B------:R-:W-:Y:S01]  /*edf0*/  HMMA.16816.F32.BF16 R16, R28, R38.reuse, R16 ;  /* 0x000000261c10723c */ /* 0x080fe20000041810 */
[C---:B------:R-:W-:Y:S03]  /*ee00*/  FMUL.FTZ R81, R21.reuse, R81 ;  /* 0x0000005115517220 */ /* 0x040fe60000410000 */
[C---:B------:R-:W-:Y:S02]  /*ee10*/  FMUL.FTZ R82, R20.reuse, R82 ;  /* 0x0000005214527220 */ /* 0x040fe40000410000 */
[C---:B------:R-:W-:Y:S01]  /*ee20*/  FMUL.FTZ R83, R20.reuse, R83 ;  /* 0x0000005314537220 */ /* 0x040fe20000410000 */
[----:B------:R-:W2:Y:S01]  /*ee30*/  MUFU.EX2 R187, R187 ;  /* 0x000000bb00bb7308 */ /* 0x000ea20000000800 */
[C---:B------:R-:W-:Y:S01]  /*ee40*/  HMMA.16816.F32.BF16 R128, R24.reuse, R38, R128 ;  /* 0x000000261880723c */ /* 0x040fe20000041880 */
[----:B------:R-:W3:Y:S03]  /*ee50*/  LDSM.16.MT88.4 R36, [R214+0x3080] ;  /* 0x00308000d624783b */ /* 0x000ee60000004200 */
[C---:B------:R-:W-:Y:S02]  /*ee60*/  FMUL.FTZ R84, R21.reuse, R84 ;  /* 0x0000005415547220 */ /* 0x040fe40000410000 */
[----:B------:R-:W-:Y:S02]  /*ee70*/  FMUL.FTZ R85, R21, R85 ;  /* 0x0000005515557220 */ /* 0x000fe40000410000 */
[C---:B------:R-:W-:Y:S01]  /*ee80*/  FMUL.FTZ R86, R20.reuse, R86 ;  /* 0x0000005614567220 */ /* 0x040fe20000410000 */
[-C--:B-1----:R-:W-:Y:S01]  /*ee90*/  HMMA.16816.F32.BF16 R52, R24, R32.reuse, R52 ;  /* 0x000000201834723c */ /* 0x082fe20000041834 */
[----:B------:R-:W-:Y:S02]  /*eea0*/  MUFU.EX2 R186, R186 ;  /* 0x000000ba00ba7308 */ /* 0x000fe40000000800 */
[----:B------:R-:W-:Y:S02]  /*eeb0*/  FMUL.FTZ R87, R20, R87 ;  /* 0x0000005714577220 */ /* 0x000fe40000410000 */
[C---:B------:R-:W-:Y:S02]  /*eec0*/  FMUL.FTZ R88, R2.reuse, R88 ;  /* 0x0000005802587220 */ /* 0x040fe40000410000 */
[----:B------:R-:W-:Y:S01]  /*eed0*/  FMUL.FTZ R89, R2, R89 ;  /* 0x0000005902597220 */ /* 0x000fe20000410000 */
[C---:B------:R-:W-:Y:S01]  /*eee0*/  HMMA.16816.F32.BF16 R56, R28.reuse, R32, R56 ;  /* 0x000000201c38723c */ /* 0x040fe20000041838 */
[C---:B------:R-:W-:Y:S02]  /*eef0*/  FMUL.FTZ R90, R0.reuse, R90 ;  /* 0x0000005a005a7220 */ /* 0x040fe40000410000 */
[----:B------:R-:W1:Y:S01]  /*ef00*/  MUFU.EX2 R189, R189 ;  /* 0x000000bd00bd7308 */ /* 0x000e620000000800 */
[----:B------:R-:W-:Y:S02]  /*ef10*/  FMUL.FTZ R91, R0, R91 ;  /* 0x0000005b005b7220 */ /* 0x000fe40000410000 */
[--C-:B------:R-:W-:Y:S02]  /*ef20*/  FFMA.FTZ R188, R195, c[0x0][0x2d0], -R44.reuse ;  /* 0x0000b400c3bc7a23 */ /* 0x100fe4000001082c */
[-C--:B------:R-:W-:Y:S01]  /*ef30*/  HMMA.16816.F32.BF16 R60, R28, R34.reuse, R60 ;  /* 0x000000221c3c723c */ /* 0x080fe2000004183c */
[--C-:B------:R-:W-:Y:S03]  /*ef40*/  FFMA.FTZ R191, R191, c[0x0][0x2d0], -R44.reuse ;  /* 0x0000b400bfbf7a23 */ /* 0x100fe6000001082c */
[--C-:B------:R-:W-:Y:S01]  /*ef50*/  FFMA.FTZ R193, R193, c[0x0][0x2d0], -R44.reuse ;  /* 0x0000b400c1c17a23 */ /* 0x100fe2000001082c */
[----:B------:R-:W-:Y:S01]  /*ef60*/  MUFU.EX2 R188, R188 ;  /* 0x000000bc00bc7308 */ /* 0x000fe20000000800 */
[----:B------:R-:W-:Y:S02]  /*ef70*/  FFMA.FTZ R44, R23, c[0x0][0x2d0], -R44 ;  /* 0x0000b400172c7a23 */ /* 0x000fe4000001082c */
[C---:B------:R-:W-:Y:S01]  /*ef80*/  HMMA.16816.F32.BF16 R64, R24.reuse, R34, R64 ;  /* 0x000000221840723c */ /* 0x040fe20000041840 */
[----:B------:R-:W4:Y:S03]  /*ef90*/  LDSM.16.MT88.4 R32, [R212+0x3080] ;  /* 0x00308000d420783b */ /* 0x000f260000004200 */
[C---:B------:R-:W-:Y:S02]  /*efa0*/  FMUL.FTZ R92, R2.reuse, R92 ;  /* 0x0000005c025c7220 */ /* 0x040fe40000410000 */
[----:B------:R-:W-:Y:S01]  /*efb0*/  FMUL.FTZ R93, R2, R93 ;  /* 0x0000005d025d7220 */ /* 0x000fe20000410000 */
[----:B------:R-:W-:Y:S01]  /*efc0*/  MUFU.EX2 R23, R44 ;  /* 0x0000002c00177308 */ /* 0x000fe20000000800 */
[-C--:B---3--:R-:W-:Y:S01]  /*efd0*/  HMMA.16816.F32.BF16 R68, R24, R36.reuse, R68 ;  /* 0x000000241844723c */ /* 0x088fe20000041844 */
[C---:B------:R-:W-:Y:S03]  /*efe0*/  FMUL.FTZ R94, R0.reuse, R94 ;  /* 0x0000005e005e7220 */ /* 0x040fe60000410000 */
[----:B------:R-:W-:Y:S02]  /*eff0*/  FMUL.FTZ R95, R0, R95 ;  /* 0x0000005f005f7220 */ /* 0x000fe40000410000 */
[C---:B------:R-:W-:Y:S02]  /*f000*/  FMUL.FTZ R96, R21.reuse, R96 ;  /* 0x0000006015607220 */ /* 0x040fe40000410000 */
[C---:B------:R-:W-:Y:S01]  /*f010*/  HMMA.16816.F32.BF16 R72, R28.reuse, R36, R72 ;  /* 0x000000241c48723c */ /* 0x040fe20000041848 */
[----:B------:R-:W-:Y:S01]  /*f020*/  FMUL.FTZ R97, R21, R97 ;  /* 0x0000006115617220 */ /* 0x000fe20000410000 */
[----:B------:R-:W3:Y:S02]  /*f030*/  MUFU.EX2 R191, R191 ;  /* 0x000000bf00bf7308 */ /* 0x000ee40000000800 */
[C---:B------:R-:W-:Y:S02]  /*f040*/  FMUL.FTZ R98, R20.reuse, R98 ;  /* 0x0000006214627220 */ /* 0x040fe40000410000 */
[----:B------:R-:W-:Y:S02]  /*f050*/  FMUL.FTZ R99, R20, R99 ;  /* 0x0000006314637220 */ /* 0x000fe40000410000 */
[-C--:B------:R-:W-:Y:S01]  /*f060*/  HMMA.16816.F32.BF16 R76, R28, R38.reuse, R76 ;  /* 0x000000261c4c723c */ /* 0x080fe2000004184c */
[----:B------:R-:W-:Y:S03]  /*f070*/  FFMA.FTZ R195, R176, c[0x0][0x2d0], -R181 ;  /* 0x0000b400b0c37a23 */ /* 0x000fe600000108b5 */
[----:B------:R-:W-:Y:S01]  /*f080*/  FFMA.FTZ R176, R48, c[0x0][0x2d0], -R47 ;  /* 0x0000b40030b07a23 */ /* 0x000fe2000001082f */
[----:B------:R-:W-:Y:S01]  /*f090*/  MUFU.EX2 R193, R193 ;  /* 0x000000c100c17308 */ /* 0x000fe20000000800 */
[----:B------:R-:W-:Y:S02]  /*f0a0*/  FFMA.FTZ R181, R166, c[0x0][0x2d0], -R181 ;  /* 0x0000b400a6b57a23 */ /* 0x000fe400000108b5 */
[C---:B------:R-:W-:Y:S01]  /*f0b0*/  HMMA.16816.F32.BF16 R80, R24.reuse, R38, R80 ;  /* 0x000000261850723c */ /* 0x040fe20000041850 */
[----:B------:R-:W5:Y:S03]  /*f0c0*/  LDSM.16.MT88.4 R36, [R214+0x1c80] ;  /* 0x001c8000d624783b */ /* 0x000f660000004200 */
[--C-:B------:R-:W-:Y:S02]  /*f0d0*/  FFMA.FTZ R166, R171, c[0x0][0x2d0], -R47.reuse ;  /* 0x0000b400aba67a23 */ /* 0x100fe4000001082f */
[--C-:B------:R-:W-:Y:S01]  /*f0e0*/  FFMA.FTZ R171, R50, c[0x0][0x2d0], -R47.reuse ;  /* 0x0000b40032ab7a23 */ /* 0x100fe2000001082f */
[----:B------:R-:W1:Y:S01]  /*f0f0*/  MUFU.EX2 R190, R190 ;  /* 0x000000be00be7308 */ /* 0x000e620000000800 */
[----:B------:R-:W-:Y:S01]  /*f100*/  FFMA.FTZ R47, R45, c[0x0][0x2d0], -R47 ;  /* 0x0000b4002d2f7a23 */ /* 0x000fe2000001082f */
[-C--:B----4-:R-:W-:Y:S01]  /*f110*/  HMMA.16816.F32.BF16 R84, R24, R32.reuse, R84 ;  /* 0x000000201854723c */ /* 0x090fe20000041854 */
[----:B------:R-:W-:Y:S02]  /*f120*/  LDSM.16.MT88.4 R48, [R212+0x2c80] ;  /* 0x002c8000d430783b */ /* 0x000fe40000004200 */
[----:B------:R-:W-:Y:S02]  /*f130*/  FFMA.FTZ R154, R21, R231, R154 ;  /* 0x000000e7159a7223 */ /* 0x000fe4000001009a */
[----:B------:R-:W-:Y:S02]  /*f140*/  FFMA.FTZ R155, R20, R229, R155 ;  /* 0x000000e5149b7223 */ /* 0x000fe4000001009b */
[----:B------:R-:W-:Y:S01]  /*f150*/  FFMA.FTZ R159, R2, R227, R159 ;  /* 0x000000e3029f7223 */ /* 0x000fe2000001009f */
[C---:B------:R-:W-:Y:S01]  /*f160*/  HMMA.16816.F32.BF16 R88, R28.reuse, R32, R88 ;  /* 0x000000201c58723c */ /* 0x040fe20000041858 */
[----:B------:R4:W-:Y:S03]  /*f170*/  MUFU.EX2 R185, R47 ;  /* 0x0000002f00b97308 */ /* 0x0009e60000000800 */
[----:B------:R-:W-:Y:S01]  /*f180*/  MOV R2, R3 ;  /* 0x0000000300027202 */ /* 0x000fe20000000f00 */
[----:B------:R-:W-:Y:S01]  /*f190*/  FFMA.FTZ R167, R0, R225, R167 ;  /* 0x000000e100a77223 */ /* 0x000fe200000100a7 */
[----:B------:R-:W-:Y:S01]  /*f1a0*/  MOV R0, R22 ;  /* 0x0000001600007202 */ /* 0x000fe20000000f00 */
[----:B------:R-:W-:Y:S01]  /*f1b0*/  FADD.FTZ R153, R153, R154 ;  /* 0x0000009a99997221 */ /* 0x000fe20000010000 */
[-C--:B------:R-:W-:Y:S01]  /*f1c0*/  HMMA.16816.F32.BF16 R92, R28, R34.reuse, R92 ;  /* 0x000000221c5c723c */ /* 0x080fe2000004185c */
[----:B------:R-:W-:Y:S02]  /*f1d0*/  FADD.FTZ R156, R156, R155 ;  /* 0x0000009b9c9c7221 */ /* 0x000fe40000010000 */
[----:B------:R-:W-:Y:S01]  /*f1e0*/  MUFU.EX2 R180, R180 ;  /* 0x000000b400b47308 */ /* 0x000fe20000000800 */
[----:B------:R-:W-:Y:S02]  /*f1f0*/  FADD.FTZ R158, R158, R159 ;  /* 0x0000009f9e9e7221 */ /* 0x000fe40000010000 */
[----:B------:R-:W-:Y:S01]  /*f200*/  FADD.FTZ R150, R150, R167 ;  /* 0x000000a796967221 */ /* 0x000fe20000010000 */
[----:B--2---:R-:W-:Y:S01]  /*f210*/  F2FP.BF16.PACK_AB R28, R187, R184 ;  /* 0x000000b8bb1c723e */ /* 0x004fe200000010ff */
[----:B------:R-:W-:Y:S01]  /*f220*/  HMMA.16816.F32.BF16 R96, R24, R34, R96 ;  /* 0x000000221860723c */ /* 0x000fe20000041860 */
[----:B-1----:R-:W-:Y:S01]  /*f230*/  F2FP.BF16.PACK_AB R30, R189, R186 ;  /* 0x000000babd1e723e */ /* 0x002fe200000010ff */
[----:B------:R-:W1:Y:S02]  /*f240*/  LDSM.16.MT88.4 R32, [R214+0x2880] ;  /* 0x00288000d620783b */ /* 0x000e640000004200 */
[----:B---3--:R-:W-:Y:S01]  /*f250*/  F2FP.BF16.PACK_AB R29, R191, R188 ;  /* 0x000000bcbf1d723e */ /* 0x008fe200000010ff */
[----:B------:R-:W-:Y:S01]  /*f260*/  MUFU.EX2 R177, R177 ;  /* 0x000000b100b17308 */ /* 0x000fe20000000800 */
[----:B------:R-:W-:Y:S01]  /*f270*/  F2FP.BF16.PACK_AB R31, R190, R193 ;  /* 0x000000c1be1f723e */ /* 0x000fe200000010ff */
[----:B------:R-:W-:Y:S01]  /*f280*/  FADD.FTZ R152, R152, R153 ;  /* 0x0000009998987221 */ /* 0x000fe20000010000 */
[----:B------:R-:W-:Y:S01]  /*f290*/  F2FP.BF16.PACK_AB R24, R169, R164 ;  /* 0x000000a4a918723e */ /* 0x000fe200000010ff */
[----:B------:R-:W-:Y:S01]  /*f2a0*/  FADD.FTZ R161, R161, R156 ;  /* 0x0000009ca1a17221 */ /* 0x000fe20000010000 */
[----:B----4-:R-:W-:Y:S02]  /*f2b0*/  LDSM.16.MT88.4 R44, [R214+0x2c80] ;  /* 0x002c8000d62c783b */ /* 0x010fe40000004200 */
[----:B------:R-:W-:Y:S01]  /*f2c0*/  F2FP.BF16.PACK_AB R25, R175, R172 ;  /* 0x000000acaf19723e */ /* 0x000fe200000010ff */
[----:B------:R-:W-:Y:S01]  /*f2d0*/  FADD.FTZ R163, R163, R158 ;  /* 0x0000009ea3a37221 */ /* 0x000fe20000010000 */
[----:B------:R-:W-:Y:S01]  /*f2e0*/  F2FP.BF16.PACK_AB R26, R179, R174 ;  /* 0x000000aeb31a723e */ /* 0x000fe200000010ff */
[----:B------:R-:W-:Y:S01]  /*f2f0*/  MUFU.EX2 R178, R178 ;  /* 0x000000b200b27308 */ /* 0x000fe20000000800 */
[----:B------:R-:W-:Y:S01]  /*f300*/  F2FP.BF16.PACK_AB R27, R183, R182 ;  /* 0x000000b6b71b723e */ /* 0x000fe200000010ff */
[----:B------:R-:W-:Y:S01]  /*f310*/  FADD.FTZ R165, R165, R150 ;  /* 0x00000096a5a57221 */ /* 0x000fe20000010000 */
[----:B------:R-:W-:Y:S01]  /*f320*/  MOV R150, R151 ;  /* 0x0000009700967202 */ /* 0x000fe20000000f00 */
[----:B------:R-:W-:Y:S01]  /*f330*/  FADD.FTZ R157, R157, R152 ;  /* 0x000000989d9d7221 */ /* 0x000fe20000010000 */
[----:B------:R-:W-:Y:S01]  /*f340*/  MOV R152, R22 ;  /* 0x0000001600987202 */ /* 0x000fe20000000f00 */
[----:B------:R-:W-:Y:S02]  /*f350*/  FADD.FTZ R161, R160, R161 ;  /* 0x000000a1a0a17221 */ /* 0x000fe40000010000 */
[-C--:B-----5:R-:W-:Y:S01]  /*f360*/  HMMA.16816.F32.BF16 R4, R24, R36.reuse, R4 ;  /* 0x000000241804723c */ /* 0x0a0fe20000041804 */
[----:B------:R-:W-:Y:S01]  /*f370*/  FADD.FTZ R163, R162, R163 ;  /* 0x000000a3a2a37221 */ /* 0x000fe20000010000 */
[----:B------:R-:W-:Y:S01]  /*f380*/  MUFU.EX2 R195, R195 ;  /* 0x000000c300c37308 */ /* 0x000fe20000000800 */
[----:B------:R-:W-:Y:S01]  /*f390*/  FADD.FTZ R165, R148, R165 ;  /* 0x000000a594a57221 */ /* 0x000fe20000010000 */
[----:B------:R-:W-:Y:S01]  /*f3a0*/  MOV R148, R149 ;  /* 0x0000009500947202 */ /* 0x000fe20000000f00 */
[----:B------:R-:W-:Y:S02]  /*f3b0*/  FADD.FTZ R164, R164, R157 ;  /* 0x0000009da4a47221 */ /* 0x000fe40000010000 */
[----:B------:R-:W-:Y:S01]  /*f3c0*/  FADD.FTZ R172, R172, R161 ;  /* 0x000000a1acac7221 */ /* 0x000fe20000010000 */
[C---:B------:R-:W-:Y:S01]  /*f3d0*/  HMMA.16816.F32.BF16 R8, R28.reuse, R36, R8 ;  /* 0x000000241c08723c */ /* 0x040fe20000041808 */
[----:B------:R-:W-:Y:S03]  /*f3e0*/  FADD.FTZ R184, R184, R163 ;  /* 0x000000a3b8b87221 */ /* 0x000fe60000010000 */
[----:B------:R-:W-:Y:S01]  /*f3f0*/  MUFU.EX2 R173, R173 ;  /* 0x000000ad00ad7308 */ /* 0x000fe20000000800 */
[----:B------:R-:W-:Y:S02]  /*f400*/  FADD.FTZ R188, R188, R165 ;  /* 0x000000a5bcbc7221 */ /* 0x000fe40000010000 */
[----:B------:R-:W-:Y:S01]  /*f410*/  FADD.FTZ R169, R169, R164 ;  /* 0x000000a4a9a97221 */ /* 0x000fe20000010000 */
        /* <DEDUP_REMOVED lines=10> */
[----:B------:R-:W-:Y:S03]  /*f4c0*/  MUFU.EX2 R181, R181 ;  /* 0x000000b500b57308 */ /* 0x000fe60000000800 */
[----:B------:R-:W-:Y:S02]  /*f4d0*/  FADD.FTZ R186, R186, R187 ;  /* 0x000000bbbaba7221 */ /* 0x000fe40000010000 */
[----:B------:R-:W-:Y:S02]  /*f4e0*/  FADD.FTZ R193, R193, R188 ;  /* 0x000000bcc1c17221 */ /* 0x000fe40000010000 */
[C---:B------:R-:W-:Y:S01]  /*f4f0*/  HMMA.16816.F32.BF16 R108, R28.reuse, R40, R108 ;  /* 0x000000281c6c723c */ /* 0x040fe2000004186c */
[----:B------:R-:W-:Y:S02]  /*f500*/  FADD.FTZ R179, R179, R174 ;  /* 0x000000aeb3b37221 */ /* 0x000fe40000010000 */
[----:B------:R-:W-:Y:S01]  /*f510*/  MUFU.EX2 R166, R166 ;  /* 0x000000a600a67308 */ /* 0x000fe20000000800 */
[----:B------:R-:W-:Y:S02]  /*f520*/  FADD.FTZ R183, R183, R182 ;  /* 0x000000b6b7b77221 */ /* 0x000fe40000010000 */
[----:B------:R-:W-:Y:S02]  /*f530*/  FADD.FTZ R189, R189, R186 ;  /* 0x000000babdbd7221 */ /* 0x000fe40000010000 */
[-C--:B------:R-:W-:Y:S01]  /*f540*/  HMMA.16816.F32.BF16 R112, R28, R42.reuse, R112 ;  /* 0x0000002a1c70723c */ /* 0x080fe20000041870 */
[----:B------:R-:W-:Y:S04]  /*f550*/  FADD.FTZ R193, R190, R193 ;  /* 0x000000c1bec17221 */ /* 0x000fe80000010000 */
[----:B------:R-:W3:Y:S03]  /*f560*/  MUFU.EX2 R171, R171 ;  /* 0x000000ab00ab7308 */ /* 0x000ee60000000800 */
[C---:B------:R-:W-:Y:S01]  /*f570*/  HMMA.16816.F32.BF16 R116, R24.reuse, R42, R116 ;  /* 0x0000002a1874723c */ /* 0x040fe20000041874 */
[----:B------:R-:W4:Y:S06]  /*f580*/  LDSM.16.MT88.4 R40, [R214+0x3480] ;  /* 0x00348000d628783b */ /* 0x000f2c0000004200 */
[----:B------:R-:W5:Y:S01]  /*f590*/  MUFU.EX2 R176, R176 ;  /* 0x000000b000b07308 */ /* 0x000f620000000800 */
[-C--:B-1----:R-:W-:Y:S08]  /*f5a0*/  HMMA.16816.F32.BF16 R120, R24, R32.reuse, R120 ;  /* 0x000000201878723c */ /* 0x082ff00000041878 */
[C---:B------:R-:W-:Y:S01]  /*f5b0*/  HMMA.16816.F32.BF16 R124, R28.reuse, R32, R124 ;  /* 0x000000201c7c723c */ /* 0x040fe2000004187c */
[----:B------:R-:W-:Y:S07]  /*f5c0*/  MUFU.EX2 R192, R192 ;  /* 0x000000c000c07308 */ /* 0x000fee0000000800 */
[-C--:B------:R-:W-:Y:S03]  /*f5d0*/  HMMA.16816.F32.BF16 R16, R28, R34.reuse, R16 ;  /* 0x000000221c10723c */ /* 0x080fe60000041810 */
[----:B------:R-:W1:Y:S05]  /*f5e0*/  MUFU.EX2 R197, R197 ;  /* 0x000000c500c57308 */ /* 0x000e6a0000000800 */
[C---:B------:R-:W-:Y:S01]  /*f5f0*/  HMMA.16816.F32.BF16 R128, R24.reuse, R34, R128 ;  /* 0x000000221880723c */ /* 0x040fe20000041880 */
[----:B------:R-:W1:Y:S04]  /*f600*/  LDSM.16.MT88.4 R32, [R212+0x3480] ;  /* 0x00348000d420783b */ /* 0x000e680000004200 */
[----:B------:R-:W1:Y:S03]  /*f610*/  MUFU.EX2 R194, R194 ;  /* 0x000000c200c27308 */ /* 0x000e660000000800 */
[-C--:B--2---:R-:W-:Y:S08]  /*f620*/  HMMA.16816.F32.BF16 R52, R24, R36.reuse, R52 ;  /* 0x000000241834723c */ /* 0x084ff00000041834 */
[C---:B------:R-:W-:Y:S08]  /*f630*/  HMMA.16816.F32.BF16 R56, R28.reuse, R36, R56 ;  /* 0x000000241c38723c */ /* 0x040ff00000041838 */
[-C--:B------:R-:W-:Y:S08]  /*f640*/  HMMA.16816.F32.BF16 R60, R28, R38.reuse, R60 ;  /* 0x000000261c3c723c */ /* 0x080ff0000004183c */
[C---:B------:R-:W-:Y:S01]  /*f650*/  HMMA.16816.F32.BF16 R64, R24.reuse, R38, R64 ;  /* 0x000000261840723c */ /* 0x040fe20000041840 */
[----:B------:R-:W2:Y:S07]  /*f660*/  LDSM.16.MT88.4 R36, [R214+0x2080] ;  /* 0x00208000d624783b */ /* 0x000eae0000004200 */
[-C--:B----4-:R-:W-:Y:S08]  /*f670*/  HMMA.16816.F32.BF16 R68, R24, R40.reuse, R68 ;  /* 0x000000281844723c */ /* 0x090ff00000041844 */
[C---:B------:R-:W-:Y:S08]  /*f680*/  HMMA.16816.F32.BF16 R72, R28.reuse, R40, R72 ;  /* 0x000000281c48723c */ /* 0x040ff00000041848 */
[-C--:B------:R-:W-:Y:S08]  /*f690*/  HMMA.16816.F32.BF16 R76, R28, R42.reuse, R76 ;  /* 0x0000002a1c4c723c */ /* 0x080ff0000004184c */
[C---:B------:R-:W-:Y:S01]  /*f6a0*/  HMMA.16816.F32.BF16 R80, R24.reuse, R42, R80 ;  /* 0x0000002a1850723c */ /* 0x040fe20000041850 */
[----:B------:R-:W4:Y:S07]  /*f6b0*/  LDSM.16.MT88.4 R40, [R212+0x2080] ;  /* 0x00208000d428783b */ /* 0x000f2e0000004200 */
[-C--:B-1----:R-:W-:Y:S08]  /*f6c0*/  HMMA.16816.F32.BF16 R84, R24, R32.reuse, R84 ;  /* 0x000000201854723c */ /* 0x082ff00000041854 */
[C---:B------:R-:W-:Y:S08]  /*f6d0*/  HMMA.16816.F32.BF16 R88, R28.reuse, R32, R88 ;  /* 0x000000201c58723c */ /* 0x040ff00000041858 */
[-C--:B------:R-:W-:Y:S07]  /*f6e0*/  HMMA.16816.F32.BF16 R92, R28, R34.reuse, R92 ;  /* 0x000000221c5c723c */ /* 0x080fee000004185c */
[----:B---3--:R-:W-:Y:S01]  /*f6f0*/  F2FP.BF16.PACK_AB R28, R171, R166 ;  /* 0x000000a6ab1c723e */ /* 0x008fe200000010ff */
[----:B------:R-:W-:Y:S01]  /*f700*/  HMMA.16816.F32.BF16 R96, R24, R34, R96 ;  /* 0x000000221860723c */ /* 0x000fe20000041860 */
[----:B-----5:R-:W-:Y:S01]  /*f710*/  F2FP.BF16.PACK_AB R30, R185, R176 ;  /* 0x000000b0b91e723e */ /* 0x020fe200000010ff */
[----:B------:R-:W1:Y:S02]  /*f720*/  LDSM.16.MT88.4 R32, [R214+0x3880] ;  /* 0x00388000d620783b */ /* 0x000e640000004200 */
[----:B------:R-:W-:Y:S01]  /*f730*/  F2FP.BF16.PACK_AB R29, R197, R192 ;  /* 0x000000c0c51d723e */ /* 0x000fe200000010ff */
[----:B------:R-:W-:Y:S01]  /*f740*/  FADD.FTZ R166, R166, R189 ;  /* 0x000000bda6a67221 */ /* 0x000fe20000010000 */
[----:B------:R-:W-:Y:S01]  /*f750*/  F2FP.BF16.PACK_AB R31, R23, R194 ;  /* 0x000000c2171f723e */ /* 0x000fe200000010ff */
        /* <DEDUP_REMOVED lines=8> */
[----:B------:R-:W-:Y:S02]  /*f7e0*/  FADD.FTZ R195, R195, R178 ;  /* 0x000000b2c3c37221 */ /* 0x000fe40000010000 */
[----:B------:R-:W-:Y:S02]  /*f7f0*/  FADD.FTZ R171, R171, R166 ;  /* 0x000000a6abab7221 */ /* 0x000fe40000010000 */
[----:B------:R-:W-:Y:S02]  /*f800*/  FADD.FTZ R197, R197, R192 ;  /* 0x000000c0c5c57221 */ /* 0x000fe40000010000 */
[-C--:B--2---:R-:W-:Y:S01]  /*f810*/  HMMA.16816.F32.BF16 R144, R24, R36.reuse, R4 ;  /* 0x000000241890723c */ /* 0x084fe20000041804 */
[----:B------:R-:W2:Y:S01]  /*f820*/  LDSM.16.MT88.4 R4, [R212+0x3880] ;  /* 0x00388000d404783b */ /* 0x000ea20000004200 */
[----:B------:R-:W-:Y:S02]  /*f830*/  FADD.FTZ R173, R173, R180 ;  /* 0x000000b4adad7221 */ /* 0x000fe40000010000 */
[----:B------:R-:W-:Y:S02]  /*f840*/  FADD.FTZ R168, R168, R195 ;  /* 0x000000c3a8a87221 */ /* 0x000fe40000010000 */
[----:B------:R-:W-:Y:S02]  /*f850*/  FADD.FTZ R176, R176, R171 ;  /* 0x000000abb0b07221 */ /* 0x000fe40000010000 */
[C---:B------:R-:W-:Y:S01]  /*f860*/  HMMA.16816.F32.BF16 R140, R28.reuse, R36, R8 ;  /* 0x000000241c8c723c */ /* 0x040fe20000041808 */
[----:B------:R-:W-:Y:S03]  /*f870*/  FADD.FTZ R194, R194, R197 ;  /* 0x000000c5c2c27221 */ /* 0x000fe60000010000 */
[----:B------:R-:W-:Y:S02]  /*f880*/  FADD.FTZ R231, R170, R173 ;  /* 0x000000adaae77221 */ /* 0x000fe40000010000 */
[----:B------:R-:W-:Y:S02]  /*f890*/  FADD.FTZ R229, R181, R168 ;  /* 0x000000a8b5e57221 */ /* 0x000fe40000010000 */
[-C--:B------:R-:W-:Y:S01]  /*f8a0*/  HMMA.16816.F32.BF16 R136, R28, R38.reuse, R12 ;  /* 0x000000261c88723c */ /* 0x080fe2000004180c */
[----:B------:R-:W-:Y:S03]  /*f8b0*/  FADD.FTZ R227, R185, R176 ;  /* 0x000000b0b9e37221 */ /* 0x000fe60000010000 */
[----:B------:R-:W-:Y:S04]  /*f8c0*/  FADD.FTZ R225, R23, R194 ;  /* 0x000000c217e17221 */ /* 0x000fe80000010000 */
[C---:B------:R-:W-:Y:S08]  /*f8d0*/  HMMA.16816.F32.BF16 R100, R24.reuse, R38, R100 ;  /* 0x000000261864723c */ /* 0x040ff00000041864 */
        /* <DEDUP_REMOVED lines=15> */
[C---:B------:R-:W-:Y:S08]  /*f9d0*/  HMMA.16816.F32.BF16 R80, R24.reuse, R34, R80 ;  /* 0x000000221850723c */ /* 0x040ff00000041850 */
[-C--:B--2---:R-:W-:Y:S08]  /*f9e0*/  HMMA.16816.F32.BF16 R84, R24, R4.reuse, R84 ;  /* 0x000000041854723c */ /* 0x084ff00000041854 */
[C---:B------:R-:W-:Y:S08]  /*f9f0*/  HMMA.16816.F32.BF16 R88, R28.reuse, R4, R88 ;  /* 0x000000041c58723c */ /* 0x040ff00000041858 */
[-C--:B------:R-:W-:Y:S08]  /*fa00*/  HMMA.16816.F32.BF16 R92, R28, R6.reuse, R92 ;  /* 0x000000061c5c723c */ /* 0x080ff0000004185c */
[----:B------:R-:W-:Y:S01]  /*fa10*/  HMMA.16816.F32.BF16 R96, R24, R6, R96 ;  /* 0x000000061860723c */ /* 0x000fe20000041860 */
[----:B------:R-:W-:-:S07]  /*fa20*/  @P0 BRA `(.L_x_224) ;  /* 0xffffc2b000000947 */ /* 0x000fce000383ffff */
.L_x_206:
[----:B------:R-:W1:Y:S01]  /*fa30*/  SHFL.BFLY PT, R4, R229, 0x2, 0x1f ;  /* 0x0c401f00e5047f89 */ /* 0x000e6200000e0000 */
[----:B------:R-:W-:-:S02]  /*fa40*/  MOV R10, 0xff800000 ;  /* 0xff800000000a7802 */ /* 0x000fc40000000f00 */
[----:B------:R-:W-:Y:S01]  /*fa50*/  MOV R12, 0xff800000 ;  /* 0xff800000000c7802 */ /* 0x000fe20000000f00 */
[----:B------:R-:W2:Y:S01]  /*fa60*/  SHFL.BFLY PT, R0, R231, 0x2, 0x1f ;  /* 0x0c401f00e7007f89 */ /* 0x000ea200000e0000 */
[----:B------:R-:W-:-:S03]  /*fa70*/  PLOP3.LUT P4, PT, PT, PT, PT, 0x8, 0x0 ;  /* 0x000000000000781c */ /* 0x000fc60003f8e170 */
[----:B------:R-:W3:Y:S04]  /*fa80*/  SHFL.BFLY PT, R8, R227, 0x2, 0x1f ;  /* 0x0c401f00e3087f89 */ /* 0x000ee800000e0000 */
        /* <DEDUP_REMOVED lines=9> */
[----:B-1----:R-:W-:Y:S02]  /*fb20*/  FADD.FTZ R5, R4, R5 ;  /* 0x0000000504057221 */ /* 0x002fe40000010000 */
[----:B--2---:R-:W-:-:S03]  /*fb30*/  FADD.FTZ R0, R7, R0 ;  /* 0x0000000007007221 */ /* 0x004fc60000010000 */
[----:B------:R-:W-:Y:S01]  /*fb40*/  FSETP.NE.FTZ.AND P2, PT, R5, RZ, PT ;  /* 0x000000ff0500720b */ /* 0x000fe20003f55000 */
[----:B------:R-:W-:Y:S01]  /*fb50*/  CS2R R6, SRZ ;  /* 0x0000000000067805 */ /* 0x000fe2000001ff00 */
[----:B---3--:R-:W-:Y:S01]  /*fb60*/  FADD.FTZ R4, R8, R11 ;  /* 0x0000000b08047221 */ /* 0x008fe20000010000 */
[----:B------:R-:W-:Y:S02]  /*fb70*/  FSETP.NE.FTZ.AND P3, PT, R0, RZ, PT ;  /* 0x000000ff0000720b */ /* 0x000fe40003f75000 */
[----:B------:R-:W-:Y:S01]  /*fb80*/  MOV R11, 0xff800000 ;  /* 0xff800000000b7802 */ /* 0x000fe20000000f00 */
[----:B----4-:R-:W-:Y:S01]  /*fb90*/  FADD.FTZ R2, R9, R2 ;  /* 0x0000000209027221 */ /* 0x010fe20000010000 */
[----:B------:R-:W-:Y:S01]  /*fba0*/  FSETP.NE.FTZ.AND P1, PT, R4, RZ, PT ;  /* 0x000000ff0400720b */ /* 0x000fe20003f35000 */
[----:B------:R-:W-:-:S03]  /*fbb0*/  CS2R R8, SRZ ;  /* 0x0000000000087805 */ /* 0x000fc6000001ff00 */
[----:B------:R-:W-:Y:S02]  /*fbc0*/  FSETP.NE.FTZ.AND P0, PT, R2, RZ, PT ;  /* 0x000000ff0200720b */ /* 0x000fe40003f15000 */
[----:B------:R-:W1:Y:S01]  /*fbd0*/  @P2 MUFU.RCP R6, R5 ;  /* 0x0000000500062308 */ /* 0x000e620000001000 */
[----:B------:R-:W-:Y:S02]  /*fbe0*/  @P2 MOV R15, 0x3f317218 ;  /* 0x3f317218000f2802 */ /* 0x000fe40000000f00 */
[----:B------:R-:W-:-:S03]  /*fbf0*/  @P3 MOV R16, 0x3f317218 ;  /* 0x3f31721800103802 */ /* 0x000fc60000000f00 */
[----:B------:R-:W-:Y:S02]  /*fc00*/  @P2 FMUL.FTZ R15, R15, c[0x0][0x2d0] ;  /* 0x0000b4000f0f2a20 */ /* 0x000fe40000410000 */
[----:B------:R-:W-:Y:S01]  /*fc10*/  @P3 MUFU.RCP R7, R0 ;  /* 0x0000000000073308 */ /* 0x000fe20000001000 */
[----:B------:R-:W-:Y:S01]  /*fc20*/  @P1 MOV R14, 0x3f317218 ;  /* 0x3f317218000e1802 */ /* 0x000fe20000000f00 */
[----:B------:R-:W-:Y:S01]  /*fc30*/  @P3 FMUL.FTZ R16, R16, c[0x0][0x2d0] ;  /* 0x0000b40010103a20 */ /* 0x000fe20000410000 */
[----:B------:R-:W-:-:S03]  /*fc40*/  @P0 MOV R13, 0x3f317218 ;  /* 0x3f317218000d0802 */ /* 0x000fc60000000f00 */
[----:B------:R-:W-:Y:S02]  /*fc50*/  @P1 FMUL.FTZ R14, R14, c[0x0][0x2d0] ;  /* 0x0000b4000e0e1a20 */ /* 0x000fe40000410000 */
[----:B------:R-:W-:Y:S01]  /*fc60*/  @P1 MUFU.RCP R8, R4 ;  /* 0x0000000400081308 */ /* 0x000fe20000001000 */
[----:B------:R-:W-:Y:S02]  /*fc70*/  @P0 FMUL.FTZ R13, R13, c[0x0][0x2d0] ;  /* 0x0000b4000d0d0a20 */ /* 0x000fe40000410000 */
[C---:B-1----:R-:W-:Y:S02]  /*fc80*/  FMUL.FTZ R146, R6.reuse, R146 ;  /* 0x0000009206927220 */ /* 0x042fe40000410000 */
[C---:B------:R-:W-:Y:S02]  /*fc90*/  FMUL.FTZ R147, R6.reuse, R147 ;  /* 0x0000009306937220 */ /* 0x040fe40000410000 */
[C---:B------:R-:W-:Y:S01]  /*fca0*/  FMUL.FTZ R102, R6.reuse, R102 ;  /* 0x0000006606667220 */ /* 0x040fe20000410000 */
[----:B------:R-:W-:Y:S01]  /*fcb0*/  @P0 MUFU.RCP R9, R2 ;  /* 0x0000000200090308 */ /* 0x000fe20000001000 */
[----:B------:R-:W-:-:S02]  /*fcc0*/  FMUL.FTZ R103, R6, R103 ;  /* 0x0000006706677220 */ /* 0x000fc40000410000 */
[C---:B------:R-:W-:Y:S02]  /*fcd0*/  FMUL.FTZ R106, R6.reuse, R106 ;  /* 0x0000006a066a7220 */ /* 0x040fe40000410000 */
[C---:B------:R-:W-:Y:S02]  /*fce0*/  FMUL.FTZ R107, R6.reuse, R107 ;  /* 0x0000006b066b7220 */ /* 0x040fe40000410000 */
[C---:B------:R-:W-:Y:S01]  /*fcf0*/  FMUL.FTZ R118, R6.reuse, R118 ;  /* 0x0000007606767220 */ /* 0x040fe20000410000 */
[----:B------:R-:W1:Y:S01]  /*fd00*/  @P2 MUFU.LG2 R5, R5 ;  /* 0x0000000500052308 */ /* 0x000e620000000c00 */
[C---:B------:R-:W-:Y:S02]  /*fd10*/  FMUL.FTZ R119, R6.reuse, R119 ;  /* 0x0000007706777220 */ /* 0x040fe40000410000 */
[C---:B------:R-:W-:Y:S02]  /*fd20*/  FMUL.FTZ R122, R6.reuse, R122 ;  /* 0x0000007a067a7220 */ /* 0x040fe40000410000 */
[----:B------:R-:W-:-:S02]  /*fd30*/  FMUL.FTZ R123, R6, R123 ;  /* 0x0000007b067b7220 */ /* 0x000fc40000410000 */
[C---:B------:R-:W-:Y:S01]  /*fd40*/  FMUL.FTZ R130, R6.reuse, R130 ;  /* 0x0000008206827220 */ /* 0x040fe20000410000 */
[----:B------:R-:W2:Y:S01]  /*fd50*/  @P3 MUFU.LG2 R0, R0 ;  /* 0x0000000000003308 */ /* 0x000ea20000000c00 */
[C---:B------:R-:W-:Y:S02]  /*fd60*/  FMUL.FTZ R131, R6.reuse, R131 ;  /* 0x0000008306837220 */ /* 0x040fe40000410000 */
[C---:B------:R-:W-:Y:S02]  /*fd70*/  FMUL.FTZ R54, R6.reuse, R54 ;  /* 0x0000003606367220 */ /* 0x040fe40000410000 */
[C---:B------:R-:W-:Y:S02]  /*fd80*/  FMUL.FTZ R55, R6.reuse, R55 ;  /* 0x0000003706377220 */ /* 0x040fe40000410000 */
[----:B------:R-:W-:Y:S01]  /*fd90*/  FMUL.FTZ R66, R6, R66 ;  /* 0x0000004206427220 */ /* 0x000fe20000410000 */
[----:B------:R-:W3:Y:S01]  /*fda0*/  @P1 MUFU.LG2 R4, R4 ;  /* 0x0000000400041308 */ /* 0x000ee20000000c00 */
[----:B-1----:R-:W-:-:S02]  /*fdb0*/  @P2 FMUL.FTZ R18, R5, 0.69314718246459960938 ;  /* 0x3f31721805122820 */ /* 0x002fc40000410000 */
[C---:B------:R-:W-:Y:S02]  /*fdc0*/  FMUL.FTZ R67, R6.reuse, R67 ;  /* 0x0000004306437220 */ /* 0x040fe40000410000 */
[C---:B------:R-:W-:Y:S02]  /*fdd0*/  FMUL.FTZ R70, R6.reuse, R70 ;  /* 0x0000004606467220 */ /* 0x040fe40000410000 */
[----:B------:R-:W-:Y:S01]  /*fde0*/  FMUL.FTZ R71, R6, R71 ;  /* 0x0000004706477220 */ /* 0x000fe20000410000 */
[----:B------:R-:W1:Y:S01]  /*fdf0*/  @P0 MUFU.LG2 R2, R2 ;  /* 0x0000000200020308 */ /* 0x000e620000000c00 */
[----:B--2---:R-:W-:Y:S02]  /*fe00*/  @P3 FMUL.FTZ R0, R0, 0.69314718246459960938 ;  /* 0x3f31721800003820 */ /* 0x004fe40000410000 */
[C---:B------:R-:W-:Y:S02]  /*fe10*/  FMUL.FTZ R82, R6.reuse, R82 ;  /* 0x0000005206527220 */ /* 0x040fe40000410000 */
[----:B------:R-:W-:-:S02]  /*fe20*/  FMUL.FTZ R83, R6, R83 ;  /* 0x0000005306537220 */ /* 0x000fc40000410000 */
[----:B------:R-:W-:Y:S02]  /*fe30*/  FMUL.FTZ R86, R6, R86 ;  /* 0x0000005606567220 */ /* 0x000fe40000410000 */
[----:B---3--:R-:W-:Y:S02]  /*fe40*/  @P1 FMUL.FTZ R4, R4, 0.69314718246459960938 ;  /* 0x3f31721804041820 */ /* 0x008fe40000410000 */
[C---:B------:R-:W-:Y:S02]  /*fe50*/  FMUL.FTZ R87, R6.reuse, R87 ;  /* 0x0000005706577220 */ /* 0x040fe40000410000 */
[C---:B------:R-:W-:Y:S02]  /*fe60*/  FMUL.FTZ R98, R6.reuse, R98 ;  /* 0x0000006206627220 */ /* 0x040fe40000410000 */
[----:B------:R-:W-:Y:S02]  /*fe70*/  FMUL.FTZ R99, R6, R99 ;  /* 0x0000006306637220 */ /* 0x000fe40000410000 */
[----:B-1----:R-:W-:-:S02]  /*fe80*/  @P0 FMUL.FTZ R5, R2, 0.69314718246459960938 ;  /* 0x3f31721802050820 */ /* 0x002fc40000410000 */
        /* <DEDUP_REMOVED lines=24> */
[----:B------:R-:W-:Y:S01]  /*10010*/  MOV R8, 0xff800000 ;  /* 0xff80000000087802 */ /* 0x000fe20000000f00 */
        /* <DEDUP_REMOVED lines=22> */
[----:B------:R-:W-:Y:S02]  /*10180*/  FMUL.FTZ R96, R7, R96 ;  /* 0x0000006007607220 */ /* 0x000fe40000410000 */
        /* <DEDUP_REMOVED lines=22> */
[----:B------:R-:W-:Y:S02]  /*102f0*/  FMUL.FTZ R6, R9, R94 ;  /* 0x0000005e09067220 */ /* 0x000fe40000410000 */
[----:B------:R-:W-:Y:S02]  /*10300*/  FMUL.FTZ R7, R7, R97 ;  /* 0x0000006107077220 */ /* 0x000fe40000410000 */
[----:B------:R-:W-:Y:S02]  /*10310*/  FMUL.FTZ R9, R9, R95 ;  /* 0x0000005f09097220 */ /* 0x000fe40000410000 */
[----:B------:R-:W-:-:S02]  /*10320*/  @P3 FFMA.FTZ R8, R16, R151, R0 ;  /* 0x0000009710083223 */ /* 0x000fc40000010000 */
[----:B------:R-:W-:Y:S02]  /*10330*/  @P2 FFMA.FTZ R10, R15, R149, R18 ;  /* 0x000000950f0a2223 */ /* 0x000fe40000010012 */
[----:B------:R-:W-:Y:S02]  /*10340*/  @P1 FFMA.FTZ R11, R14, R3, R4 ;  /* 0x000000030e0b1223 */ /* 0x000fe40000010004 */
[----:B------:R-:W-:Y:S02]  /*10350*/  @P0 FFMA.FTZ R12, R13, R152, R5 ;  /* 0x000000980d0c0223 */ /* 0x000fe40000010005 */
.L_x_158:
[----:B------:R-:W-:Y:S05]  /*10360*/  @P4 BRA `(.L_x_225) ;  /* 0x000015d000004947 */ /* 0x000fea0003800000 */
[----:B------:R-:W1:Y:S01]  /*10370*/  S2R R0, SR_CTAID.Y ;  /* 0x0000000000007919 */ /* 0x000e620000002600 */
[----:B------:R-:W-:Y:S01]  /*10380*/  F2FP.BF16.PACK_AB R6, R9, R6 ;  /* 0x000000060906723e */ /* 0x000fe200000010ff */
[----:B------:R-:W-:Y:S01]  /*10390*/  BSSY B0, `(.L_x_226) ;  /* 0x0000112000007945 */ /* 0x000fe20003800000 */
[----:B------:R-:W-:Y:S01]  /*103a0*/  F2FP.BF16.PACK_AB R144, R145, R144 ;  /* 0x000000909190723e */ /* 0x000fe200000010ff */
[----:B------:R-:W2:Y:S01]  /*103b0*/  S2R R2, SR_TID.X ;  /* 0x0000000000027919 */ /* 0x000ea20000002100 */
[----:B------:R-:W-:Y:S02]  /*103c0*/  F2FP.BF16.PACK_AB R146, R147, R146 ;  /* 0x000000929392723e */ /* 0x000fe400000010ff */
[----:B------:R-:W-:Y:S01]  /*103d0*/  F2FP.BF16.PACK_AB R100, R101, R100 ;  /* 0x000000646564723e */ /* 0x000fe200000010ff */
[----:B------:R-:W3:Y:S01]  /*103e0*/  S2R R3, SR_CTAID.Z ;  /* 0x0000000000037919 */ /* 0x000ee20000002700 */
[----:B------:R-:W-:-:S02]  /*103f0*/  F2FP.BF16.PACK_AB R102, R103, R102 ;  /* 0x000000666766723e */ /* 0x000fc400000010ff */
[----:B------:R-:W-:Y:S01]  /*10400*/  F2FP.BF16.PACK_AB R140, R141, R140 ;  /* 0x0000008c8d8c723e */ /* 0x000fe200000010ff */
[----:B------:R-:W-:Y:S01]  /*10410*/  BAR.SYNC.DEFER_BLOCKING 0x1, 0x80 ;  /* 0x0042000000007b1d */ /* 0x000fe20000010000 */
[----:B------:R-:W-:Y:S02]  /*10420*/  F2FP.BF16.PACK_AB R142, R143, R142 ;  /* 0x0000008e8f8e723e */ /* 0x000fe400000010ff */
[----:B------:R-:W-:Y:S02]  /*10430*/  F2FP.BF16.PACK_AB R136, R137, R136 ;  /* 0x000000888988723e */ /* 0x000fe400000010ff */
[----:B------:R-:W-:Y:S02]  /*10440*/  F2FP.BF16.PACK_AB R138, R139, R138 ;  /* 0x0000008a8b8a723e */ /* 0x000fe400000010ff */
[----:B------:R-:W-:Y:S02]  /*10450*/  F2FP.BF16.PACK_AB R104, R105, R104 ;  /* 0x000000686968723e */ /* 0x000fe400000010ff */
[----:B------:R-:W-:-:S02]  /*10460*/  F2FP.BF16.PACK_AB R106, R107, R106 ;  /* 0x0000006a6b6a723e */ /* 0x000fc400000010ff */
[----:B------:R-:W-:Y:S01]  /*10470*/  F2FP.BF16.PACK_AB R116, R117, R116 ;  /* 0x000000747574723e */ /* 0x000fe200000010ff */
[C---:B-1----:R-:W-:Y:S01]  /*10480*/  IMAD.WIDE.U32 R18, R0.reuse, c[0x0][0x490], RZ ;  /* 0x0001240000127a25 */ /* 0x042fe200078e00ff */
[----:B------:R-:W-:Y:S02]  /*10490*/  SHF.R.S32.HI R4, RZ, 0x1f, R0 ;  /* 0x0000001fff047819 */ /* 0x000fe40000011400 */
[----:B------:R-:W-:Y:S01]  /*104a0*/  F2FP.BF16.PACK_AB R118, R119, R118 ;  /* 0x000000767776723e */ /* 0x000fe200000010ff */
[----:B------:R-:W-:Y:S01]  /*104b0*/  IMAD.WIDE.U32 R20, R0, c[0x0][0x3e8], RZ ;  /* 0x0000fa0000147a25 */ /* 0x000fe200078e00ff */
[----:B--2---:R-:W-:Y:S02]  /*104c0*/  SHF.R.S32.HI R15, RZ, 0x1f, R2 ;  /* 0x0000001fff0f7819 */ /* 0x004fe40000011402 */
[----:B------:R-:W-:Y:S01]  /*104d0*/  F2FP.BF16.PACK_AB R108, R109, R108 ;  /* 0x0000006c6d6c723e */ /* 0x000fe200000010ff */
[C---:B------:R-:W-:Y:S01]  /*104e0*/  IMAD R23, R4.reuse, c[0x0][0x490], RZ ;  /* 0x0001240004177a24 */ /* 0x040fe200078e02ff */
[CC--:B------:R-:W-:Y:S01]  /*104f0*/  LEA.HI R17, R15.reuse, R2.reuse, RZ, 0x2 ;  /* 0x000000020f117211 */ /* 0x0c0fe200078f10ff */
[----:B------:R-:W-:Y:S01]  /*10500*/  IMAD R5, R4, c[0x0][0x3e8], RZ ;  /* 0x0000fa0004057a24 */ /* 0x000fe200078e02ff */
[-C--:B------:R-:W-:Y:S01]  /*10510*/  LEA.HI R13, R15, R2.reuse, RZ, 0x5 ;  /* 0x000000020f0d7211 */ /* 0x080fe200078f28ff */
[C---:B------:R-:W-:Y:S01]  /*10520*/  IMAD R23, R0.reuse, c[0x0][0x494], R23 ;  /* 0x0001250000177a24 */ /* 0x040fe200078e0217 */
[----:B------:R-:W-:Y:S01]  /*10530*/  LOP3.LUT R9, R17, 0xfffffffc, RZ, 0xc0, !PT ;  /* 0xfffffffc11097812 */ /* 0x000fe200078ec0ff */
[----:B------:R-:W-:Y:S01]  /*10540*/  IMAD R26, R0, c[0x0][0x3ec], R5 ;  /* 0x0000fb00001a7a24 */ /* 0x000fe200078e0205 */
[----:B------:R-:W-:Y:S01]  /*10550*/  LEA.HI R0, R15, R2, RZ, 0x3 ;  /* 0x000000020f007211 */ /* 0x000fe200078f18ff */
[----:B------:R-:W-:Y:S01]  /*10560*/  IMAD.IADD R19, R19, 0x1, R23 ;  /* 0x0000000113137824 */ /* 0x000fe200078e0217 */
[----:B------:R-:W-:Y:S01]  /*10570*/  LOP3.LUT R5, R13, 0xffffffe0, RZ, 0xc0, !PT ;  /* 0xffffffe00d057812 */ /* 0x000fe200078ec0ff */
[----:B------:R-:W-:Y:S01]  /*10580*/  IMAD.IADD R4, R2, 0x1, -R9 ;  /* 0x0000000102047824 */ /* 0x000fe200078e0a09 */
[----:B---3--:R-:W-:Y:S01]  /*10590*/  SHF.R.S32.HI R14, RZ, 0x1f, R3 ;  /* 0x0000001fff0e7819 */ /* 0x008fe20000011403 */
[----:B------:R-:W-:Y:S01]  /*105a0*/  IMAD.SHL.U32 R0, R0, 0x8, RZ ;  /* 0x0000000800007824 */ /* 0x000fe200078e00ff */
[----:B------:R-:W-:Y:S01]  /*105b0*/  SHF.R.S32.HI R23, RZ, 0x5, R13 ;  /* 0x00000005ff177819 */ /* 0x000fe2000001140d */
[----:B------:R-:W-:Y:S01]  /*105c0*/  IMAD.IADD R5, R2, 0x1, -R5 ;  /* 0x0000000102057824 */ /* 0x000fe200078e0a05 */
[----:B------:R-:W-:Y:S01]  /*105d0*/  SHF.R.S32.HI R28, RZ, 0x1f, R13 ;  /* 0x0000001fff1c7819 */ /* 0x000fe2000001140d */
[----:B------:R-:W-:Y:S01]  /*105e0*/  IMAD R16, R14, c[0x0][0x498], RZ ;  /* 0x000126000e107a24 */ /* 0x000fe200078e02ff */
[----:B------:R-:W-:Y:S01]  /*105f0*/  LOP3.LUT R15, R0, 0xc0, RZ, 0xc0, !PT ;  /* 0x000000c0000f7812 */ /* 0x000fe200078ec0ff */
[----:B------:R-:W-:Y:S01]  /*10600*/  IMAD.SHL.U32 R0, R4, 0x8, RZ ;  /* 0x0000000804007824 */ /* 0x000fe200078e00ff */
[----:B------:R-:W-:Y:S01]  /*10610*/  SHF.R.S32.HI R2, RZ, 0x1f, R5 ;  /* 0x0000001fff027819 */ /* 0x000fe20000011405 */
[----:B------:R-:W-:Y:S01]  /*10620*/  IMAD R14, R14, c[0x0][0x3f0], RZ ;  /* 0x0000fc000e0e7a24 */ /* 0x000fe200078e02ff */
[----:B------:R-:W-:Y:S01]  /*10630*/  SHF.R.U32.HI R22, RZ, 0x3, R15 ;  /* 0x00000003ff167819 */ /* 0x000fe2000001160f */
[----:B------:R-:W-:Y:S01]  /*10640*/  IMAD.IADD R27, R21, 0x1, R26 ;  /* 0x00000001151b7824 */ /* 0x000fe200078e021a */
[----:B------:R-:W-:Y:S01]  /*10650*/  LOP3.LUT R15, R15, 0x18, R0, 0xf8, !PT ;  /* 0x000000180f0f7812 */ /* 0x000fe200078ef800 */
[----:B------:R-:W-:Y:S01]  /*10660*/  IMAD.MOV.U32 R26, RZ, RZ, R20 ;  /* 0x000000ffff1a7224 */ /* 0x000fe200078e0014 */
[----:B------:R-:W-:Y:S01]  /*10670*/  LOP3.LUT P3, RZ, R5, 0x3, RZ, 0xc0, !PT ;  /* 0x0000000305ff7812 */ /* 0x000fe2000786c0ff */
[C---:B------:R-:W-:Y:S01]  /*10680*/  IMAD R9, R3.reuse, c[0x0][0x49c], R16 ;  /* 0x0001270003097a24 */ /* 0x040fe200078e0210 */
[----:B------:R-:W-:Y:S01]  /*10690*/  LEA.HI R2, R2, R5, RZ, 0x2 ;  /* 0x0000000502027211 */ /* 0x000fe200078f10ff */
[----:B------:R-:W-:Y:S01]  /*106a0*/  IMAD R5, R3, c[0x0][0x3f4], R14 ;  /* 0x0000fd0003057a24 */ /* 0x000fe200078e020e */
[----:B------:R-:W-:Y:S01]  /*106b0*/  LOP3.LUT R22, R15, R22, RZ, 0x3c, !PT ;  /* 0x000000160f167212 */ /* 0x000fe200078e3cff */
[----:B------:R-:W1:Y:S01]  /*106c0*/  S2R R14, SR_CTAID.X ;  /* 0x00000000000e7919 */ /* 0x000e620000002500 */
[----:B------:R-:W-:Y:S01]  /*106d0*/  SHF.R.S32.HI R15, RZ, 0x2, R17 ;  /* 0x00000002ff0f7819 */ /* 0x000fe20000011411 */
[----:B------:R-:W-:Y:S01]  /*106e0*/  IMAD.MOV.U32 R16, RZ, RZ, c[0x0][0x4e8] ;  /* 0x00013a00ff107624 */ /* 0x000fe200078e00ff */
[----:B------:R-:W-:Y:S01]  /*106f0*/  LEA.HI R28, R28, R23, RZ, 0x2 ;  /* 0x000000171c1c7211 */ /* 0x000fe200078f10ff */
[----:B------:R-:W-:Y:S01]  /*10700*/  IMAD.WIDE.U32 R18, R3, c[0x0][0x498], R18 ;  /* 0x0001260003127a25 */ /* 0x000fe200078e0012 */
[----:B------:R-:W-:-:S02]  /*10710*/  LEA.HI R20, R15, R15, RZ, 0x1 ;  /* 0x0000000f0f147211 */ /* 0x000fc400078f08ff */
[----:B------:R-:W-:Y:S01]  /*10720*/  SHF.R.S32.HI R24, RZ, 0x1f, R17 ;  /* 0x0000001fff187819 */ /* 0x000fe20000011411 */
[----:B------:R-:W-:Y:S01]  /*10730*/  IMAD.WIDE.U32 R26, R3, c[0x0][0x3f0], R26 ;  /* 0x0000fc00031a7a25 */ /* 0x000fe200078e001a */
[----:B------:R-:W-:Y:S02]  /*10740*/  LOP3.LUT R20, R20, 0x3fffffe, RZ, 0xc0, !PT ;  /* 0x03fffffe14147812 */ /* 0x000fe400078ec0ff */
[----:B------:R-:W-:Y:S01]  /*10750*/  LEA.HI R13, R4, R4, RZ, 0x1 ;  /* 0x00000004040d7211 */ /* 0x000fe200078f08ff */
[----:B------:R-:W-:Y:S01]  /*10760*/  IMAD.IADD R27, R27, 0x1, R5 ;  /* 0x000000011b1b7824 */ /* 0x000fe200078e0205 */
[----:B------:R-:W-:Y:S01]  /*10770*/  LOP3.LUT R28, R28, 0xffffffc, RZ, 0xc0, !PT ;  /* 0x0ffffffc1c1c7812 */ /* 0x000fe200078ec0ff */
[----:B------:R-:W-:Y:S01]  /*10780*/  IMAD.IADD R20, R15, 0x1, -R20 ;  /* 0x000000010f147824 */ /* 0x000fe200078e0a14 */
[----:B------:R-:W-:Y:S02]  /*10790*/  LEA.HI R24, R24, R15, RZ, 0x3 ;  /* 0x0000000f18187211 */ /* 0x000fe400078f18ff */
[C---:B------:R-:W-:Y:S01]  /*107a0*/  LOP3.LUT R3, R13.reuse, 0x1ffffffe, RZ, 0xc0, !PT ;  /* 0x1ffffffe0d037812 */ /* 0x040fe200078ec0ff */
[----:B------:R-:W-:Y:S01]  /*107b0*/  IMAD.SHL.U32 R13, R13, 0x20, RZ ;  /* 0x000000200d0d7824 */ /* 0x000fe200078e00ff */
[----:B------:R-:W-:Y:S01]  /*107c0*/  ISETP.NE.AND P0, PT, R16, 0x1, PT ;  /* 0x000000011000780c */ /* 0x000fe20003f05270 */
[C---:B------:R-:W-:Y:S01]  /*107d0*/  IMAD R17, R23.reuse, 0x8, R20 ;  /* 0x0000000817117824 */ /* 0x040fe200078e0214 */
[----:B------:R-:W-:Y:S01]  /*107e0*/  LOP3.LUT R24, R24, 0xfffffff8, RZ, 0xc0, !PT ;  /* 0xfffffff818187812 */ /* 0x000fe200078ec0ff */
[C---:B------:R-:W-:Y:S01]  /*107f0*/  IMAD.IADD R21, R23.reuse, 0x1, -R28 ;  /* 0x0000000117157824 */ /* 0x040fe200078e0a1c */
[----:B------:R-:W-:Y:S01]  /*10800*/  SHF.R.S32.HI R2, RZ, 0x2, R2 ;  /* 0x00000002ff027819 */ /* 0x000fe20000011402 */
[----:B------:R-:W-:Y:S01]  /*10810*/  IMAD R20, R23, 0x100, R4 ;  /* 0x0000010017147824 */ /* 0x000fe200078e0204 */
[----:B------:R-:W-:Y:S01]  /*10820*/  F2FP.BF16.PACK_AB R110, R111, R110 ;  /* 0x0000006e6f6e723e */ /* 0x000fe200000010ff */
[C---:B------:R-:W-:Y:S01]  /*10830*/  IMAD.IADD R3, R4.reuse, 0x1, -R3 ;  /* 0x0000000104037824 */ /* 0x040fe200078e0a03 */
[----:B------:R-:W-:Y:S01]  /*10840*/  F2FP.BF16.PACK_AB R112, R113, R112 ;  /* 0x000000707170723e */ /* 0x000fe200000010ff */
[----:B------:R-:W-:Y:S01]  /*10850*/  IMAD R23, R4, 0x20, R15 ;  /* 0x0000002004177824 */ /* 0x000fe200078e020f */
[----:B------:R-:W-:Y:S01]  /*10860*/  LOP3.LUT R4, R13, 0xffffffc0, RZ, 0xc0, !PT ;  /* 0xffffffc00d047812 */ /* 0x000fe200078ec0ff */
[----:B------:R-:W-:Y:S01]  /*10870*/  IMAD.IADD R24, R15, 0x1, -R24 ;  /* 0x000000010f187824 */ /* 0x000fe200078e0a18 */
[----:B------:R-:W-:Y:S01]  /*10880*/  F2FP.BF16.PACK_AB R114, R115, R114 ;  /* 0x000000727372723e */ /* 0x000fe200000010ff */
[----:B-1----:R-:W-:Y:S01]  /*10890*/  IMAD R23, R14, 0x80, R23 ;  /* 0x000000800e177824 */ /* 0x002fe200078e0217 */
[----:B------:R-:W-:Y:S01]  /*108a0*/  F2FP.BF16.PACK_AB R120, R121, R120 ;  /* 0x000000787978723e */ /* 0x000fe200000010ff */
[----:B------:R-:W-:Y:S01]  /*108b0*/  IMAD R21, R21, 0x10, R2 ;  /* 0x0000001015157824 */ /* 0x000fe200078e0202 */
[----:B------:R-:W-:Y:S01]  /*108c0*/  LEA.HI R13, R24, R24, RZ, 0x1 ;  /* 0x00000018180d7211 */ /* 0x000fe200078f08ff */
[----:B------:R-:W-:Y:S01]  /*108d0*/  IMAD R4, R3, 0x8, R4 ;  /* 0x0000000803047824 */ /* 0x000fe200078e0204 */
[----:B------:R-:W-:Y:S01]  /*108e0*/  F2FP.BF16.PACK_AB R122, R123, R122 ;  /* 0x0000007a7b7a723e */ /* 0x000fe200000010ff */
[----:B------:R-:W-:Y:S01]  /*108f0*/  @P0 IMAD.HI.U32 R2, R23, c[0x0][0x4ec], RZ ;  /* 0x00013b0017020a27 */ /* 0x000fe200078e00ff */
[----:B------:R-:W-:-:S02]  /*10900*/  LOP3.LUT R5, R13, 0x3fffffe, RZ, 0xc0, !PT ;  /* 0x03fffffe0d057812 */ /* 0x000fc400078ec0ff */
[----:B------:R-:W-:Y:S01]  /*10910*/  SHF.R.S32.HI R13, RZ, 0x1, R13 ;  /* 0x00000001ff0d7819 */ /* 0x000fe2000001140d */
[----:B------:R-:W-:Y:S01]  /*10920*/  IMAD.IADD R25, R21, 0x1, R4 ;  /* 0x0000000115197824 */ /* 0x000fe200078e0204 */
[----:B------:R-:W-:Y:S01]  /*10930*/  F2FP.BF16.PACK_AB R128, R129, R128 ;  /* 0x000000808180723e */ /* 0x000fe200000010ff */
[----:B------:R-:W-:Y:S01]  /*10940*/  IMAD R21, R14, 0x80, R21 ;  /* 0x000000800e157824 */ /* 0x000fe200078e0215 */
[----:B------:R-:W-:Y:S01]  /*10950*/  LOP3.LUT P1, RZ, R13, 0x2, RZ, 0xc0, !PT ;  /* 0x000000020dff7812 */ /* 0x000fe2000782c0ff */
[----:B------:R-:W-:Y:S01]  /*10960*/  IMAD.MOV.U32 R3, RZ, RZ, R23 ;  /* 0x000000ffff037224 */ /* 0x000fe200078e0017 */
[----:B------:R-:W-:Y:S01]  /*10970*/  @P0 SHF.R.U32.HI R3, RZ, c[0x0][0x4f0], R2 ;  /* 0x00013c00ff030a19 */ /* 0x000fe20000011602 */
[----:B------:R-:W-:Y:S01]  /*10980*/  IMAD.U32 R17, R17, 0x20, R22 ;  /* 0x0000002011117824 */ /* 0x000fe200078e0016 */
[----:B------:R-:W-:Y:S01]  /*10990*/  F2FP.BF16.PACK_AB R130, R131, R130 ;  /* 0x000000828382723e */ /* 0x000fe200000010ff */
[----:B------:R-:W-:Y:S01]  /*109a0*/  IMAD R22, R16, c[0x0][0x388], RZ ;  /* 0x0000e20010167a24 */ /* 0x000fe200078e02ff */
[----:B------:R-:W-:Y:S01]  /*109b0*/  IADD3 R16, R21, 0x8, RZ ;  /* 0x0000000815107810 */ /* 0x000fe20007ffe0ff */
[----:B------:R-:W-:Y:S01]  /*109c0*/  IMAD.IADD R5, R24, 0x1, -R5 ;  /* 0x0000000118057824 */ /* 0x000fe200078e0a05 */
[----:B------:R-:W-:Y:S01]  /*109d0*/  SHF.R.S32.HI R4, RZ, 0x1f, R3 ;  /* 0x0000001fff047819 */ /* 0x000fe20000011403 */
[----:B------:R-:W-:Y:S01]  /*109e0*/  IMAD R25, R14, 0x80, R25 ;  /* 0x000000800e197824 */ /* 0x000fe200078e0219 */
[-C--:B------:R-:W-:Y:S01]  /*109f0*/  ISETP.GE.OR P5, PT, R16, R22.reuse, P3 ;  /* 0x000000161000720c */ /* 0x080fe20001fa6670 */
[----:B------:R-:W-:Y:S01]  /*10a00*/  IMAD.SHL.U32 R16, R13, 0x40, RZ ;  /* 0x000000400d107824 */ /* 0x000fe200078e00ff */
[----:B------:R-:W-:Y:S01]  /*10a10*/  ISETP.GE.OR P6, PT, R21, R22, P3 ;  /* 0x000000161500720c */ /* 0x000fe20001fc6670 */
[----:B------:R-:W-:Y:S01]  /*10a20*/  IMAD R5, R5, 0x10, R20 ;  /* 0x0000001005057824 */ /* 0x000fe200078e0214 */
[----:B------:R-:W-:Y:S01]  /*10a30*/  LOP3.LUT R20, R13, 0x1, RZ, 0xc0, !PT ;  /* 0x000000010d147812 */ /* 0x000fe200078ec0ff */
[----:B------:R-:W-:Y:S01]  /*10a40*/  IMAD.MOV R2, RZ, RZ, -R3 ;  /* 0x000000ffff027224 */ /* 0x000fe200078e0a03 */
[----:B------:R-:W-:Y:S01]  /*10a50*/  LOP3.LUT R16, R16, 0xc0, RZ, 0xc0, !PT ;  /* 0x000000c010107812 */ /* 0x000fe200078ec0ff */
[----:B------:R-:W-:Y:S01]  /*10a60*/  IMAD R4, R4, c[0x0][0x3e0], RZ ;  /* 0x0000f80004047a24 */ /* 0x000fe200078e02ff */
[----:B------:R-:W-:Y:S01]  /*10a70*/  ISETP.NE.U32.AND P2, PT, R20, 0x1, PT ;  /* 0x000000011400780c */ /* 0x000fe20003f45070 */
[----:B------:R-:W-:Y:S01]  /*10a80*/  @P0 IMAD.HI.U32 R13, R25, c[0x0][0x4ec], RZ ;  /* 0x00013b00190d0a27 */ /* 0x000fe200078e00ff */
[----:B------:R-:W-:-:S02]  /*10a90*/  LEA.HI R16, R16, R16, RZ, 0x1d ;  /* 0x0000001010107211 */ /* 0x000fc400078fe8ff */
[----:B------:R-:W-:Y:S01]  /*10aa0*/  F2FP.BF16.PACK_AB R124, R125, R124 ;  /* 0x0000007c7d7c723e */ /* 0x000fe200000010ff */
[----:B------:R-:W-:Y:S01]  /*10ab0*/  IMAD R2, R2, c[0x0][0x4e8], R23 ;  /* 0x00013a0002027a24 */ /* 0x000fe200078e0217 */
[----:B------:R-:W-:Y:S01]  /*10ac0*/  F2FP.BF16.PACK_AB R126, R127, R126 ;  /* 0x0000007e7f7e723e */ /* 0x000fe200000010ff */
[----:B------:R-:W-:Y:S01]  /*10ad0*/  IMAD.WIDE.U32 R26, R3, c[0x0][0x3e0], R26 ;  /* 0x0000f800031a7a25 */ /* 0x000fe200078e001a */
[----:B------:R-:W-:Y:S02]  /*10ae0*/  F2FP.BF16.PACK_AB R132, R133, R132 ;  /* 0x000000848584723e */ /* 0x000fe400000010ff */
[----:B------:R-:W-:Y:S01]  /*10af0*/  F2FP.BF16.PACK_AB R134, R135, R134 ;  /* 0x000000868786723e */ /* 0x000fe200000010ff */
[----:B------:R-:W-:Y:S01]  /*10b00*/  IMAD R4, R3, c[0x0][0x3e4], R4 ;  /* 0x0000f90003047a24 */ /* 0x000fe200078e0204 */
[----:B------:R-:W-:Y:S01]  /*10b10*/  IADD3 R3, R21, 0x40, RZ ;  /* 0x0000004015037810 */ /* 0x000fe20007ffe0ff */
[----:B------:R-:W-:Y:S01]  /*10b20*/  IMAD.MOV.U32 R23, RZ, RZ, R25 ;  /* 0x000000ffff177224 */ /* 0x000fe200078e0019 */
[----:B------:R-:W-:Y:S01]  /*10b30*/  @P0 SHF.R.U32.HI R23, RZ, c[0x0][0x4f0], R13 ;  /* 0x00013c00ff170a19 */ /* 0x000fe2000001160d */
[----:B------:R-:W-:Y:S01]  /*10b40*/  IMAD.U32 R5, R5, 0x2, R16 ;  /* 0x0000000205057824 */ /* 0x000fe200078e0010 */
[----:B------:R-:W-:Y:S01]  /*10b50*/  ISETP.GE.OR P4, PT, R3, R22, P3 ;  /* 0x000000160300720c */ /* 0x000fe20001f86670 */
[----:B------:R-:W-:Y:S01]  /*10b60*/  IMAD.IADD R27, R27, 0x1, R4 ;  /* 0x000000011b1b7824 */ /* 0x000fe200078e0204 */
[--C-:B------:R-:W-:Y:S01]  /*10b70*/  SHF.R.S32.HI R3, RZ, 0x1f, R23.reuse ;  /* 0x0000001fff037819 */ /* 0x100fe20000011417 */
[----:B------:R-:W-:Y:S01]  /*10b80*/  IMAD.MOV R4, RZ, RZ, -R23 ;  /* 0x000000ffff047224 */ /* 0x000fe200078e0a17 */
[----:B------:R-:W-:Y:S01]  /*10b90*/  IADD3 R18, P0, R23, R18, RZ ;  /* 0x0000001217127210 */ /* 0x000fe20007f1e0ff */
[----:B------:R-:W-:Y:S01]  /*10ba0*/  IMAD.SHL.U32 R5, R5, 0x2, RZ ;  /* 0x0000000205057824 */ /* 0x000fe200078e00ff */
[----:B------:R-:W-:Y:S01]  /*10bb0*/  IADD3 R21, R21, 0x48, RZ ;  /* 0x0000004815157810 */ /* 0x000fe20007ffe0ff */
[----:B------:R-:W-:Y:S01]  /*10bc0*/  IMAD R25, R4, c[0x0][0x4e8], R25 ;  /* 0x00013a0004197a24 */ /* 0x000fe200078e0219 */
[----:B------:R-:W-:-:S02]  /*10bd0*/  IADD3.X R19, R3, R19, R9, P0, !PT ;  /* 0x0000001303137210 */ /* 0x000fc400007fe409 */
[----:B------:R-:W-:Y:S01]  /*10be0*/  SHF.R.S32.HI R3, RZ, 0x1f, R2 ;  /* 0x0000001fff037819 */ /* 0x000fe20000011402 */
[----:B------:R-:W-:Y:S01]  /*10bf0*/  STS [R5+0x80], R144 ;  /* 0x0000809005007388 */ /* 0x000fe20000000800 */
[----:B------:R-:W-:Y:S01]  /*10c00*/  IADD3 R4, R5, 0x80, RZ ;  /* 0x0000008005047810 */ /* 0x000fe20007ffe0ff */
[----:B------:R-:W-:Y:S01]  /*10c10*/  IMAD.WIDE.U32 R18, R25, c[0x0][0x488], R18 ;  /* 0x0001220019127a25 */ /* 0x000fe200078e0012 */
[----:B------:R-:W-:Y:S01]  /*10c20*/  ISETP.GE.OR P3, PT, R21, R22, P3 ;  /* 0x000000161500720c */ /* 0x000fe20001f66670 */
[----:B------:R-:W-:Y:S01]  /*10c30*/  STS [R5+0x280], R146 ;  /* 0x0002809205007388 */ /* 0x000fe20000000800 */
[----:B------:R-:W-:Y:S01]  /*10c40*/  IADD3 R9, R5, 0x70, RZ ;  /* 0x0000007005097810 */ /* 0x000fe20007ffe0ff */
[----:B------:R-:W-:Y:S01]  /*10c50*/  IMAD R3, R3, c[0x0][0x3d8], RZ ;  /* 0x0000f60003037a24 */ /* 0x000fe200078e02ff */
[----:B------:R-:W-:Y:S01]  /*10c60*/  @P2 IADD3 R9, R4, 0x10, RZ ;  /* 0x0000001004092810 */ /* 0x000fe20007ffe0ff */
[----:B------:R-:W-:Y:S01]  /*10c70*/  IMAD.WIDE.U32 R20, R2, c[0x0][0x3d8], R26 ;  /* 0x0000f60002147a25 */ /* 0x000fe200078e001a */
[----:B------:R-:W-:-:S02]  /*10c80*/  SHF.R.S32.HI R4, RZ, 0x1f, R25 ;  /* 0x0000001fff047819 */ /* 0x000fc40000011419 */
[----:B------:R-:W-:Y:S01]  /*10c90*/  F2FP.BF16.PACK_AB R52, R53, R52 ;  /* 0x000000343534723e */ /* 0x000fe200000010ff */
[----:B------:R-:W-:Y:S01]  /*10ca0*/  IMAD R3, R2, c[0x0][0x3dc], R3 ;  /* 0x0000f70002037a24 */ /* 0x000fe200078e0203 */
[----:B------:R-:W-:Y:S01]  /*10cb0*/  STS [R9], R100 ;  /* 0x0000006409007388 */ /* 0x000fe20000000800 */
[----:B------:R-:W-:Y:S01]  /*10cc0*/  IMAD.MOV.U32 R2, RZ, RZ, 0x20 ;  /* 0x00000020ff027424 */ /* 0x000fe200078e00ff */
[----:B------:R-:W-:Y:S01]  /*10cd0*/  F2FP.BF16.PACK_AB R54, R55, R54 ;  /* 0x000000363736723e */ /* 0x000fe200000010ff */
[----:B------:R-:W-:Y:S01]  /*10ce0*/  IMAD R4, R4, c[0x0][0x488], RZ ;  /* 0x0001220004047a24 */ /* 0x000fe200078e02ff */
[----:B------:R-:W-:Y:S01]  /*10cf0*/  STS [R9+0x200], R102 ;  /* 0x0002006609007388 */ /* 0x000fe20000000800 */
[----:B------:R-:W-:Y:S01]  /*10d00*/  F2FP.BF16.PACK_AB R64, R65, R64 ;  /* 0x000000404140723e */ /* 0x000fe200000010ff */
[----:B------:R-:W-:Y:S01]  /*10d10*/  IMAD.IADD R3, R21, 0x1, R3 ;  /* 0x0000000115037824 */ /* 0x000fe200078e0203 */
[----:B------:R-:W-:Y:S01]  /*10d20*/  SEL R2, R2, 0xffffffe0, !P1 ;  /* 0xffffffe002027807 */ /* 0x000fe20004800000 */
[----:B------:R-:W-:Y:S01]  /*10d30*/  IMAD R4, R25, c[0x0][0x48c], R4 ;  /* 0x0001230019047a24 */ /* 0x000fe200078e0204 */
[----:B------:R-:W-:Y:S01]  /*10d40*/  STS [R5+0x1080], R140 ;  /* 0x0010808c05007388 */ /* 0x000fe20000000800 */
[----:B------:R-:W-:-:S02]  /*10d50*/  F2FP.BF16.PACK_AB R66, R67, R66 ;  /* 0x000000424342723e */ /* 0x000fc400000010ff */
[----:B------:R-:W-:Y:S01]  /*10d60*/  IMAD.IADD R23, R5, 0x1, R2 ;  /* 0x0000000105177824 */ /* 0x000fe200078e0202 */
[----:B------:R-:W-:Y:S01]  /*10d70*/  STS [R5+0x1280], R142 ;  /* 0x0012808e05007388 */ /* 0x000fe20000000800 */
[----:B------:R-:W-:Y:S01]  /*10d80*/  IMAD.IADD R25, R2, 0x1, R9 ;  /* 0x0000000102197824 */ /* 0x000fe200078e0209 */
[----:B------:R-:W-:Y:S01]  /*10d90*/  F2FP.BF16.PACK_AB R56, R57, R56 ;  /* 0x000000383938723e */ /* 0x000fe200000010ff */
[----:B------:R-:W-:Y:S01]  /*10da0*/  IMAD.IADD R19, R19, 0x1, R4 ;  /* 0x0000000113137824 */ /* 0x000fe200078e0204 */
[----:B------:R-:W-:Y:S01]  /*10db0*/  STS [R9+0x1000], R136 ;  /* 0x0010008809007388 */ /* 0x000fe20000000800 */
[----:B------:R-:W-:Y:S01]  /*10dc0*/  F2FP.BF16.PACK_AB R58, R59, R58 ;  /* 0x0000003a3b3a723e */ /* 0x000fe200000010ff */
[----:B------:R-:W-:Y:S01]  /*10dd0*/  IMAD.SHL.U32 R57, R17, 0x2, RZ ;  /* 0x0000000211397824 */ /* 0x000fe200078e00ff */
        /* <DEDUP_REMOVED lines=10> */
[----:B------:R-:W-:Y:S01]  /*10e80*/  STS [R25], R116 ;  /* 0x0000007419007388 */ /* 0x000fe20000000800 */
[----:B------:R-:W-:-:S02]  /*10e90*/  F2FP.BF16.PACK_AB R74, R75, R74 ;  /* 0x0000004a4b4a723e */ /* 0x000fc400000010ff */
[----:B------:R-:W-:Y:S01]  /*10ea0*/  F2FP.BF16.PACK_AB R76, R77, R76 ;  /* 0x0000004c4d4c723e */ /* 0x000fe200000010ff */
[----:B------:R-:W-:Y:S01]  /*10eb0*/  STS [R25+0x200], R118 ;  /* 0x0002007619007388 */ /* 0x000fe20000000800 */
[----:B------:R-:W-:Y:S02]  /*10ec0*/  F2FP.BF16.PACK_AB R78, R79, R78 ;  /* 0x0000004e4f4e723e */ /* 0x000fe400000010ff */
[----:B------:R-:W-:Y:S01]  /*10ed0*/  F2FP.BF16.PACK_AB R84, R85, R84 ;  /* 0x000000545554723e */ /* 0x000fe200000010ff */
[----:B------:R-:W-:Y:S01]  /*10ee0*/  STS [R23+0x1080], R108 ;  /* 0x0010806c17007388 */ /* 0x000fe20000000800 */
[----:B------:R-:W-:Y:S02]  /*10ef0*/  F2FP.BF16.PACK_AB R86, R87, R86 ;  /* 0x000000565756723e */ /* 0x000fe400000010ff */
[----:B------:R-:W-:Y:S01]  /*10f00*/  LEA R13, P0, R18, c[0x0][0x450], 0x2 ;  /* 0x00011400120d7a11 */ /* 0x000fe200078010ff */
        /* <DEDUP_REMOVED lines=8> */
[----:B------:R-:W-:Y:S01]  /*10f90*/  LEA.HI.X R19, R18, c[0x0][0x454], R19, 0x2, P0 ;  /* 0x0001150012137a11 */ /* 0x000fe200000f1413 */
[----:B------:R-:W-:Y:S01]  /*10fa0*/  STS [R5+0x2080], R120 ;  /* 0x0020807805007388 */ /* 0x000fe20000000800 */
[----:B------:R-:W-:-:S03]  /*10fb0*/  LEA R2, P0, R20, c[0x0][0x380], 0x1 ;  /* 0x0000e00014027a11 */ /* 0x000fc600078008ff */
[----:B------:R-:W-:Y:S01]  /*10fc0*/  STS [R5+0x2280], R122 ;  /* 0x0022807a05007388 */ /* 0x000fe20000000800 */
[----:B------:R-:W-:-:S03]  /*10fd0*/  LEA.HI.X R20, R20, c[0x0][0x384], R3, 0x1, P0 ;  /* 0x0000e10014147a11 */ /* 0x000fc600000f0c03 */
        /* <DEDUP_REMOVED lines=30> */
[----:B------:R-:W-:Y:S04]  /*111c0*/  SHFL.IDX PT, R26, R13, RZ, 0x1c1f ;  /* 0x001c1fff0d1a7589 */ /* 0x000fe800000e0000 */
[----:B------:R-:W2:Y:S04]  /*111d0*/  SHFL.IDX PT, R27, R19, RZ, 0x1c1f ;  /* 0x001c1fff131b7589 */ /* 0x000ea800000e0000 */
[----:B------:R-:W-:Y:S01]  /*111e0*/  BAR.SYNC.DEFER_BLOCKING 0x1, 0x80 ;  /* 0x0042000000007b1d */ /* 0x000fe20000010000 */
[----:B-1----:R-:W-:-:S05]  /*111f0*/  IMAD R23, R14, 0x80, R15 ;  /* 0x000000800e177824 */ /* 0x002fca00078e020f */
[----:B------:R-:W-:Y:S04]  /*11200*/  SHFL.IDX PT, R94, R13, 0x1, 0x1c1f ;  /* 0x003c1f000d5e7f89 */ /* 0x000fe800000e0000 */
[----:B------:R-:W1:Y:S01]  /*11210*/  SHFL.IDX PT, R95, R19, 0x1, 0x1c1f ;  /* 0x003c1f00135f7f89 */ /* 0x000e6200000e0000 */
[----:B------:R-:W-:-:S03]  /*11220*/  ISETP.GE.AND P0, PT, R23, R22, PT ;  /* 0x000000161700720c */ /* 0x000fc60003f06270 */
[----:B------:R-:W-:Y:S04]  /*11230*/  SHFL.IDX PT, R52, R13, 0x2, 0x1c1f ;  /* 0x005c1f000d347f89 */ /* 0x000fe800000e0000 */
[----:B------:R-:W3:Y:S04]  /*11240*/  SHFL.IDX PT, R53, R19, 0x2, 0x1c1f ;  /* 0x005c1f0013357f89 */ /* 0x000ee800000e0000 */
[----:B------:R-:W-:Y:S04]  /*11250*/  SHFL.IDX PT, R54, R13, 0x3, 0x1c1f ;  /* 0x007c1f000d367f89 */ /* 0x000fe800000e0000 */
[----:B------:R-:W4:Y:S04]  /*11260*/  SHFL.IDX PT, R55, R19, 0x3, 0x1c1f ;  /* 0x007c1f0013377f89 */ /* 0x000f2800000e0000 */
[----:B--2---:R2:W-:Y:S04]  /*11270*/  @!P6 ST.E [R26.64], R8 ;  /* 0x000000081a00e985 */ /* 0x0045e8000c10190a */
[----:B-1----:R2:W-:Y:S04]  /*11280*/  @!P5 ST.E [R94.64], R10 ;  /* 0x0000000a5e00d985 */ /* 0x0025e8000c10190a */
[----:B------:R2:W1:Y:S04]  /*11290*/  SHFL.IDX PT, R60, R2, RZ, 0x1c1f ;  /* 0x001c1fff023c7589 */ /* 0x00046800000e0000 */
[----:B---3--:R2:W-:Y:S04]  /*112a0*/  @!P4 ST.E [R52.64], R11 ;  /* 0x0000000b3400c985 */ /* 0x0085e8000c10190a */
[----:B------:R2:W3:Y:S04]  /*112b0*/  SHFL.IDX PT, R61, R20, RZ, 0x1c1f ;  /* 0x001c1fff143d7589 */ /* 0x0004e800000e0000 */
[----:B----4-:R2:W-:Y:S04]  /*112c0*/  @!P3 ST.E [R54.64], R12 ;  /* 0x0000000c3600b985 */ /* 0x0105e8000c10190a */
[----:B------:R2:W4:Y:S04]  /*112d0*/  LDS.128 R48, [R57+0x880] ;  /* 0x0008800039307984 */ /* 0x0005280000000c00 */
[----:B------:R2:W1:Y:S04]  /*112e0*/  LDS.128 R44, [R57+0x1080] ;  /* 0x00108000392c7984 */ /* 0x0004680000000c00 */
[----:B------:R2:W1:Y:S04]  /*112f0*/  LDS.128 R40, [R57+0x1880] ;  /* 0x0018800039287984 */ /* 0x0004680000000c00 */
[----:B------:R2:W1:Y:S04]  /*11300*/  LDS.128 R36, [R57+0x2880] ;  /* 0x0028800039247984 */ /* 0x0004680000000c00 */
[----:B------:R2:W1:Y:S04]  /*11310*/  LDS.128 R32, [R57+0x3080] ;  /* 0x0030800039207984 */ /* 0x0004680000000c00 */
[----:B------:R2:W1:Y:S04]  /*11320*/  LDS.128 R28, [R57+0x3880] ;  /* 0x00388000391c7984 */ /* 0x0004680000000c00 */
[----:B------:R2:W1:Y:S04]  /*11330*/  LDS.128 R24, [R57+0x4880] ;  /* 0x0048800039187984 */ /* 0x0004680000000c00 */
[----:B------:R2:W1:Y:S04]  /*11340*/  LDS.128 R16, [R57+0x5080] ;  /* 0x0050800039107984 */ /* 0x0004680000000c00 */
[----:B------:R2:W1:Y:S01]  /*11350*/  LDS.128 R4, [R57+0x5880] ;  /* 0x0058800039047984 */ /* 0x0004620000000c00 */
[----:B------:R-:W-:Y:S05]  /*11360*/  @P0 BRA `(.L_x_227) ;  /* 0x0000014000000947 */ /* 0x000fea0003800000 */
[----:B--23--:R-:W2:Y:S01]  /*11370*/  LDS.128 R52, [R57+0x80] ;  /* 0x0000800039347984 */ /* 0x00cea20000000c00 */
[----:B------:R-:W-:-:S02]  /*11380*/  IADD3 R58, R0, 0x20, RZ ;  /* 0x00000020003a7810 */ /* 0x000fc40007ffe0ff */
[----:B------:R-:W-:Y:S01]  /*11390*/  IADD3 R56, R0, 0x40, RZ ;  /* 0x0000004000387810 */ /* 0x000fe20007ffe0ff */
[----:B------:R-:W3:Y:S01]  /*113a0*/  LDS.128 R12, [R57+0x2080] ;  /* 0x00208000390c7984 */ /* 0x000ee20000000c00 */
[----:B------:R-:W-:Y:S02]  /*113b0*/  ISETP.GE.AND P1, PT, R58, c[0x0][0x3c8], PT ;  /* 0x0000f2003a007a0c */ /* 0x000fe40003f26270 */
[----:B------:R-:W-:Y:S01]  /*113c0*/  ISETP.GE.AND P0, PT, R56, c[0x0][0x3c8], PT ;  /* 0x0000f20038007a0c */ /* 0x000fe20003f06270 */
[----:B------:R5:W4:Y:S01]  /*113d0*/  LDS.128 R8, [R57+0x4080] ;  /* 0x0040800039087984 */ /* 0x000b220000000c00 */
[----:B------:R-:W-:-:S09]  /*113e0*/  ISETP.GE.AND P2, PT, R0, c[0x0][0x3c8], PT ;  /* 0x0000f20000007a0c */ /* 0x000fd20003f46270 */
[----:B------:R-:W-:Y:S02]  /*113f0*/  @!P1 SHF.R.S32.HI R21, RZ, 0x1f, R58 ;  /* 0x0000001fff159819 */ /* 0x000fe4000001143a */
[----:B------:R-:W-:Y:S02]  /*11400*/  @!P0 SHF.R.S32.HI R3, RZ, 0x1f, R56 ;  /* 0x0000001fff038819 */ /* 0x000fe40000011438 */
[----:B------:R-:W-:Y:S02]  /*11410*/  @!P1 LEA.HI R21, R21, R58, RZ, 0x3 ;  /* 0x0000003a15159211 */ /* 0x000fe400078f18ff */
[----:B------:R-:W-:Y:S02]  /*11420*/  @!P0 LEA.HI R3, R3, R56, RZ, 0x3 ;  /* 0x0000003803038211 */ /* 0x000fe400078f18ff */
[----:B------:R-:W-:Y:S02]  /*11430*/  @!P1 LOP3.LUT R21, R21, 0xfffffff8, RZ, 0xc0, !PT ;  /* 0xfffffff815159812 */ /* 0x000fe400078ec0ff */
[----:B------:R-:W-:Y:S01]  /*11440*/  @!P0 LOP3.LUT R3, R3, 0xfffffff8, RZ, 0xc0, !PT ;  /* 0xfffffff803038812 */ /* 0x000fe200078ec0ff */
[----:B-1---5:R-:W-:-:S04]  /*11450*/  @!P2 IMAD.WIDE R56, R0, 0x2, R60 ;  /* 0x000000020038a825 */ /* 0x022fc800078e023c */
[----:B------:R-:W-:-:S04]  /*11460*/  @!P1 IMAD.WIDE R58, R21, 0x2, R60 ;  /* 0x00000002153a9825 */ /* 0x000fc800078e023c */
[----:B------:R-:W-:Y:S01]  /*11470*/  @!P0 IMAD.WIDE R60, R3, 0x2, R60 ;  /* 0x00000002033c8825 */ /* 0x000fe200078e023c */
[----:B--2---:R1:W-:Y:S04]  /*11480*/  @!P2 ST.E.128 [R56.64], R52 ;  /* 0x000000343800a985 */ /* 0x0043e8000c101d0a */
[----:B---3--:R1:W-:Y:S04]  /*11490*/  @!P1 ST.E.128 [R58.64], R12 ;  /* 0x0000000c3a009985 */ /* 0x0083e8000c101d0a */
[----:B----4-:R1:W-:Y:S02]  /*114a0*/  @!P0 ST.E.128 [R60.64], R8 ;  /* 0x000000083c008985 */ /* 0x0103e4000c101d0a */
.L_x_227:
[----:B---3--:R-:W-:Y:S05]  /*114b0*/  BSYNC B0 ;  /* 0x0000000000007941 */ /* 0x008fea0003800000 */
.L_x_226:
[----:B------:R-:W-:Y:S01]  /*114c0*/  IADD3 R3, R23, 0x20, RZ ;  /* 0x0000002017037810 */ /* 0x000fe20007ffe0ff */
[----:B-1----:R1:W3:Y:S01]  /*114d0*/  SHFL.IDX PT, R13, R20, 0x1, 0x1c1f ;  /* 0x003c1f00140d7f89 */ /* 0x0022e200000e0000 */
[----:B------:R-:W-:Y:S02]  /*114e0*/  BSSY B0, `(.L_x_228) ;  /* 0x0000015000007945 */ /* 0x000fe40003800000 */
[----:B------:R-:W-:Y:S01]  /*114f0*/  ISETP.GE.AND P0, PT, R3, R22, PT ;  /* 0x000000160300720c */ /* 0x000fe20003f06270 */
[----:B--2---:R1:W2:-:S12]  /*11500*/  SHFL.IDX PT, R12, R2, 0x1, 0x1c1f ;  /* 0x003c1f00020c7f89 */ /* 0x00429800000e0000 */
[----:B------:R-:W-:Y:S05]  /*11510*/  @P0 BRA `(.L_x_229) ;  /* 0x0000011000000947 */ /* 0x000fea0003800000 */
[C---:B------:R-:W-:Y:S02]  /*11520*/  IADD3 R10, R0.reuse, 0x20, RZ ;  /* 0x00000020000a7810 */ /* 0x040fe40007ffe0ff */
[----:B------:R-:W-:Y:S02]  /*11530*/  IADD3 R8, R0, 0x40, RZ ;  /* 0x0000004000087810 */ /* 0x000fe40007ffe0ff */
        /* <DEDUP_REMOVED lines=15> */
.L_x_229:
[----:B------:R-:W-:Y:S05]  /*11630*/  BSYNC B0 ;  /* 0x0000000000007941 */ /* 0x000fea0003800000 */
.L_x_228:
[----:B------:R-:W-:Y:S01]  /*11640*/  IADD3 R3, R23, 0x40, RZ ;  /* 0x0000004017037810 */ /* 0x000fe20007ffe0ff */
[----:B--23--:R2:W3:Y:S01]  /*11650*/  SHFL.IDX PT, R13, R20, 0x2, 0x1c1f ;  /* 0x005c1f00140d7f89 */ /* 0x00c4e200000e0000 */
[----:B------:R-:W-:Y:S02]  /*11660*/  BSSY B0, `(.L_x_230) ;  /* 0x0000015000007945 */ /* 0x000fe40003800000 */
[----:B------:R-:W-:Y:S01]  /*11670*/  ISETP.GE.AND P0, PT, R3, R22, PT ;  /* 0x000000160300720c */ /* 0x000fe20003f06270 */
[----:B------:R2:W1:-:S12]  /*11680*/  SHFL.IDX PT, R12, R2, 0x2, 0x1c1f ;  /* 0x005c1f00020c7f89 */ /* 0x00045800000e0000 */
        /* <DEDUP_REMOVED lines=18> */
.L_x_231:
[----:B------:R-:W-:Y:S05]  /*117b0*/  BSYNC B0 ;  /* 0x0000000000007941 */ /* 0x000fea0003800000 */
.L_x_230:
[----:B------:R-:W-:Y:S01]  /*117c0*/  IADD3 R23, R23, 0x60, RZ ;  /* 0x0000006017177810 */ /* 0x000fe20007ffe0ff */
[----:B-1----:R1:W2:Y:S03]  /*117d0*/  SHFL.IDX PT, R9, R20, 0x3, 0x1c1f ;  /* 0x007c1f0014097f89 */ /* 0x0022a600000e0000 */
[----:B------:R-:W-:Y:S01]  /*117e0*/  ISETP.GE.AND P0, PT, R23, R22, PT ;  /* 0x000000161700720c */ /* 0x000fe20003f06270 */
[----:B------:R1:W4:-:S12]  /*117f0*/  SHFL.IDX PT, R8, R2, 0x3, 0x1c1f ;  /* 0x007c1f0002087f89 */ /* 0x00031800000e0000 */
[----:B------:R-:W-:Y:S05]  /*11800*/  @P0 EXIT ;  /* 0x000000000000094d */ /* 0x000fea0003800000 */
[C---:B------:R-:W-:Y:S02]  /*11810*/  IADD3 R3, R0.reuse, 0x20, RZ ;  /* 0x0000002000037810 */ /* 0x040fe40007ffe0ff */
[C---:B------:R-:W-:Y:S02]  /*11820*/  ISETP.GE.AND P1, PT, R0.reuse, c[0x0][0x3c8], PT ;  /* 0x0000f20000007a0c */ /* 0x040fe40003f26270 */
[----:B------:R-:W-:Y:S02]  /*11830*/  ISETP.GE.AND P0, PT, R3, c[0x0][0x3c8], PT ;  /* 0x0000f20003007a0c */ /* 0x000fe40003f06270 */
[----:B---3--:R-:W-:-:S09]  /*11840*/  IADD3 R13, R0, 0x40, RZ ;  /* 0x00000040000d7810 */ /* 0x008fd20007ffe0ff */
[----:B--2-4-:R-:W-:Y:S02]  /*11850*/  @!P1 IMAD.WIDE R10, R0, 0x2, R8 ;  /* 0x00000002000a9825 */ /* 0x014fe400078e0208 */
[----:B-1----:R-:W-:-:S03]  /*11860*/  @!P0 SHF.R.S32.HI R2, RZ, 0x1f, R3 ;  /* 0x0000001fff028819 */ /* 0x002fc60000011403 */
[----:B------:R1:W-:Y:S01]  /*11870*/  @!P1 ST.E.128 [R10.64], R40 ;  /* 0x000000280a009985 */ /* 0x0003e2000c101d0a */
[----:B------:R-:W-:-:S04]  /*11880*/  @!P0 LEA.HI R2, R2, R3, RZ, 0x3 ;  /* 0x0000000302028211 */ /* 0x000fc800078f18ff */
[----:B------:R-:W-:-:S05]  /*11890*/  @!P0 LOP3.LUT R2, R2, 0xfffffff8, RZ, 0xc0, !PT ;  /* 0xfffffff802028812 */ /* 0x000fca00078ec0ff */
[----:B------:R-:W-:-:S05]  /*118a0*/  @!P0 IMAD.WIDE R2, R2, 0x2, R8 ;  /* 0x0000000202028825 */ /* 0x000fca00078e0208 */
[----:B------:R1:W-:Y:S01]  /*118b0*/  @!P0 ST.E.128 [R2.64], R28 ;  /* 0x0000001c02008985 */ /* 0x0003e2000c101d0a */
[----:B------:R-:W-:-:S13]  /*118c0*/  ISETP.GE.AND P0, PT, R13, c[0x0][0x3c8], PT ;  /* 0x0000f2000d007a0c */ /* 0x000fda0003f06270 */
[----:B------:R-:W-:Y:S05]  /*118d0*/  @P0 EXIT ;  /* 0x000000000000094d */ /* 0x000fea0003800000 */
[----:B------:R-:W-:-:S04]  /*118e0*/  SHF.R.S32.HI R0, RZ, 0x1f, R13 ;  /* 0x0000001fff007819 */ /* 0x000fc8000001140d */
[----:B------:R-:W-:-:S04]  /*118f0*/  LEA.HI R0, R0, R13, RZ, 0x3 ;  /* 0x0000000d00007211 */ /* 0x000fc800078f18ff */
[----:B-1----:R-:W-:-:S05]  /*11900*/  LOP3.LUT R3, R0, 0xfffffff8, RZ, 0xc0, !PT ;  /* 0xfffffff800037812 */ /* 0x002fca00078ec0ff */
[----:B------:R-:W-:-:S05]  /*11910*/  IMAD.WIDE R8, R3, 0x2, R8 ;  /* 0x0000000203087825 */ /* 0x000fca00078e0208 */
[----:B------:R-:W-:Y:S01]  /*11920*/  ST.E.128 [R8.64], R4 ;  /* 0x0000000408007985 */ /* 0x000fe2000c101d0a */
[----:B------:R-:W-:Y:S05]  /*11930*/  EXIT ;  /* 0x000000000000794d */ /* 0x000fea0003800000 */
.L_x_225:
[----:B------:R-:W1:Y:S01]  /*11940*/  S2R R7, SR_TID.X ;  /* 0x0000000000077919 */ /* 0x000e620000002100 */
[----:B------:R-:W-:Y:S03]  /*11950*/  BSSY B0, `(.L_x_232) ;  /* 0x0000027000007945 */ /* 0x000fe60003800000 */
[----:B------:R-:W2:Y:S01]  /*11960*/  S2R R8, SR_CTAID.Z ;  /* 0x0000000000087919 */ /* 0x000ea20000002700 */
[----:B-1----:R-:W-:Y:S02]  /*11970*/  ISETP.GT.AND P0, PT, R7, 0x7f, PT ;  /* 0x0000007f0700780c */ /* 0x002fe40003f04270 */
[----:B--2---:R-:W-:-:S11]  /*11980*/  SHF.R.S32.HI R11, RZ, 0x1f, R8 ;  /* 0x0000001fff0b7819 */ /* 0x004fd60000011408 */
[----:B------:R-:W-:Y:S05]  /*11990*/  @P0 BRA `(.L_x_233) ;  /* 0x0000022000000947 */ /* 0x000fea0003800000 */
[----:B------:R-:W1:Y:S01]  /*119a0*/  S2R R0, SR_CTAID.X ;  /* 0x0000000000007919 */ /* 0x000e620000002500 */
[----:B------:R-:W-:-:S05]  /*119b0*/  MOV R2, c[0x0][0x4e8] ;  /* 0x00013a0000027a02 */ /* 0x000fca0000000f00 */
[----:B------:R-:W-:Y:S01]  /*119c0*/  IMAD R3, R2, c[0x0][0x388], RZ ;  /* 0x0000e20002037a24 */ /* 0x000fe200078e02ff */
[----:B-1----:R-:W-:-:S04]  /*119d0*/  LEA R0, R0, R7, 0x7 ;  /* 0x0000000700007211 */ /* 0x002fc800078e38ff */
[----:B------:R-:W-:-:S13]  /*119e0*/  ISETP.GE.AND P0, PT, R0, R3, PT ;  /* 0x000000030000720c */ /* 0x000fda0003f06270 */
[----:B------:R-:W-:Y:S05]  /*119f0*/  @P0 BRA `(.L_x_233) ;  /* 0x000001c000000947 */ /* 0x000fea0003800000 */
[----:B------:R-:W1:Y:S01]  /*11a00*/  S2R R9, SR_CTAID.Y ;  /* 0x0000000000097919 */ /* 0x000e620000002600 */
[----:B------:R-:W-:Y:S02]  /*11a10*/  ISETP.NE.AND P0, PT, R2, 0x1, PT ;  /* 0x000000010200780c */ /* 0x000fe40003f05270 */
[----:B------:R-:W-:-:S11]  /*11a20*/  MOV R5, R0 ;  /* 0x0000000000057202 */ /* 0x000fd60000000f00 */
[----:B------:R-:W-:-:S05]  /*11a30*/  @P0 IMAD.HI.U32 R6, R0, c[0x0][0x4ec], RZ ;  /* 0x00013b0000060a27 */ /* 0x000fca00078e00ff */
[----:B------:R-:W-:Y:S02]  /*11a40*/  @P0 SHF.R.U32.HI R5, RZ, c[0x0][0x4f0], R6 ;  /* 0x00013c00ff050a19 */ /* 0x000fe40000011606 */
[----:B-1----:R-:W-:Y:S01]  /*11a50*/  SHF.R.S32.HI R4, RZ, 0x1f, R9 ;  /* 0x0000001fff047819 */ /* 0x002fe20000011409 */
[----:B------:R-:W-:-:S04]  /*11a60*/  IMAD.WIDE.U32 R2, R9, c[0x0][0x490], RZ ;  /* 0x0001240009027a25 */ /* 0x000fc800078e00ff */
[----:B------:R-:W-:Y:S02]  /*11a70*/  IMAD R4, R4, c[0x0][0x490], RZ ;  /* 0x0001240004047a24 */ /* 0x000fe400078e02ff */
[----:B------:R-:W-:Y:S02]  /*11a80*/  IMAD.MOV.U32 R12, RZ, RZ, R2 ;  /* 0x000000ffff0c7224 */ /* 0x000fe400078e0002 */
[----:B------:R-:W-:Y:S01]  /*11a90*/  IMAD R13, R9, c[0x0][0x494], R4 ;  /* 0x00012500090d7a24 */ /* 0x000fe200078e0204 */
[----:B------:R-:W-:-:S04]  /*11aa0*/  IADD3 R9, -R5, RZ, RZ ;  /* 0x000000ff05097210 */ /* 0x000fc80007ffe1ff */
[----:B------:R-:W-:Y:S01]  /*11ab0*/  IADD3 R13, R3, R13, RZ ;  /* 0x0000000d030d7210 */ /* 0x000fe20007ffe0ff */
[----:B------:R-:W-:Y:S02]  /*11ac0*/  IMAD R3, R11, c[0x0][0x498], RZ ;  /* 0x000126000b037a24 */ /* 0x000fe400078e02ff */
[----:B------:R-:W-:Y:S02]  /*11ad0*/  IMAD R4, R9, c[0x0][0x4e8], R0 ;  /* 0x00013a0009047a24 */ /* 0x000fe400078e0200 */
[----:B------:R-:W-:-:S03]  /*11ae0*/  IMAD.WIDE.U32 R12, R8, c[0x0][0x498], R12 ;  /* 0x00012600080c7a25 */ /* 0x000fc600078e000c */
[----:B------:R-:W-:Y:S01]  /*11af0*/  SHF.R.S32.HI R2, RZ, 0x1f, R4 ;  /* 0x0000001fff027819 */ /* 0x000fe20000011404 */
[----:B------:R-:W-:Y:S01]  /*11b00*/  IMAD R0, R8, c[0x0][0x49c], R3 ;  /* 0x0001270008007a24 */ /* 0x000fe200078e0203 */
[----:B------:R-:W-:Y:S02]  /*11b10*/  SHF.R.S32.HI R3, RZ, 0x1f, R5 ;  /* 0x0000001fff037819 */ /* 0x000fe40000011405 */
[----:B------:R-:W-:Y:S01]  /*11b20*/  IADD3 R12, P0, R5, R12, RZ ;  /* 0x0000000c050c7210 */ /* 0x000fe20007f1e0ff */
[----:B------:R-:W-:-:S03]  /*11b30*/  IMAD R5, R2, c[0x0][0x488], RZ ;  /* 0x0001220002057a24 */ /* 0x000fc600078e02ff */
[----:B------:R-:W-:Y:S01]  /*11b40*/  IADD3.X R13, R3, R13, R0, P0, !PT ;  /* 0x0000000d030d7210 */ /* 0x000fe200007fe400 */
[----:B------:R-:W-:-:S04]  /*11b50*/  IMAD R5, R4, c[0x0][0x48c], R5 ;  /* 0x0001230004057a24 */ /* 0x000fc800078e0205 */
[----:B------:R-:W-:-:S05]  /*11b60*/  IMAD.WIDE.U32 R12, R4, c[0x0][0x488], R12 ;  /* 0x00012200040c7a25 */ /* 0x000fca00078e000c */
[----:B------:R-:W-:Y:S02]  /*11b70*/  IADD3 R5, R13, R5, RZ ;  /* 0x000000050d057210 */ /* 0x000fe40007ffe0ff */
[----:B------:R-:W-:-:S04]  /*11b80*/  LEA R2, P0, R12, c[0x0][0x450], 0x2 ;  /* 0x000114000c027a11 */ /* 0x000fc800078010ff */
[----:B------:R-:W-:Y:S01]  /*11b90*/  LEA.HI.X R3, R12, c[0x0][0x454], R5, 0x2, P0 ;  /* 0x000115000c037a11 */ /* 0x000fe200000f1405 */
[----:B------:R-:W-:-:S05]  /*11ba0*/  IMAD.MOV.U32 R5, RZ, RZ, -0x800000 ;  /* 0xff800000ff057424 */ /* 0x000fca00078e00ff */
[----:B------:R1:W-:Y:S03]  /*11bb0*/  STG.E [R2.64], R5 ;  /* 0x0000000502007986 */ /* 0x0003e6000c10190a */
.L_x_233:
[----:B------:R-:W-:Y:S05]  /*11bc0*/  BSYNC B0 ;  /* 0x0000000000007941 */ /* 0x000fea0003800000 */
.L_x_232:
[----:B------:R-:W2:Y:S01]  /*11bd0*/  S2R R12, SR_CTAID.Y ;  /* 0x00000000000c7919 */ /* 0x000ea20000002600 */
[----:B------:R-:W-:Y:S01]  /*11be0*/  SHF.R.S32.HI R4, RZ, 0x1f, R7 ;  /* 0x0000001fff047819 */ /* 0x000fe20000011407 */
[----:B------:R-:W-:Y:S01]  /*11bf0*/  IMAD R11, R11, c[0x0][0x3f0], RZ ;  /* 0x0000fc000b0b7a24 */ /* 0x000fe200078e02ff */
[----:B-1----:R-:W-:Y:S01]  /*11c00*/  MOV R3, c[0x0][0x4e8] ;  /* 0x00013a0000037a02 */ /* 0x002fe20000000f00 */
[----:B------:R-:W1:Y:S01]  /*11c10*/  S2R R5, SR_CTAID.X ;  /* 0x0000000000057919 */ /* 0x000e620000002500 */
[----:B------:R-:W-:Y:S01]  /*11c20*/  LEA.HI R4, R4, R7, RZ, 0x2 ;  /* 0x0000000704047211 */ /* 0x000fe200078f10ff */
[----:B------:R-:W-:Y:S01]  /*11c30*/  BSSY B0, `(.L_x_234) ;  /* 0x0000038000007945 */ /* 0x000fe20003800000 */
[C---:B------:R-:W-:Y:S01]  /*11c40*/  ISETP.NE.AND P0, PT, R3.reuse, 0x1, PT ;  /* 0x000000010300780c */ /* 0x040fe20003f05270 */
[----:B------:R-:W-:Y:S01]  /*11c50*/  IMAD R3, R3, c[0x0][0x388], RZ ;  /* 0x0000e20003037a24 */ /* 0x000fe200078e02ff */
[----:B------:R-:W-:Y:S02]  /*11c60*/  LOP3.LUT R2, R4, 0xfffffffc, RZ, 0xc0, !PT ;  /* 0xfffffffc04027812 */ /* 0x000fe400078ec0ff */
[----:B------:R-:W-:-:S03]  /*11c70*/  SHF.R.S32.HI R4, RZ, 0x2, R4 ;  /* 0x00000002ff047819 */ /* 0x000fc60000011404 */
[----:B------:R-:W-:-:S05]  /*11c80*/  IMAD.IADD R7, R7, 0x1, -R2 ;  /* 0x0000000107077824 */ /* 0x000fca00078e0a02 */
[CC--:B------:R-:W-:Y:S02]  /*11c90*/  LEA R6, R7.reuse, R4.reuse, 0x5 ;  /* 0x0000000407067211 */ /* 0x0c0fe400078e28ff */
[----:B------:R-:W-:Y:S02]  /*11ca0*/  SHF.L.U32 R7, R7, 0x3, RZ ;  /* 0x0000000307077819 */ /* 0x000fe400000006ff */
[----:B--2---:R-:W-:Y:S01]  /*11cb0*/  SHF.R.S32.HI R0, RZ, 0x1f, R12 ;  /* 0x0000001fff007819 */ /* 0x004fe2000001140c */
[C---:B-1----:R-:W-:Y:S01]  /*11cc0*/  IMAD R6, R5.reuse, 0x80, R6 ;  /* 0x0000008005067824 */ /* 0x042fe200078e0206 */
[----:B------:R-:W-:-:S03]  /*11cd0*/  LEA R4, R5, R4, 0x7 ;  /* 0x0000000405047211 */ /* 0x000fc600078e38ff */
[----:B------:R-:W-:Y:S01]  /*11ce0*/  IMAD R9, R0, c[0x0][0x3e8], RZ ;  /* 0x0000fa0000097a24 */ /* 0x000fe200078e02ff */
[----:B------:R-:W-:Y:S01]  /*11cf0*/  IADD3 R5, R7, 0x40, RZ ;  /* 0x0000004007057810 */ /* 0x000fe20007ffe0ff */
[----:B------:R-:W-:-:S04]  /*11d00*/  @P0 IMAD.HI.U32 R2, R6, c[0x0][0x4ec], RZ ;  /* 0x00013b0006020a27 */ /* 0x000fc800078e00ff */
[C---:B------:R-:W-:Y:S02]  /*11d10*/  IMAD R9, R12.reuse, c[0x0][0x3ec], R9 ;  /* 0x0000fb000c097a24 */ /* 0x040fe400078e0209 */
[----:B------:R-:W-:-:S04]  /*11d20*/  IMAD.WIDE.U32 R12, R12, c[0x0][0x3e8], RZ ;  /* 0x0000fa000c0c7a25 */ /* 0x000fc800078e00ff */
[----:B------:R-:W-:Y:S01]  /*11d30*/  IMAD R0, R8, c[0x0][0x3f4], R11 ;  /* 0x0000fd0008007a24 */ /* 0x000fe200078e020b */
[----:B------:R-:W-:Y:S01]  /*11d40*/  IADD3 R13, R13, R9, RZ ;  /* 0x000000090d0d7210 */ /* 0x000fe20007ffe0ff */
[----:B------:R-:W-:Y:S01]  /*11d50*/  IMAD.MOV.U32 R9, RZ, RZ, R6 ;  /* 0x000000ffff097224 */ /* 0x000fe200078e0006 */
[----:B------:R-:W-:-:S03]  /*11d60*/  @P0 SHF.R.U32.HI R9, RZ, c[0x0][0x4f0], R2 ;  /* 0x00013c00ff090a19 */ /* 0x000fc60000011602 */
[----:B------:R-:W-:Y:S01]  /*11d70*/  IMAD.WIDE.U32 R12, R8, c[0x0][0x3f0], R12 ;  /* 0x0000fc00080c7a25 */ /* 0x000fe200078e000c */
[----:B------:R-:W-:Y:S02]  /*11d80*/  SHF.R.S32.HI R2, RZ, 0x1f, R9 ;  /* 0x0000001fff027819 */ /* 0x000fe40000011409 */
[----:B------:R-:W-:Y:S01]  /*11d90*/  IADD3 R11, -R9, RZ, RZ ;  /* 0x000000ff090b7210 */ /* 0x000fe20007ffe1ff */
[----:B------:R-:W-:Y:S02]  /*11da0*/  IMAD.IADD R13, R13, 0x1, R0 ;  /* 0x000000010d0d7824 */ /* 0x000fe400078e0200 */
[----:B------:R-:W-:Y:S02]  /*11db0*/  IMAD R2, R2, c[0x0][0x3e0], RZ ;  /* 0x0000f80002027a24 */ /* 0x000fe400078e02ff */
[----:B------:R-:W-:Y:S01]  /*11dc0*/  IMAD R11, R11, c[0x0][0x4e8], R6 ;  /* 0x00013a000b0b7a24 */ /* 0x000fe200078e0206 */
[----:B------:R-:W-:Y:S01]  /*11dd0*/  IADD3 R6, R7, 0x20, RZ ;  /* 0x0000002007067810 */ /* 0x000fe20007ffe0ff */
[----:B------:R-:W-:-:S03]  /*11de0*/  IMAD.WIDE.U32 R12, R9, c[0x0][0x3e0], R12 ;  /* 0x0000f800090c7a25 */ /* 0x000fc600078e000c */
[----:B------:R-:W-:Y:S01]  /*11df0*/  SHF.R.S32.HI R0, RZ, 0x1f, R11 ;  /* 0x0000001fff007819 */ /* 0x000fe2000001140b */
[----:B------:R-:W-:-:S04]  /*11e00*/  IMAD R9, R9, c[0x0][0x3e4], R2 ;  /* 0x0000f90009097a24 */ /* 0x000fc800078e0202 */
[----:B------:R-:W-:Y:S01]  /*11e10*/  IMAD R0, R0, c[0x0][0x3d8], RZ ;  /* 0x0000f60000007a24 */ /* 0x000fe200078e02ff */
[----:B------:R-:W-:-:S03]  /*11e20*/  IADD3 R13, R13, R9, RZ ;  /* 0x000000090d0d7210 */ /* 0x000fc60007ffe0ff */
[C---:B------:R-:W-:Y:S02]  /*11e30*/  IMAD R0, R11.reuse, c[0x0][0x3dc], R0 ;  /* 0x0000f7000b007a24 */ /* 0x040fe400078e0200 */
[----:B------:R-:W-:-:S04]  /*11e40*/  IMAD.WIDE.U32 R8, R11, c[0x0][0x3d8], R12 ;  /* 0x0000f6000b087a25 */ /* 0x000fc800078e000c */
[----:B------:R-:W-:Y:S01]  /*11e50*/  IMAD.IADD R11, R9, 0x1, R0 ;  /* 0x00000001090b7824 */ /* 0x000fe200078e0200 */
[----:B------:R-:W-:-:S04]  /*11e60*/  LEA R9, P0, R8, c[0x0][0x380], 0x1 ;  /* 0x0000e00008097a11 */ /* 0x000fc800078008ff */
[----:B------:R-:W-:Y:S01]  /*11e70*/  LEA.HI.X R8, R8, c[0x0][0x384], R11, 0x1, P0 ;  /* 0x0000e10008087a11 */ /* 0x000fe200000f0c0b */
[----:B------:R1:W2:Y:S01]  /*11e80*/  SHFL.IDX PT, R10, R9, RZ, 0x1c1f ;  /* 0x001c1fff090a7589 */ /* 0x0002a200000e0000 */
[----:B------:R-:W-:-:S03]  /*11e90*/  ISETP.GE.AND P0, PT, R4, R3, PT ;  /* 0x000000030400720c */ /* 0x000fc60003f06270 */
[----:B------:R1:W3:Y:S10]  /*11ea0*/  SHFL.IDX PT, R11, R8, RZ, 0x1c1f ;  /* 0x001c1fff080b7589 */ /* 0x0002f400000e0000 */
[----:B------:R-:W-:Y:S05]  /*11eb0*/  @P0 BRA `(.L_x_235) ;  /* 0x000000f000000947 */ /* 0x000fea0003800000 */
[----:B------:R-:W-:Y:S02]  /*11ec0*/  ISETP.GE.AND P1, PT, R6, c[0x0][0x3c8], PT ;  /* 0x0000f20006007a0c */ /* 0x000fe40003f26270 */
[----:B------:R-:W-:-:S02]  /*11ed0*/  ISETP.GE.AND P0, PT, R5, c[0x0][0x3c8], PT ;  /* 0x0000f20005007a0c */ /* 0x000fc40003f06270 */
        /* <DEDUP_REMOVED lines=13> */
.L_x_235:
[----:B------:R-:W-:Y:S05]  /*11fb0*/  BSYNC B0 ;  /* 0x0000000000007941 */ /* 0x000fea0003800000 */
.L_x_234:
[----:B------:R-:W-:Y:S01]  /*11fc0*/  IADD3 R0, R4, 0x20, RZ ;  /* 0x0000002004007810 */ /* 0x000fe20007ffe0ff */
[----:B--23--:R2:W3:Y:S01]  /*11fd0*/  SHFL.IDX PT, R11, R8, 0x1, 0x1c1f ;  /* 0x003c1f00080b7f89 */ /* 0x00c4e200000e0000 */
        /* <DEDUP_REMOVED lines=19> */
.L_x_237:
[----:B------:R-:W-:Y:S05]  /*12110*/  BSYNC B0 ;  /* 0x0000000000007941 */ /* 0x000fea0003800000 */
.L_x_236:
[----:B------:R-:W-:Y:S01]  /*12120*/  IADD3 R0, R4, 0x40, RZ ;  /* 0x0000004004007810 */ /* 0x000fe20007ffe0ff */
[----:B---3--:R3:W1:Y:S01]  /*12130*/  SHFL.IDX PT, R11, R8, 0x2, 0x1c1f ;  /* 0x005c1f00080b7f89 */ /* 0x00866200000e0000 */
        /* <DEDUP_REMOVED lines=19> */
.L_x_239:
[----:B------:R-:W-:Y:S05]  /*12270*/  BSYNC B0 ;  /* 0x0000000000007941 */ /* 0x000fea0003800000 */
.L_x_238:
[----:B------:R-:W-:Y:S01]  /*12280*/  IADD3 R4, R4, 0x60, RZ ;  /* 0x0000006004047810 */ /* 0x000fe20007ffe0ff */
[----:B-1----:R1:W2:Y:S03]  /*12290*/  SHFL.IDX PT, R11, R8, 0x3, 0x1c1f ;  /* 0x007c1f00080b7f89 */ /* 0x0022a600000e0000 */
[----:B------:R-:W-:Y:S01]  /*122a0*/  ISETP.GE.AND P0, PT, R4, R3, PT ;  /* 0x000000030400720c */ /* 0x000fe20003f06270 */
[----:B----4-:R1:W4:-:S12]  /*122b0*/  SHFL.IDX PT, R10, R9, 0x3, 0x1c1f ;  /* 0x007c1f00090a7f89 */ /* 0x01031800000e0000 */
[----:B------:R-:W-:Y:S05]  /*122c0*/  @P0 EXIT ;  /* 0x000000000000094d */ /* 0x000fea0003800000 */
[----:B------:R-:W-:Y:S02]  /*122d0*/  ISETP.GE.AND P0, PT, R6, c[0x0][0x3c8], PT ;  /* 0x0000f20006007a0c */ /* 0x000fe40003f06270 */
[----:B------:R-:W-:-:S11]  /*122e0*/  ISETP.GE.AND P1, PT, R7, c[0x0][0x3c8], PT ;  /* 0x0000f20007007a0c */ /* 0x000fd60003f26270 */
[----:B------:R-:W-:-:S04]  /*122f0*/  @!P0 SHF.R.S32.HI R3, RZ, 0x1f, R6 ;  /* 0x0000001fff038819 */ /* 0x000fc80000011406 */
[----:B------:R-:W-:Y:S01]  /*12300*/  @!P0 LEA.HI R3, R3, R6, RZ, 0x3 ;  /* 0x0000000603038211 */ /* 0x000fe200078f18ff */
[----:B--2-4-:R-:W-:-:S03]  /*12310*/  @!P1 IMAD.WIDE R6, R7, 0x2, R10 ;  /* 0x0000000207069825 */ /* 0x014fc600078e020a */
[----:B------:R-:W-:Y:S02]  /*12320*/  @!P0 LOP3.LUT R3, R3, 0xfffffff8, RZ, 0xc0, !PT ;  /* 0xfffffff803038812 */ /* 0x000fe400078ec0ff */
[----:B------:R2:W-:Y:S03]  /*12330*/  @!P1 ST.E.128 [R6.64], RZ ;  /* 0x000000ff06009985 */ /* 0x0005e6000c101d0a */
[----:B------:R-:W-:-:S05]  /*12340*/  @!P0 IMAD.WIDE R2, R3, 0x2, R10 ;  /* 0x0000000203028825 */ /* 0x000fca00078e020a */
[----:B------:R2:W-:Y:S01]  /*12350*/  @!P0 ST.E.128 [R2.64], RZ ;  /* 0x000000ff02008985 */ /* 0x0005e2000c101d0a */
[----:B------:R-:W-:-:S13]  /*12360*/  ISETP.GE.AND P0, PT, R5, c[0x0][0x3c8], PT ;  /* 0x0000f20005007a0c */ /* 0x000fda0003f06270 */
[----:B------:R-:W-:Y:S05]  /*12370*/  @P0 EXIT ;  /* 0x000000000000094d */ /* 0x000fea0003800000 */
[----:B------:R-:W-:-:S04]  /*12380*/  SHF.R.S32.HI R0, RZ, 0x1f, R5 ;  /* 0x0000001fff007819 */ /* 0x000fc80000011405 */
[----:B------:R-:W-:-:S04]  /*12390*/  LEA.HI R0, R0, R5, RZ, 0x3 ;  /* 0x0000000500007211 */ /* 0x000fc800078f18ff */
[----:B--2---:R-:W-:-:S05]  /*123a0*/  LOP3.LUT R3, R0, 0xfffffff8, RZ, 0xc0, !PT ;  /* 0xfffffff800037812 */ /* 0x004fca00078ec0ff */
[----:B------:R-:W-:-:S05]  /*123b0*/  IMAD.WIDE R10, R3, 0x2, R10 ;  /* 0x00000002030a7825 */ /* 0x000fca00078e020a */
[----:B------:R-:W-:Y:S01]  /*123c0*/  ST.E.128 [R10.64], RZ ;  /* 0x000000ff0a007985 */ /* 0x000fe2000c101d0a */
[----:B------:R-:W-:Y:S05]  /*123d0*/  EXIT ;  /* 0x000000000000794d */ /* 0x000fea0003800000 */
.L_x_240:
        /* <DEDUP_REMOVED lines=10> */
.L_x_757:


//--------------------- .text._ZN7cutlass13device_kernelIN5flash19enable_sm80_to_sm89INS1_16FlashAttnFwdSm80INS1_25CollectiveMainloopFwdSm80ILi4ELi1ELb0EN4cute5tupleIJNS5_1CILi128EEENS7_ILi48EEENS7_ILi96EEEEEELi96ENS_10bfloat16_tEfNS_4arch4Sm80ELb0ELb1ELb0ELb1ELb0ELb0ELb1ELb0EEENS1_21CollectiveEpilogueFwdINS6_IJS8_SA_S9_EEENS6_IJNS7_ILi1EEESI_SI_EEESC_SE_Li128ELb1ELb1ELb0ELb0EEENS1_19SingleTileSchedulerILb1ELb0ELb1ELi128EEEEEEEEEvNT_6ParamsE --------------------------
	.section	.text._ZN7cutlass13device_kernelIN5flash19enable_sm80_to_sm89INS1_16FlashAttnFwdSm80INS1_25CollectiveMainloopFwdSm80ILi4ELi1ELb0EN4cute5tupleIJNS5_1CILi128EEENS7_ILi48EEENS7_ILi96EEEEEELi96ENS_10bfloat16_tEfNS_4arch4Sm80ELb0ELb1ELb0ELb1ELb0ELb0ELb1ELb0EEENS1_21CollectiveEpilogueFwdINS6_IJS8_SA_S9_EEENS6_IJNS7_ILi1EEESI_SI_EEESC_SE_Li128ELb1ELb1ELb0ELb0EEENS1_19SingleTileSchedulerILb1ELb0ELb1ELi128EEEEEEEEEvNT_6ParamsE,"ax",@progbits
	.sectioninfo	@"SHI_REGISTERS=255"
	.align	128
.text._ZN7cutlass13device_kernelIN5flash19enable_sm80_to_sm89INS1_16FlashAttnFwdSm80INS1_25CollectiveMainloopFwdSm80ILi4ELi1ELb0EN4cute5tupleIJNS5_1CILi128EEENS7_ILi48EEENS7_ILi96EEEEEELi96ENS_10bfloat16_tEfNS_4arch4Sm80ELb0ELb1ELb0ELb1ELb0ELb0ELb1ELb0EEENS1_21CollectiveEpilogueFwdINS6_IJS8_SA_S9_EEENS6_IJNS7_ILi1EEESI_SI_EEESC_SE_Li128ELb1ELb1ELb0ELb0EEENS1_19SingleTileSchedulerILb1ELb0ELb1ELi128EEEEEEEEEvNT_6ParamsE:
        .type           _ZN7cutlass13device_kernelIN5flash19enable_sm80_to_sm89INS1_16FlashAttnFwdSm80INS1_25CollectiveMainloopFwdSm80ILi4ELi1ELb0EN4cute5tupleIJNS5_1CILi128EEENS7_ILi48EEENS7_ILi96EEEEEELi96ENS_10bfloat16_tEfNS_4arch4Sm80ELb0ELb1ELb0ELb1ELb0ELb0ELb1ELb0EEENS1_21CollectiveEpilogueFwdINS6_IJS8_SA_S9_EEENS6_IJNS7_ILi1EEESI_SI_EEESC_SE_Li128ELb1ELb1ELb0ELb0EEENS1_19SingleTileSchedulerILb1ELb0ELb1ELi128EEEEEEEEEvNT_6ParamsE,@function
        .size           _ZN7cutlass13device_kernelIN5flash19enable_sm80_to_sm89INS1_16FlashAttnFwdSm80INS1_25CollectiveMainloopFwdSm80ILi4ELi1ELb0EN4cute5tupleIJNS5_1CILi128EEENS7_ILi48EEENS7_ILi96EEEEEELi96ENS_10bfloat16_tEfNS_4arch4Sm80ELb0ELb1ELb0ELb1ELb0ELb0ELb1ELb0EEENS1_21CollectiveEpilogueFwdINS6_IJS8_SA_S9_EEENS6_IJNS7_ILi1EEESI_SI_EEESC_SE_Li128ELb1ELb1ELb0ELb0EEENS1_19SingleTileSchedulerILb1ELb0ELb1ELi128EEEEEEEEEvNT_6ParamsE,(.L_x_758 - _ZN7cutlass13device_kernelIN5flash19enable_sm80_to_sm89INS1_16FlashAttnFwdSm80INS1_25CollectiveMainloopFwdSm80ILi4ELi1ELb0EN4cute5tupleIJNS5_1CILi128EEENS7_ILi48EEENS7_ILi96EEEEEELi96ENS_10bfloat16_tEfNS_4arch4Sm80ELb0ELb1ELb0ELb1ELb0ELb0ELb1ELb0EEENS1_21CollectiveEpilogueFwdINS6_IJS8_SA_S9_EEENS6_IJNS7_ILi1EEESI_SI_EEESC_SE_Li128ELb1ELb1ELb0ELb0EEENS1_19SingleTileSchedulerILb1ELb0ELb1ELi128EEEEEEEEEvNT_6ParamsE)
        .other          _ZN7cutlass13device_kernelIN5flash19enable_sm80_to_sm89INS1_16FlashAttnFwdSm80INS1_25CollectiveMainloopFwdSm80ILi4ELi1ELb0EN4cute5tupleIJNS5_1CILi128EEENS7_ILi48EEENS7_ILi96EEEEEELi96ENS_10bfloat16_tEfNS_4arch4Sm80ELb0ELb1ELb0ELb1ELb0ELb0ELb1ELb0EEENS1_21CollectiveEpilogueFwdINS6_IJS8_SA_S9_EEENS6_IJNS7_ILi1EEESI_SI_EEESC_SE_Li128ELb1ELb1ELb0ELb0EEENS1_19SingleTileSchedulerILb1ELb0ELb1ELi128EEEEEEEEEvNT_6ParamsE,@"STO_CUDA_ENTRY STV_DEFAULT"
_ZN7cutlass13device_kernelIN5flash19enable_sm80_to_sm89INS1_16FlashAttnFwdSm80INS1_25CollectiveMainloopFwdSm80ILi4ELi1ELb0EN4cute5tupleIJNS5_1CILi128EEENS7_ILi48EEENS7_ILi96EEEEEELi96ENS_10bfloat16_tEfNS_4arch4Sm80ELb0ELb1ELb0ELb1ELb0ELb0ELb1ELb0EEENS1_21CollectiveEpilogueFwdINS6_IJS8_SA_S9_EEENS6_IJNS7_ILi1EEESI_SI_EEESC_SE_Li128ELb1ELb1ELb0ELb0EEENS1_19SingleTileSchedulerILb1ELb0ELb1ELi128EEEEEEEEEvNT_6ParamsE:
[----:B------:R-:W-:Y:S02]  /*0000*/  MOV R1, c[0x0][0x28] ;  /* 0x00000a0000017a02 */ /* 0x000fe40000000f00 */
[----:B------:R-:W1:Y:S01]  /*0010*/  S2R R223, SR_TID.X ;  /* 0x0000000000df7919 */ /* 0x000e620000002100 */
[----:B------:R-:W-:Y:S01]  /*0020*/  MOV R3, 0x4 ;  /* 0x0000000400037802 */ /* 0x000fe20000000f00 */
[----:B------:R-:W2:Y:S01]  /*0030*/  S2UR UR4, SR_CTAID.X ;  /* 0x00000000000479c3 */ /* 0x000ea20000002500 */
[----:B------:R-:W-:Y:S01]  /*0040*/  ULDC.64 UR8, c[0x0][0x118] ;  /* 0x0000460000087ab9 */ /* 0x000fe20000000a00 */
[----:B------:R-:W3:Y:S01]  /*0050*/  S2R R224, SR_CTAID.Z ;  /* 0x0000000000e07919 */ /* 0x000ee20000002700 */
[----:B-1----:R-:W-:Y:S01]  /*0060*/  SHF.R.U32.HI R0, RZ, 0x5, R223 ;  /* 0x00000005ff007819 */ /* 0x002fe200000116df */
[----:B---3--:R-:W-:-:S05]  /*0070*/  IMAD.WIDE R4, R224, R3, c[0x0][0x568] ;  /* 0x00015a00e0047625 */ /* 0x008fca00078e0203 */
[----:B------:R-:W1:Y:S02]  /*0080*/  SHFL.IDX PT, R0, R0, RZ, 0x1f ;  /* 0x00001fff00007589 */ /* 0x000e6400000e0000 */
[----:B-1----:R-:W-:-:S13]  /*0090*/  ISETP.NE.AND P0, PT, R0, RZ, PT ;  /* 0x000000ff0000720c */ /* 0x002fda0003f05270 */
[----:B--2---:R-:W-:Y:S05]  /*00a0*/  @!P0 BRA `(.L_x_241) ;  /* 0x0000014000008947 */ /* 0x004fea0003800000 */
[----:B------:R-:W-:-:S04]  /*00b0*/  ISETP.NE.U32.AND P0, PT, RZ, c[0x0][0x568], PT ;  /* 0x00015a00ff007a0c */ /* 0x000fc80003f05070 */
[----:B------:R-:W-:-:S13]  /*00c0*/  ISETP.NE.AND.EX P0, PT, RZ, c[0x0][0x56c], PT, P0 ;  /* 0x00015b00ff007a0c */ /* 0x000fda0003f05300 */
[----:B------:R-:W-:Y:S05]  /*00d0*/  @!P0 BRA `(.L_x_242) ;  /* 0x0000002000008947 */ /* 0x000fea0003800000 */
[----:B------:R1:W5:Y:S01]  /*00e0*/  LDG.E R0, [R4.64] ;  /* 0x0000000804007981 */ /* 0x000362000c1e1900 */
[----:B------:R-:W-:Y:S05]  /*00f0*/  BRA `(.L_x_243) ;  /* 0x0000009000007947 */ /* 0x000fea0003800000 */
.L_x_242:
        /* <DEDUP_REMOVED lines=8> */
.L_x_244:
[----:B------:R-:W-:-:S04]  /*0180*/  MOV R0, c[0x0][0x54c] ;  /* 0x0001530000007a02 */ /* 0x000fc80000000f00 */
.L_x_243:
[----:B------:R-:W-:Y:S01]  /*0190*/  USHF.L.U32 UR4, UR4, 0x7, URZ ;  /* 0x0000000704047899 */ /* 0x000fe2000800063f */
[----:B-----5:R-:W-:-:S05]  /*01a0*/  IMAD R0, R0, c[0x0][0x548], RZ ;  /* 0x0001520000007a24 */ /* 0x020fca00078e02ff */
[----:B------:R-:W-:-:S04]  /*01b0*/  MOV R153, UR4 ;  /* 0x0000000400997c02 */ /* 0x000fc80008000f00 */
[----:B------:R-:W-:-:S04]  /*01c0*/  ISETP.GE.AND P0, PT, R153, R0, PT ;  /* 0x000000009900720c */ /* 0x000fc80003f06270 */
[----:B------:R-:W-:Y:S01]  /*01d0*/  SEL R224, R224, 0xffffffff, !P0 ;  /* 0xffffffffe0e07807 */ /* 0x000fe20004000000 */
[----:B------:R-:W-:Y:S05]  /*01e0*/  BRA `(.L_x_245) ;  /* 0x0000013000007947 */ /* 0x000fea0003800000 */
.L_x_241:
[----:B------:R-:W-:-:S04]  /*01f0*/  ISETP.NE.U32.AND P0, PT, RZ, c[0x0][0x568], PT ;  /* 0x00015a00ff007a0c */ /* 0x000fc80003f05070 */
[----:B------:R-:W-:-:S13]  /*0200*/  ISETP.NE.AND.EX P0, PT, RZ, c[0x0][0x56c], PT, P0 ;  /* 0x00015b00ff007a0c */ /* 0x000fda0003f05300 */
[----:B------:R-:W-:Y:S05]  /*0210*/  @!P0 BRA `(.L_x_246) ;  /* 0x0000002000008947 */ /* 0x000fea0003800000 */
[----:B------:R1:W5:Y:S01]  /*0220*/  LDG.E R0, [R4.64] ;  /* 0x0000000804007981 */ /* 0x000362000c1e1900 */
[----:B------:R-:W-:Y:S05]  /*0230*/  BRA `(.L_x_247) ;  /* 0x0000009000007947 */ /* 0x000fea0003800000 */
.L_x_246:
        /* <DEDUP_REMOVED lines=8> */
.L_x_248:
[----:B------:R-:W-:-:S04]  /*02c0*/  MOV R0, c[0x0][0x54c] ;  /* 0x0001530000007a02 */ /* 0x000fc80000000f00 */
.L_x_247:
[----:B------:R-:W-:Y:S01]  /*02d0*/  USHF.L.U32 UR4, UR4, 0x7, URZ ;  /* 0x0000000704047899 */ /* 0x000fe2000800063f */
[----:B-----5:R-:W-:-:S05]  /*02e0*/  IMAD R0, R0, c[0x0][0x548], RZ ;  /* 0x0001520000007a24 */ /* 0x020fca00078e02ff */
[----:B------:R-:W-:-:S04]  /*02f0*/  MOV R153, UR4 ;  /* 0x0000000400997c02 */ /* 0x000fc80008000f00 */
[----:B------:R-:W-:-:S04]  /*0300*/  ISETP.GE.AND P0, PT, R153, R0, PT ;  /* 0x000000009900720c */ /* 0x000fc80003f06270 */
[----:B------:R-:W-:-:S04]  /*0310*/  SEL R224, R224, 0xffffffff, !P0 ;  /* 0xffffffffe0e07807 */ /* 0x000fc80004000000 */
.L_x_245:
[----:B------:R-:W-:-:S13]  /*0320*/  ISETP.GE.AND P0, PT, R224, RZ, PT ;  /* 0x000000ffe000720c */ /* 0x000fda0003f06270 */
        /* <DEDUP_REMOVED lines=11> */
[----:B-1----:R-:W-:Y:S01]  /*03e0*/  IMAD.WIDE R4, R224, R3, c[0x0][0x350] ;  /* 0x0000d400e0047625 */ /* 0x002fe200078e0203 */
        /* <DEDUP_REMOVED lines=8> */
[----:B------:R-:W-:Y:S01]  /*0470*/  IMAD.MOV.U32 R220, RZ, RZ, c[0x0][0x1d0] ;  /* 0x00007400ffdc7624 */ /* 0x000fe200078e00ff */
[----:B------:R-:W-:Y:S05]  /*0480*/  @P0 BRA `(.L_x_249) ;  /* 0x0000004000000947 */ /* 0x000fea0003800000 */
[----:B------:R-:W-:Y:S05]  /*0490*/  @!P2 BRA `(.L_x_249) ;  /* 0x000000300000a947 */ /* 0x000fea0003800000 */
[----:B-----5:R-:W2:Y:S04]  /*04a0*/  LDG.E R225, [R8.64] ;  /* 0x0000000808e17981 */ /* 0x020ea8000c1e1900 */
[----:B------:R-:W2:Y:S02]  /*04b0*/  LDG.E R0, [R8.64+0x4] ;  /* 0x0000040808007981 */ /* 0x000ea4000c1e1900 */
[----:B--2---:R-:W-:-:S02]  /*04c0*/  IADD3 R225, -R225, R0, RZ ;  /* 0x00000000e1e17210 */ /* 0x004fc40007ffe1ff */
.L_x_249:
[----:B------:R-:W-:-:S04]  /*04d0*/  ISETP.NE.U32.AND P0, PT, RZ, c[0x0][0x368], PT ;  /* 0x0000da00ff007a0c */ /* 0x000fc80003f05070 */
[----:B------:R-:W-:-:S13]  /*04e0*/  ISETP.NE.AND.EX P0, PT, RZ, c[0x0][0x36c], PT, P0 ;  /* 0x0000db00ff007a0c */ /* 0x000fda0003f05300 */
[----:B------:R-:W-:Y:S05]  /*04f0*/  @!P0 BRA `(.L_x_250) ;  /* 0x0000003000008947 */ /* 0x000fea0003800000 */
[----:B------:R-:W-:-:S06]  /*0500*/  IMAD.WIDE R220, R224, R3, c[0x0][0x368] ;  /* 0x0000da00e0dc7625 */ /* 0x000fcc00078e0203 */
[----:B------:R2:W5:Y:S01]  /*0510*/  LDG.E R220, [R220.64] ;  /* 0x00000008dcdc7981 */ /* 0x000562000c1e1900 */
[----:B------:R-:W-:Y:S05]  /*0520*/  BRA `(.L_x_251) ;  /* 0x0000004000007947 */ /* 0x000fea0003800000 */
.L_x_250:
[----:B------:R-:W-:Y:S05]  /*0530*/  @!P3 BRA `(.L_x_251) ;  /* 0x000000300000b947 */ /* 0x000fea0003800000 */
[----:B------:R-:W2:Y:S04]  /*0540*/  LDG.E R220, [R4.64] ;  /* 0x0000000804dc7981 */ /* 0x000ea8000c1e1900 */
[----:B-1----:R-:W2:Y:S02]  /*0550*/  LDG.E R9, [R4.64+0x4] ;  /* 0x0000040804097981 */ /* 0x002ea4000c1e1900 */
[----:B--2---:R-:W-:Y:S02]  /*0560*/  IADD3 R220, -R220, R9, RZ ;  /* 0x00000009dcdc7210 */ /* 0x004fe40007ffe1ff */
.L_x_251:
[----:B------:R-:W-:Y:S01]  /*0570*/  IMAD.MOV.U32 R222, RZ, RZ, c[0x0][0x2c4] ;  /* 0x0000b100ffde7624 */ /* 0x000fe200078e00ff */
[----:B------:R-:W-:Y:S01]  /*0580*/  LOP3.LUT R226, R226, 0xfffff7ff, RZ, 0xc0, !PT ;  /* 0xfffff7ffe2e27812 */ /* 0x000fe200078ec0ff */
[----:B--2---:R-:W-:Y:S01]  /*0590*/  IMAD.MOV.U32 R221, RZ, RZ, c[0x0][0x32c] ;  /* 0x0000cb00ffdd7624 */ /* 0x004fe200078e00ff */
[----:B-1----:R-:W-:Y:S01]  /*05a0*/  IADD3 R5, R153, 0x7f, RZ ;  /* 0x0000007f99057810 */ /* 0x002fe20007ffe0ff */
[----:B-----5:R-:W-:Y:S01]  /*05b0*/  IMAD.IADD R220, R220, 0x1, -R7 ;  /* 0x00000001dcdc7824 */ /* 0x020fe200078e0a07 */
[----:B------:R-:W-:-:S02]  /*05c0*/  ISETP.NE.AND P6, PT, R222, 0x1, PT ;  /* 0x00000001de00780c */ /* 0x000fc40003fc5270 */
[----:B------:R-:W-:Y:S02]  /*05d0*/  ISETP.GE.AND P5, PT, R221, 0x1, PT ;  /* 0x00000001dd00780c */ /* 0x000fe40003fa6270 */
[----:B------:R-:W-:-:S09]  /*05e0*/  IADD3 R0, R220, 0x1, -R225 ;  /* 0x00000001dc007810 */ /* 0x000fd20007ffe8e1 */
[----:B------:R-:W-:Y:S02]  /*05f0*/  @P6 IADD3 R4, R153, 0x7f, RZ ;  /* 0x0000007f99046810 */ /* 0x000fe40007ffe0ff */
[----:B------:R-:W-:-:S03]  /*0600*/  @P6 LOP3.LUT R226, R226, 0x800, RZ, 0xfc, !PT ;  /* 0x00000800e2e26812 */ /* 0x000fc600078efcff */
[----:B------:R-:W-:Y:S01]  /*0610*/  @P6 IMAD.HI.U32 R4, R4, c[0x0][0x2c8], RZ ;  /* 0x0000b20004046a27 */ /* 0x000fe200078e00ff */
[----:B------:R-:W-:-:S04]  /*0620*/  LOP3.LUT R226, R226, 0xfffffbff, RZ, 0xc0, !PT ;  /* 0xfffffbffe2e27812 */ /* 0x000fc800078ec0ff */
[----:B------:R-:W-:Y:S02]  /*0630*/  @P6 SHF.R.U32.HI R5, RZ, c[0x0][0x2cc], R4 ;  /* 0x0000b300ff056a19 */ /* 0x000fe40000011604 */
[----:B------:R-:W-:-:S03]  /*0640*/  @P5 LOP3.LUT R226, R226, 0x400, RZ, 0xfc, !PT ;  /* 0x00000400e2e25812 */ /* 0x000fc600078efcff */
[----:B------:R-:W-:Y:S02]  /*0650*/  IMAD.IADD R5, R0, 0x1, R5 ;  /* 0x0000000100057824 */ /* 0x000fe400078e0205 */
[----:B------:R-:W-:-:S03]  /*0660*/  IMAD.IADD R0, R6, 0x1, R7 ;  /* 0x0000000106007824 */ /* 0x000fc600078e0207 */
[----:B------:R-:W-:Y:S01]  /*0670*/  IADD3 R6, R5, c[0x0][0x328], RZ ;  /* 0x0000ca0005067a10 */ /* 0x000fe20007ffe0ff */
[----:B------:R-:W-:Y:S05]  /*0680*/  @!P5 BRA `(.L_x_252) ;  /* 0x000000e00000d947 */ /* 0x000fea0003800000 */
[C---:B------:R-:W-:Y:S02]  /*0690*/  ISETP.GT.AND P0, PT, R5.reuse, RZ, PT ;  /* 0x000000ff0500720c */ /* 0x040fe40003f04270 */
[----:B------:R-:W-:-:S11]  /*06a0*/  IADD3 R4, R5, -0x1, RZ ;  /* 0xffffffff05047810 */ /* 0x000fd60007ffe0ff */
[----:B------:R-:W-:Y:S05]  /*06b0*/  @P0 BRA `(.L_x_253) ;  /* 0x0000006000000947 */ /* 0x000fea0003800000 */
[----:B------:R-:W-:Y:S01]  /*06c0*/  ISETP.NE.AND P0, PT, R221, 0x1, PT ;  /* 0x00000001dd00780c */ /* 0x000fe20003f05270 */
[----:B------:R-:W-:-:S12]  /*06d0*/  IMAD.MOV R5, RZ, RZ, -R5 ;  /* 0x000000ffff057224 */ /* 0x000fd800078e0a05 */
[----:B------:R-:W-:-:S05]  /*06e0*/  @P0 IMAD.HI.U32 R4, R5, c[0x0][0x330], RZ ;  /* 0x0000cc0005040a27 */ /* 0x000fca00078e00ff */
[----:B------:R-:W-:-:S04]  /*06f0*/  @P0 SHF.R.U32.HI R5, RZ, c[0x0][0x334], R4 ;  /* 0x0000cd00ff050a19 */ /* 0x000fc80000011604 */
[----:B------:R-:W-:Y:S01]  /*0700*/  LOP3.LUT R4, RZ, R5, RZ, 0x33, !PT ;  /* 0x00000005ff047212 */ /* 0x000fe200078e33ff */
[----:B------:R-:W-:Y:S05]  /*0710*/  BRA `(.L_x_254) ;  /* 0x0000003000007947 */ /* 0x000fea0003800000 */
.L_x_253:
[----:B------:R-:W-:-:S13]  /*0720*/  ISETP.NE.AND P0, PT, R221, 0x1, PT ;  /* 0x00000001dd00780c */ /* 0x000fda0003f05270 */
[----:B------:R-:W-:-:S05]  /*0730*/  @P0 IMAD.HI.U32 R5, R4, c[0x0][0x330], RZ ;  /* 0x0000cc0004050a27 */ /* 0x000fca00078e00ff */
[----:B------:R-:W-:-:S05]  /*0740*/  @P0 SHF.R.U32.HI R4, RZ, c[0x0][0x334], R5 ;  /* 0x0000cd00ff040a19 */ /* 0x000fca0000011605 */
.L_x_254:
[----:B------:R-:W-:-:S05]  /*0750*/  IMAD R5, R4, R221, c[0x0][0x32c] ;  /* 0x0000cb0004057624 */ /* 0x000fca00078e02dd */
[----:B------:R-:W-:-:S04]  /*0760*/  IMNMX R6, R6, R5, PT ;  /* 0x0000000506067217 */ /* 0x000fc80003800200 */
.L_x_252:
[----:B------:R-:W-:Y:S01]  /*0770*/  IADD3 R6, R6, 0x2f, RZ ;  /* 0x0000002f06067810 */ /* 0x000fe20007ffe0ff */
[----:B------:R-:W-:Y:S01]  /*0780*/  @P6 IMAD.HI.U32 R4, R153, c[0x0][0x2c8], RZ ;  /* 0x0000b20099046a27 */ /* 0x000fe200078e00ff */
[----:B------:R-:W-:-:S03]  /*0790*/  IADD3 R8, R220, 0x2f, RZ ;  /* 0x0000002fdc087810 */ /* 0x000fc60007ffe0ff */
[----:B------:R-:W-:-:S04]  /*07a0*/  IMAD.HI R6, R6, 0x2aaaaaab, RZ ;  /* 0x2aaaaaab06067827 */ /* 0x000fc800078e02ff */
[----:B------:R-:W-:Y:S01]  /*07b0*/  IMAD.HI R8, R8, 0x2aaaaaab, RZ ;  /* 0x2aaaaaab08087827 */ /* 0x000fe200078e02ff */
[----:B------:R-:W-:-:S03]  /*07c0*/  SHF.R.U32.HI R5, RZ, 0x1f, R6 ;  /* 0x0000001fff057819 */ /* 0x000fc60000011606 */
[----:B------:R-:W-:Y:S01]  /*07d0*/  IMAD.MOV.U32 R9, RZ, RZ, R153 ;  /* 0x000000ffff097224 */ /* 0x000fe200078e0099 */
[----:B------:R-:W-:Y:S01]  /*07e0*/  @P6 SHF.R.U32.HI R9, RZ, c[0x0][0x2cc], R4 ;  /* 0x0000b300ff096a19 */ /* 0x000fe20000011604 */
[----:B------:R-:W-:Y:S01]  /*07f0*/  IMAD.IADD R150, R220, 0x1, -R225 ;  /* 0x00000001dc967824 */ /* 0x000fe200078e0ae1 */
[----:B------:R-:W-:Y:S02]  /*0800*/  SHF.R.U32.HI R7, RZ, 0x1f, R8 ;  /* 0x0000001fff077819 */ /* 0x000fe40000011608 */
[----:B------:R-:W-:Y:S01]  /*0810*/  LEA.HI.SX32 R5, R6, R5, 0x1d ;  /* 0x0000000506057211 */ /* 0x000fe200078feaff */
[----:B------:R-:W-:Y:S01]  /*0820*/  IMAD.IADD R4, R150, 0x1, R9 ;  /* 0x0000000196047824 */ /* 0x000fe200078e0209 */
[----:B------:R-:W-:-:S04]  /*0830*/  LEA.HI.SX32 R148, R8, R7, 0x1d ;  /* 0x0000000708947211 */ /* 0x000fc800078feaff */
[----:B------:R-:W-:Y:S02]  /*0840*/  IADD3 R6, R4, -c[0x0][0x324], RZ ;  /* 0x8000c90004067a10 */ /* 0x000fe40007ffe0ff */
[----:B------:R-:W-:Y:S01]  /*0850*/  IMNMX R148, R148, R5, PT ;  /* 0x0000000594947217 */ /* 0x000fe20003800200 */
[----:B------:R-:W-:Y:S05]  /*0860*/  @!P5 BRA `(.L_x_255) ;  /* 0x000000e00000d947 */ /* 0x000fea0003800000 */
[----:B------:R-:W-:-:S04]  /*0870*/  MOV R5, R4 ;  /* 0x0000000400057202 */ /* 0x000fc80000000f00 */
[----:B------:R-:W-:-:S13]  /*0880*/  ISETP.GT.AND P0, PT, R5, -0x1, PT ;  /* 0xffffffff0500780c */ /* 0x000fda0003f04270 */
[----:B------:R-:W-:Y:S05]  /*0890*/  @P0 BRA `(.L_x_256) ;  /* 0x0000006000000947 */ /* 0x000fea0003800000 */
[----:B------:R-:W-:Y:S02]  /*08a0*/  ISETP.NE.AND P0, PT, R221, 0x1, PT ;  /* 0x00000001dd00780c */ /* 0x000fe40003f05270 */
[----:B------:R-:W-:-:S11]  /*08b0*/  LOP3.LUT R5, RZ, R5, RZ, 0x33, !PT ;  /* 0x00000005ff057212 */ /* 0x000fd600078e33ff */
[----:B------:R-:W-:-:S05]  /*08c0*/  @P0 IMAD.HI.U32 R4, R5, c[0x0][0x330], RZ ;  /* 0x0000cc0005040a27 */ /* 0x000fca00078e00ff */
[----:B------:R-:W-:-:S04]  /*08d0*/  @P0 SHF.R.U32.HI R5, RZ, c[0x0][0x334], R4 ;  /* 0x0000cd00ff050a19 */ /* 0x000fc80000011604 */
[----:B------:R-:W-:Y:S01]  /*08e0*/  LOP3.LUT R5, RZ, R5, RZ, 0x33, !PT ;  /* 0x00000005ff057212 */ /* 0x000fe200078e33ff */
[----:B------:R-:W-:Y:S05]  /*08f0*/  BRA `(.L_x_257) ;  /* 0x0000003000007947 */ /* 0x000fea0003800000 */
.L_x_256:
[----:B------:R-:W-:-:S13]  /*0900*/  ISETP.NE.AND P0, PT, R221, 0x1, PT ;  /* 0x00000001dd00780c */ /* 0x000fda0003f05270 */
[----:B------:R-:W-:-:S05]  /*0910*/  @P0 IMAD.HI.U32 R4, R5, c[0x0][0x330], RZ ;  /* 0x0000cc0005040a27 */ /* 0x000fca00078e00ff */
[----:B------:R-:W-:-:S05]  /*0920*/  @P0 SHF.R.U32.HI R5, RZ, c[0x0][0x334], R4 ;  /* 0x0000cd00ff050a19 */ /* 0x000fca0000011604 */
.L_x_257:
[----:B------:R-:W-:-:S05]  /*0930*/  IMAD R5, R5, c[0x0][0x32c], RZ ;  /* 0x0000cb0005057a24 */ /* 0x000fca00078e02ff */
[----:B------:R-:W-:-:S05]  /*0940*/  IMNMX R6, R6, R5, !PT ;  /* 0x0000000506067217 */ /* 0x000fca0007800200 */
.L_x_255:
[----:B------:R-:W-:Y:S01]  /*0950*/  IMAD.HI R4, R6, 0x2aaaaaab, RZ ;  /* 0x2aaaaaab06047827 */ /* 0x000fe200078e02ff */
[----:B------:R-:W-:Y:S01]  /*0960*/  PLOP3.LUT P4, PT, PT, PT, PT, 0x80, 0x0 ;  /* 0x000000000000781c */ /* 0x000fe20003f8f070 */
[----:B------:R-:W-:Y:S01]  /*0970*/  CS2R R8, SRZ ;  /* 0x0000000000087805 */ /* 0x000fe2000001ff00 */
[----:B------:R-:W-:Y:S01]  /*0980*/  CS2R R92, SRZ ;  /* 0x00000000005c7805 */ /* 0x000fe2000001ff00 */
[----:B------:R-:W-:Y:S01]  /*0990*/  IMAD.MOV.U32 R94, RZ, RZ, RZ ;  /* 0x000000ffff5e7224 */ /* 0x000fe200078e00ff */
[----:B------:R-:W-:Y:S01]  /*09a0*/  SHF.R.U32.HI R219, RZ, 0x1f, R4 ;  /* 0x0000001fffdb7819 */ /* 0x000fe20000011604 */
[----:B------:R-:W-:Y:S01]  /*09b0*/  CS2R R98, SRZ ;  /* 0x0000000000627805 */ /* 0x000fe2000001ff00 */
[----:B------:R-:W-:Y:S01]  /*09c0*/  IMAD.MOV.U32 R96, RZ, RZ, RZ ;  /* 0x000000ffff607224 */ /* 0x000fe200078e00ff */
[----:B------:R-:W-:Y:S01]  /*09d0*/  CS2R R90, SRZ ;  /* 0x00000000005a7805 */ /* 0x000fe2000001ff00 */
[----:B------:R-:W-:Y:S01]  /*09e0*/  LEA.HI.SX32 R219, R4, R219, 0x1d ;  /* 0x000000db04db7211 */ /* 0x000fe200078feaff */
[----:B------:R-:W-:Y:S01]  /*09f0*/  CS2R R88, SRZ ;  /* 0x0000000000587805 */ /* 0x000fe2000001ff00 */
[----:B------:R-:W-:Y:S01]  /*0a00*/  CS2R R4, SRZ ;  /* 0x0000000000047805 */ /* 0x000fe2000001ff00 */
[----:B------:R-:W-:Y:S01]  /*0a10*/  CS2R R86, SRZ ;  /* 0x0000000000567805 */ /* 0x000fe2000001ff00 */
[----:B------:R-:W-:Y:S01]  /*0a20*/  IMNMX R219, RZ, R219, !PT ;  /* 0x000000dbffdb7217 */ /* 0x000fe20007800200 */
[----:B------:R-:W-:Y:S01]  /*0a30*/  CS2R R84, SRZ ;  /* 0x0000000000547805 */ /* 0x000fe2000001ff00 */
[----:B------:R-:W-:Y:S01]  /*0a40*/  CS2R R78, SRZ ;  /* 0x00000000004e7805 */ /* 0x000fe2000001ff00 */
[----:B------:R-:W-:Y:S01]  /*0a50*/  CS2R R76, SRZ ;  /* 0x00000000004c7805 */ /* 0x000fe2000001ff00 */
[----:B------:R-:W-:Y:S01]  /*0a60*/  ISETP.GT.AND P0, PT, R148, R219, PT ;  /* 0x000000db9400720c */ /* 0x000fe20003f04270 */
        /* <DEDUP_REMOVED lines=39> */
[----:B------:R-:W-:Y:S05]  /*0ce0*/  @!P0 BRA `(.L_x_258) ;  /* 0x0000f84000008947 */ /* 0x000fea0003800000 */
[----:B------:R-:W-:-:S04]  /*0cf0*/  ISETP.NE.U32.AND P0, PT, RZ, c[0x0][0x340], PT ;  /* 0x0000d000ff007a0c */ /* 0x000fc80003f05070 */
[----:B------:R-:W-:-:S13]  /*0d00*/  ISETP.NE.AND.EX P0, PT, RZ, c[0x0][0x344], PT, P0 ;  /* 0x0000d100ff007a0c */ /* 0x000fda0003f05300 */
[----:B------:R-:W-:-:S06]  /*0d10*/  @P0 IMAD.WIDE R10, R224, R3, c[0x0][0x340] ;  /* 0x0000d000e00a0625 */ /* 0x000fcc00078e0203 */
[----:B------:R1:W2:Y:S01]  /*0d20*/  @P0 LDG.E R10, [R10.64] ;  /* 0x000000080a0a0981 */ /* 0x0002a2000c1e1900 */
[----:B------:R-:W-:Y:S01]  /*0d30*/  SHF.R.S32.HI R6, RZ, 0x1f, R223 ;  /* 0x0000001fff067819 */ /* 0x000fe200000114df */
[----:B------:R-:W-:Y:S01]  /*0d40*/  IMAD.WIDE.U32 R8, R2, c[0x0][0x178], RZ ;  /* 0x00005e0002087a25 */ /* 0x000fe200078e00ff */
[----:B------:R-:W-:Y:S01]  /*0d50*/  SHF.R.S32.HI R3, RZ, 0x1f, R2 ;  /* 0x0000001fff037819 */ /* 0x000fe20000011402 */
[----:B------:R-:W3:Y:S01]  /*0d60*/  S2R R4, SR_CTAID.Y ;  /* 0x0000000000047919 */ /* 0x000ee20000002600 */
[-C--:B------:R-:W-:Y:S01]  /*0d70*/  LEA.HI R12, R6, R223.reuse, RZ, 0x2 ;  /* 0x000000df060c7211 */ /* 0x080fe200078f10ff */
[----:B------:R-:W-:Y:S01]  /*0d80*/  BSSY B0, `(.L_x_259) ;  /* 0x0000089000007945 */ /* 0x000fe20003800000 */
[----:B------:R-:W-:Y:S01]  /*0d90*/  SHF.R.S32.HI R14, RZ, 0x1f, R0 ;  /* 0x0000001fff0e7819 */ /* 0x000fe20000011400 */
[----:B------:R-:W-:Y:S01]  /*0da0*/  IMAD R3, R3, c[0x0][0x178], RZ ;  /* 0x00005e0003037a24 */ /* 0x000fe200078e02ff */
[----:B------:R-:W-:Y:S02]  /*0db0*/  LOP3.LUT R96, R12, 0xfffffffc, RZ, 0xc0, !PT ;  /* 0xfffffffc0c607812 */ /* 0x000fe400078ec0ff */
[----:B------:R-:W-:Y:S01]  /*0dc0*/  SHF.R.S32.HI R247, RZ, 0x2, R12 ;  /* 0x00000002fff77819 */ /* 0x000fe2000001140c */
[----:B------:R-:W-:Y:S01]  /*0dd0*/  IMAD R26, R2, c[0x0][0x17c], R3 ;  /* 0x00005f00021a7a24 */ /* 0x000fe200078e0203 */
[----:B------:R-:W-:Y:S01]  /*0de0*/  LEA.HI R3, R6, R223, RZ, 0x3 ;  /* 0x000000df06037211 */ /* 0x000fe200078f18ff */
[----:B------:R-:W-:Y:S01]  /*0df0*/  IMAD.IADD R96, R223, 0x1, -R96 ;  /* 0x00000001df607824 */ /* 0x000fe200078e0a60 */
[----:B------:R-:W-:Y:S01]  /*0e00*/  IADD3 R19, P1, R0, R247, RZ ;  /* 0x000000f700137210 */ /* 0x000fe20007f3e0ff */
[----:B------:R-:W-:Y:S01]  /*0e10*/  IMAD.IADD R27, R9, 0x1, R26 ;  /* 0x00000001091b7824 */ /* 0x000fe200078e021a */
[----:B------:R-:W-:Y:S01]  /*0e20*/  LEA.HI R9, R6, R223, RZ, 0x4 ;  /* 0x000000df06097211 */ /* 0x000fe200078f20ff */
[----:B------:R-:W-:Y:S01]  /*0e30*/  IMAD.SHL.U32 R16, R96, 0x8, RZ ;  /* 0x0000000860107824 */ /* 0x000fe200078e00ff */
[----:B------:R-:W-:Y:S01]  /*0e40*/  LEA.HI.X.SX32 R0, R247, R14, 0x1, P1 ;  /* 0x0000000ef7007211 */ /* 0x000fe200008f0eff */
[----:B------:R-:W-:Y:S01]  /*0e50*/  IMAD.MOV.U32 R26, RZ, RZ, R8 ;  /* 0x000000ffff1a7224 */ /* 0x000fe200078e0008 */
[----:B------:R-:W-:-:S02]  /*0e60*/  LEA.HI R12, R12, R247, RZ, 0x1 ;  /* 0x000000f70c0c7211 */ /* 0x000fc400078f08ff */
[----:B------:R-:W-:Y:S02]  /*0e70*/  IADD3 R8, R16, 0x40, RZ ;  /* 0x0000004010087810 */ /* 0x000fe40007ffe0ff */
[----:B-1----:R-:W-:Y:S02]  /*0e80*/  SHF.R.S32.HI R11, RZ, 0x1f, R224 ;  /* 0x0000001fff0b7819 */ /* 0x002fe400000114e0 */
[----:B------:R-:W-:Y:S01]  /*0e90*/  ISETP.GE.AND P1, PT, R8, c[0x0][0x1d4], PT ;  /* 0x0000750008007a0c */ /* 0x000fe20003f26270 */
[----:B---3--:R-:W-:Y:S01]  /*0ea0*/  IMAD.WIDE.U32 R26, R4, c[0x0][0x1b8], R26 ;  /* 0x00006e00041a7a25 */ /* 0x008fe200078e001a */
[----:B------:R-:W-:Y:S02]  /*0eb0*/  SHF.R.S32.HI R5, RZ, 0x1f, R4 ;  /* 0x0000001fff057819 */ /* 0x000fe40000011404 */
[----:B------:R-:W-:Y:S01]  /*0ec0*/  LOP3.LUT R12, R12, 0x7fffffe, RZ, 0xc0, !PT ;  /* 0x07fffffe0c0c7812 */ /* 0x000fe200078ec0ff */
[----:B------:R-:W-:Y:S01]  /*0ed0*/  IMAD R8, R0, c[0x0][0x1e0], RZ ;  /* 0x0000780000087a24 */ /* 0x000fe200078e02ff */
[----:B------:R-:W-:Y:S01]  /*0ee0*/  SHF.R.S32.HI R17, RZ, 0x1f, R16 ;  /* 0x0000001fff117819 */ /* 0x000fe20000011410 */
[----:B------:R-:W-:Y:S01]  /*0ef0*/  IMAD R7, R5, c[0x0][0x1b8], RZ ;  /* 0x00006e0005077a24 */ /* 0x000fe200078e02ff */
[----:B------:R-:W-:Y:S01]  /*0f00*/  LEA.HI R95, R6, R223, RZ, 0x5 ;  /* 0x000000df065f7211 */ /* 0x000fe200078f28ff */
[----:B------:R-:W-:Y:S01]  /*0f10*/  IMAD R0, R0, c[0x0][0x208], RZ ;  /* 0x0000820000007a24 */ /* 0x000fe200078e02ff */
[----:B------:R-:W-:Y:S01]  /*0f20*/  SEL R6, R11, RZ, !P2 ;  /* 0x000000ff0b067207 */ /* 0x000fe20005000000 */
[----:B------:R-:W-:Y:S01]  /*0f30*/  IMAD R7, R4, c[0x0][0x1bc], R7 ;  /* 0x00006f0004077a24 */ /* 0x000fe200078e0207 */
[----:B------:R-:W-:Y:S01]  /*0f40*/  SEL R15, R224, RZ, !P2 ;  /* 0x000000ffe00f7207 */ /* 0x000fe20005000000 */
[----:B------:R-:W-:Y:S01]  /*0f50*/  IMAD.IADD R29, R247, 0x1, -R12 ;  /* 0x00000001f71d7824 */ /* 0x000fe200078e0a0c */
[----:B------:R-:W-:Y:S01]  /*0f60*/  SHF.R.S32.HI R2, RZ, 0x3, R3 ;  /* 0x00000003ff027819 */ /* 0x000fe20000011403 */
[----:B------:R-:W-:Y:S01]  /*0f70*/  IMAD R13, R19, c[0x0][0x1e4], R8 ;  /* 0x00007900130d7a24 */ /* 0x000fe200078e0208 */
[----:B------:R-:W-:Y:S01]  /*0f80*/  IADD3 R27, R27, R7, RZ ;  /* 0x000000071b1b7210 */ /* 0x000fe20007ffe0ff */
[----:B------:R-:W-:Y:S01]  /*0f90*/  IMAD R7, R19, c[0x0][0x20c], R0 ;  /* 0x0000830013077a24 */ /* 0x000fe200078e0200 */
[----:B------:R-:W-:Y:S01]  /*0fa0*/  LOP3.LUT R0, R9, 0xfffffff0, RZ, 0xc0, !PT ;  /* 0xfffffff009007812 */ /* 0x000fe200078ec0ff */
[----:B------:R-:W-:Y:S01]  /*0fb0*/  IMAD.WIDE.U32 R24, R19, c[0x0][0x1e0], R16 ;  /* 0x0000780013187a25 */ /* 0x000fe200078e0010 */
[----:B------:R-:W-:-:S02]  /*0fc0*/  LOP3.LUT R226, R226, 0xfffffeff, RZ, 0xc0, !PT ;  /* 0xfffffeffe2e27812 */ /* 0x000fc400078ec0ff */
[----:B------:R-:W-:Y:S01]  /*0fd0*/  SHF.R.S32.HI R94, RZ, 0x5, R95 ;  /* 0x00000005ff5e7819 */ /* 0x000fe2000001145f */
[----:B------:R-:W-:Y:S01]  /*0fe0*/  IMAD.IADD R101, R223, 0x1, -R0 ;  /* 0x00000001df657824 */ /* 0x000fe200078e0a00 */
[----:B------:R-:W-:Y:S01]  /*0ff0*/  @P1 LOP3.LUT R226, R226, 0x100, RZ, 0xfc, !PT ;  /* 0x00000100e2e21812 */ /* 0x000fe200078efcff */
[----:B------:R-:W-:Y:S01]  /*1000*/  IMAD R0, R96, 0x20, R247 ;  /* 0x0000002060007824 */ /* 0x000fe200078e02f7 */
[----:B------:R-:W-:Y:S01]  /*1010*/  ISETP.GE.AND P1, PT, R16, c[0x0][0x1d4], PT ;  /* 0x0000750010007a0c */ /* 0x000fe20003f26270 */
[----:B------:R-:W-:Y:S01]  /*1020*/  IMAD R6, R6, c[0x0][0x1c0], RZ ;  /* 0x0000700006067a24 */ /* 0x000fe200078e02ff */
[----:B------:R-:W-:Y:S01]  /*1030*/  LEA.HI R8, R101, R101, RZ, 0x1 ;  /* 0x0000006565087211 */ /* 0x000fe200078f08ff */
[----:B------:R-:W-:Y:S01]  /*1040*/  IMAD.IADD R0, R153, 0x1, R0 ;  /* 0x0000000199007824 */ /* 0x000fe200078e0200 */
[----:B------:R-:W-:Y:S01]  /*1050*/  LOP3.LUT R226, R226, 0xfffffdff, RZ, 0xc0, !PT ;  /* 0xfffffdffe2e27812 */ /* 0x000fe200078ec0ff */
[----:B------:R-:W-:Y:S01]  /*1060*/  IMAD.IADD R25, R25, 0x1, R13 ;  /* 0x0000000119197824 */ /* 0x000fe200078e020d */
[----:B------:R-:W-:Y:S01]  /*1070*/  SHF.R.S32.HI R14, RZ, 0x1, R8 ;  /* 0x00000001ff0e7819 */ /* 0x000fe20000011408 */
[----:B------:R-:W-:Y:S01]  /*1080*/  @P6 IMAD.HI.U32 R20, R0, c[0x0][0x2c8], RZ ;  /* 0x0000b20000146a27 */ /* 0x000fe200078e00ff */
[----:B------:R-:W-:-:S02]  /*1090*/  MOV R12, R0 ;  /* 0x00000000000c7202 */ /* 0x000fc40000000f00 */
[----:B------:R-:W-:Y:S01]  /*10a0*/  SHF.R.S32.HI R21, RZ, 0x1f, R8 ;  /* 0x0000001fff157819 */ /* 0x000fe20000011408 */
[C---:B------:R-:W-:Y:S01]  /*10b0*/  IMAD R6, R15.reuse, c[0x0][0x1c4], R6 ;  /* 0x000071000f067a24 */ /* 0x040fe200078e0206 */
[----:B------:R-:W-:Y:S01]  /*10c0*/  @P6 SHF.R.U32.HI R12, RZ, c[0x0][0x2cc], R20 ;  /* 0x0000b300ff0c6a19 */ /* 0x000fe20000011614 */
[----:B------:R-:W-:Y:S01]  /*10d0*/  IMAD.WIDE.U32 R26, R15, c[0x0][0x1c0], R26 ;  /* 0x000070000f1a7a25 */ /* 0x000fe200078e001a */
[----:B------:R-:W-:Y:S02]  /*10e0*/  LEA.HI R21, R21, R14, RZ, 0x2 ;  /* 0x0000000e15157211 */ /* 0x000fe400078f10ff */
[--C-:B------:R-:W-:Y:S01]  /*10f0*/  SHF.R.S32.HI R15, RZ, 0x1f, R12.reuse ;  /* 0x0000001fff0f7819 */ /* 0x100fe2000001140c */
[----:B------:R-:W-:Y:S01]  /*1100*/  IMAD.MOV R13, RZ, RZ, -R12 ;  /* 0x000000ffff0d7224 */ /* 0x000fe200078e0a0c */
[----:B------:R-:W-:Y:S01]  /*1110*/  IADD3 R27, R27, R6, RZ ;  /* 0x000000061b1b7210 */ /* 0x000fe20007ffe0ff */
[----:B------:R-:W-:Y:S01]  /*1120*/  IMAD.SHL.U32 R23, R2, 0x40, RZ ;  /* 0x0000004002177824 */ /* 0x000fe200078e00ff */
[----:B------:R-:W-:Y:S01]  /*1130*/  LOP3.LUT R21, R21, 0xfffffffc, RZ, 0xc0, !PT ;  /* 0xfffffffc15157812 */ /* 0x000fe200078ec0ff */
[----:B------:R-:W-:Y:S01]  /*1140*/  IMAD R13, R13, c[0x0][0x2c4], R0 ;  /* 0x0000b1000d0d7a24 */ /* 0x000fe200078e0200 */
[----:B------:R-:W-:Y:S01]  /*1150*/  @P1 LOP3.LUT R226, R226, 0x200, RZ, 0xfc, !PT ;  /* 0x00000200e2e21812 */ /* 0x000fe200078efcff */
[----:B------:R-:W-:Y:S01]  /*1160*/  IMAD R15, R15, c[0x0][0x1b0], RZ ;  /* 0x00006c000f0f7a24 */ /* 0x000fe200078e02ff */
[----:B------:R-:W-:Y:S01]  /*1170*/  LOP3.LUT R23, R23, 0xc0, RZ, 0xc0, !PT ;  /* 0x000000c017177812 */ /* 0x000fe200078ec0ff */
[----:B------:R-:W-:Y:S01]  /*1180*/  IMAD.WIDE.U32 R26, R12, c[0x0][0x1b0], R26 ;  /* 0x00006c000c1a7a25 */ /* 0x000fe200078e001a */
[----:B------:R-:W-:-:S02]  /*1190*/  SHF.R.S32.HI R0, RZ, 0x1f, R13 ;  /* 0x0000001fff007819 */ /* 0x000fc4000001140d */
[--C-:B------:R-:W-:Y:S01]  /*11a0*/  LOP3.LUT R18, R23, 0x18, R16.reuse, 0xf8, !PT ;  /* 0x0000001817127812 */ /* 0x100fe200078ef810 */
[----:B------:R-:W-:Y:S01]  /*11b0*/  IMAD R15, R12, c[0x0][0x1b4], R15 ;  /* 0x00006d000c0f7a24 */ /* 0x000fe200078e020f */
[----:B------:R-:W-:Y:S01]  /*11c0*/  SHF.R.U32.HI R23, RZ, 0x3, R23 ;  /* 0x00000003ff177819 */ /* 0x000fe20000011617 */
[----:B------:R-:W-:Y:S01]  /*11d0*/  IMAD R0, R0, c[0x0][0x1a8], RZ ;  /* 0x00006a0000007a24 */ /* 0x000fe200078e02ff */
[----:B------:R-:W-:Y:S01]  /*11e0*/  LOP3.LUT R226, R226, 0xffffff7f, RZ, 0xc0, !PT ;  /* 0xffffff7fe2e27812 */ /* 0x000fe200078ec0ff */
[----:B------:R-:W-:Y:S01]  /*11f0*/  IMAD.IADD R27, R27, 0x1, R15 ;  /* 0x000000011b1b7824 */ /* 0x000fe200078e020f */
[----:B------:R-:W-:Y:S01]  /*1200*/  LOP3.LUT R23, R18, R23, RZ, 0x3c, !PT ;  /* 0x0000001712177212 */ /* 0x000fe200078e3cff */
[----:B------:R-:W-:-:S04]  /*1210*/  IMAD.WIDE.U32 R18, R19, c[0x0][0x208], R16 ;  /* 0x0000820013127a25 */ /* 0x000fc800078e0010 */
[C---:B------:R-:W-:Y:S02]  /*1220*/  IMAD R0, R13.reuse, c[0x0][0x1ac], R0 ;  /* 0x00006b000d007a24 */ /* 0x040fe400078e0200 */
[----:B------:R-:W-:-:S04]  /*1230*/  IMAD.WIDE.U32 R26, R13, c[0x0][0x1a8], R26 ;  /* 0x00006a000d1a7a25 */ /* 0x000fc800078e001a */
[----:B------:R-:W-:Y:S02]  /*1240*/  IMAD.IADD R6, R14, 0x1, -R21 ;  /* 0x000000010e067824 */ /* 0x000fe400078e0a15 */
[----:B------:R-:W-:Y:S02]  /*1250*/  IMAD.IADD R19, R19, 0x1, R7 ;  /* 0x0000000113137824 */ /* 0x000fe400078e0207 */
[----:B------:R-:W-:Y:S02]  /*1260*/  IMAD R7, R5, c[0x0][0x1e8], RZ ;  /* 0x00007a0005077a24 */ /* 0x000fe400078e02ff */
[----:B------:R-:W-:Y:S02]  /*1270*/  IMAD.IADD R12, R27, 0x1, R0 ;  /* 0x000000011b0c7824 */ /* 0x000fe400078e0200 */
[----:B------:R-:W-:Y:S02]  /*1280*/  IMAD R5, R5, c[0x0][0x210], RZ ;  /* 0x0000840005057a24 */ /* 0x000fe400078e02ff */
[----:B------:R-:W-:-:S02]  /*1290*/  IMAD R7, R4, c[0x0][0x1ec], R7 ;  /* 0x00007b0004077a24 */ /* 0x000fc400078e0207 */
[C---:B------:R-:W-:Y:S02]  /*12a0*/  IMAD R5, R4.reuse, c[0x0][0x214], R5 ;  /* 0x0000850004057a24 */ /* 0x040fe400078e0205 */
[----:B------:R-:W-:-:S04]  /*12b0*/  IMAD.WIDE.U32 R24, R4, c[0x0][0x1e8], R24 ;  /* 0x00007a0004187a25 */ /* 0x000fc800078e0018 */
[----:B------:R-:W-:-:S04]  /*12c0*/  IMAD.WIDE.U32 R18, R4, c[0x0][0x210], R18 ;  /* 0x0000840004127a25 */ /* 0x000fc800078e0012 */
[----:B------:R-:W-:Y:S01]  /*12d0*/  IMAD.IADD R25, R25, 0x1, R7 ;  /* 0x0000000119197824 */ /* 0x000fe200078e0207 */
[----:B------:R-:W-:Y:S01]  /*12e0*/  IADD3 R7, R16, 0x20, RZ ;  /* 0x0000002010077810 */ /* 0x000fe20007ffe0ff */
[----:B------:R-:W-:Y:S01]  /*12f0*/  IMAD R218, R94, 0x8, R29 ;  /* 0x000000085eda7824 */ /* 0x000fe200078e021d */
[----:B------:R-:W-:Y:S02]  /*1300*/  IADD3 R19, R19, R5, RZ ;  /* 0x0000000513137210 */ /* 0x000fe40007ffe0ff */
[----:B------:R-:W-:Y:S01]  /*1310*/  SHF.L.U32 R5, R96, 0x3, RZ ;  /* 0x0000000360057819 */ /* 0x000fe200000006ff */
[----:B------:R-:W-:Y:S01]  /*1320*/  IMAD.U32 R218, R218, 0x20, R23 ;  /* 0x00000020dada7824 */ /* 0x000fe200078e0017 */
[----:B------:R-:W-:Y:S02]  /*1330*/  ISETP.GE.AND P2, PT, R7, c[0x0][0x198], PT ;  /* 0x0000660007007a0c */ /* 0x000fe40003f46270 */
[----:B--2---:R-:W-:Y:S01]  /*1340*/  @P0 SHF.R.S32.HI R15, RZ, 0x1f, R10 ;  /* 0x0000001fff0f0819 */ /* 0x004fe2000001140a */
[----:B------:R-:W-:Y:S01]  /*1350*/  @!P0 IMAD.MOV.U32 R15, RZ, RZ, R11 ;  /* 0x000000ffff0f8224 */ /* 0x000fe200078e000b */
[----:B------:R-:W-:Y:S01]  /*1360*/  @P0 MOV R14, R10 ;  /* 0x0000000a000e0202 */ /* 0x000fe20000000f00 */
[----:B------:R-:W-:Y:S01]  /*1370*/  @!P0 IMAD.MOV.U32 R14, RZ, RZ, R224 ;  /* 0x000000ffff0e8224 */ /* 0x000fe200078e00e0 */
[----:B------:R-:W-:Y:S01]  /*1380*/  LEA R13, P0, R26, c[0x0][0x160], 0x1 ;  /* 0x000058001a0d7a11 */ /* 0x000fe200078008ff */
[----:B------:R-:W-:Y:S01]  /*1390*/  IMAD R11, R225, c[0x0][0x2c4], RZ ;  /* 0x0000b100e10b7a24 */ /* 0x000fe200078e02ff */
[----:B------:R-:W-:Y:S01]  /*13a0*/  SEL R0, R15, RZ, !P3 ;  /* 0x000000ff0f007207 */ /* 0x000fe20005800000 */
[----:B------:R-:W-:Y:S01]  /*13b0*/  IMAD.IADD R10, R153, 0x1, R247 ;  /* 0x00000001990a7824 */ /* 0x000fe200078e02f7 */
[----:B------:R-:W-:-:S02]  /*13c0*/  SEL R15, R14, RZ, !P3 ;  /* 0x000000ff0e0f7207 */ /* 0x000fc40005800000 */
[----:B------:R-:W-:Y:S01]  /*13d0*/  LEA.HI.X R12, R26, c[0x0][0x164], R12, 0x1, P0 ;  /* 0x000059001a0c7a11 */ /* 0x000fe200000f0c0c */
[----:B------:R-:W-:Y:S01]  /*13e0*/  IMAD R4, R0, c[0x0][0x1f0], RZ ;  /* 0x00007c0000047a24 */ /* 0x000fe200078e02ff */
[----:B------:R-:W-:Y:S01]  /*13f0*/  LOP3.LUT P0, RZ, R6, 0x2, RZ, 0xc0, !PT ;  /* 0x0000000206ff7812 */ /* 0x000fe2000780c0ff */
[----:B------:R-:W-:Y:S01]  /*1400*/  IMAD R0, R0, c[0x0][0x218], RZ ;  /* 0x0000860000007a24 */ /* 0x000fe200078e02ff */
[----:B------:R-:W-:Y:S01]  /*1410*/  ISETP.GE.AND P4, PT, R10, R11, PT ;  /* 0x0000000b0a00720c */ /* 0x000fe20003f86270 */
[----:B------:R-:W-:Y:S01]  /*1420*/  IMAD R237, R15, c[0x0][0x1f4], R4 ;  /* 0x00007d000fed7a24 */ /* 0x000fe200078e0204 */
[----:B------:R-:W-:Y:S01]  /*1430*/  IADD3 R4, R5, 0x40, RZ ;  /* 0x0000004005047810 */ /* 0x000fe20007ffe0ff */
[----:B------:R-:W-:Y:S01]  /*1440*/  IMAD R235, R15, c[0x0][0x21c], R0 ;  /* 0x000087000feb7a24 */ /* 0x000fe200078e0200 */
[----:B------:R-:W-:Y:S01]  /*1450*/  ISETP.GE.AND P3, PT, R5, c[0x0][0x198], PT ;  /* 0x0000660005007a0c */ /* 0x000fe20003f66270 */
[----:B------:R-:W-:Y:S01]  /*1460*/  IMAD.MOV.U32 R0, RZ, RZ, 0x10 ;  /* 0x00000010ff007424 */ /* 0x000fe200078e00ff */
[----:B------:R-:W-:Y:S01]  /*1470*/  ISETP.GE.AND P1, PT, R4, c[0x0][0x198], PT ;  /* 0x0000660004007a0c */ /* 0x000fe20003f26270 */
[----:B------:R-:W-:-:S03]  /*1480*/  IMAD.WIDE.U32 R230, R15, c[0x0][0x1f0], R24 ;  /* 0x00007c000fe67a25 */ /* 0x000fc600078e0018 */
[----:B------:R-:W-:Y:S01]  /*1490*/  SEL R0, R0, 0xfffffff0, !P0 ;  /* 0xfffffff000007807 */ /* 0x000fe20004000000 */
[----:B------:R-:W-:Y:S01]  /*14a0*/  IMAD.WIDE.U32 R228, R15, c[0x0][0x218], R18 ;  /* 0x000086000fe47a25 */ /* 0x000fe200078e0012 */
[----:B------:R-:W-:Y:S01]  /*14b0*/  ISETP.GE.AND P0, PT, R7, c[0x0][0x1d4], PT ;  /* 0x0000750007007a0c */ /* 0x000fe20003f06270 */
[----:B------:R1:W2:Y:S02]  /*14c0*/  SHFL.IDX PT, R18, R13, RZ, 0x1c1f ;  /* 0x001c1fff0d127589 */ /* 0x0002a400000e0000 */
[----:B------:R-:W-:Y:S02]  /*14d0*/  IMAD.IADD R237, R231, 0x1, R237 ;  /* 0x00000001e7ed7824 */ /* 0x000fe400078e02ed */
[----:B------:R1:W3:Y:S01]  /*14e0*/  SHFL.IDX PT, R19, R12, RZ, 0x1c1f ;  /* 0x001c1fff0c137589 */ /* 0x0002e200000e0000 */
[----:B------:R-:W-:-:S07]  /*14f0*/  IMAD.IADD R235, R229, 0x1, R235 ;  /* 0x00000001e5eb7824 */ /* 0x000fce00078e02eb */
[----:B------:R-:W-:Y:S01]  /*1500*/  @P0 LOP3.LUT R226, R226, 0x80, RZ, 0xfc, !PT ;  /* 0x00000080e2e20812 */ /* 0x000fe200078efcff */
[----:B------:R-:W-:Y:S05]  /*1510*/  @P4 BRA `(.L_x_260) ;  /* 0x000000f000004947 */ /* 0x000fea0003800000 */
[----:B------:R-:W-:Y:S02]  /*1520*/  SHF.R.S32.HI R14, RZ, 0x1f, R7 ;  /* 0x0000001fff0e7819 */ /* 0x000fe40000011407 */
[----:B------:R-:W-:Y:S02]  /*1530*/  SHF.R.S32.HI R15, RZ, 0x1f, R4 ;  /* 0x0000001fff0f7819 */ /* 0x000fe40000011404 */
[----:B------:R-:W-:Y:S02]  /*1540*/  LEA.HI R14, R14, R7, RZ, 0x3 ;  /* 0x000000070e0e7211 */ /* 0x000fe400078f18ff */
[----:B------:R-:W-:Y:S01]  /*1550*/  LEA.HI R15, R15, R4, RZ, 0x3 ;  /* 0x000000040f0f7211 */ /* 0x000fe200078f18ff */
[----:B------:R-:W-:Y:S01]  /*1560*/  IMAD.SHL.U32 R4, R218, 0x2, RZ ;  /* 0x00000002da047824 */ /* 0x000fe200078e00ff */
[----:B--2---:R-:W-:Y:S02]  /*1570*/  LEA R20, P0, R5, R18, 0x1 ;  /* 0x0000001205147211 */ /* 0x004fe400078008ff */
[----:B------:R-:W-:-:S02]  /*1580*/  LOP3.LUT R14, R14, 0xfffffff8, RZ, 0xc0, !PT ;  /* 0xfffffff80e0e7812 */ /* 0x000fc400078ec0ff */
[----:B------:R-:W-:Y:S02]  /*1590*/  LOP3.LUT R15, R15, 0xfffffff8, RZ, 0xc0, !PT ;  /* 0xfffffff80f0f7812 */ /* 0x000fe400078ec0ff */
[----:B---3--:R-:W-:Y:S01]  /*15a0*/  LEA.HI.X R21, R5, R19, R17, 0x1, P0 ;  /* 0x0000001305157211 */ /* 0x008fe200000f0c11 */
[----:B------:R-:W-:-:S04]  /*15b0*/  IMAD.WIDE R22, R14, 0x2, R18 ;  /* 0x000000020e167825 */ /* 0x000fc800078e0212 */
[----:B------:R-:W-:Y:S01]  /*15c0*/  IMAD.WIDE R18, R15, 0x2, R18 ;  /* 0x000000020f127825 */ /* 0x000fe200078e0212 */
[----:B------:R-:W-:Y:S01]  /*15d0*/  @!PT LDS RZ, [RZ] ;  /* 0x00000000fffff984 */ /* 0x000fe20000000800 */
[----:B------:R2:W-:Y:S04]  /*15e0*/  LDGSTS.E.BYPASS.LTC128B.128 [R4+0x6080], [R20.64], !P3 ;  /* 0x0608000014047fae */ /* 0x0005e8000d901d48 */
[----:B------:R2:W-:Y:S04]  /*15f0*/  LDGSTS.E.BYPASS.LTC128B.128 [R4+0x8080], [R22.64], !P2 ;  /* 0x0808000016047fae */ /* 0x0005e8000d101d48 */
[----:B------:R2:W-:Y:S02]  /*1600*/  LDGSTS.E.BYPASS.LTC128B.128 [R4+0xa080], [R18.64], !P1 ;  /* 0x0a08000012047fae */ /* 0x0005e4000c901d48 */
.L_x_260:
[----:B------:R-:W-:Y:S05]  /*1610*/  BSYNC B0 ;  /* 0x0000000000007941 */ /* 0x000fea0003800000 */
.L_x_259:
[----:B--2---:R-:W-:Y:S01]  /*1620*/  IADD3 R4, R10, 0x20, RZ ;  /* 0x000000200a047810 */ /* 0x004fe20007ffe0ff */
[----:B---3--:R2:W3:Y:S01]  /*1630*/  SHFL.IDX PT, R19, R12, 0x1, 0x1c1f ;  /* 0x003c1f000c137f89 */ /* 0x0084e200000e0000 */
[----:B------:R-:W-:Y:S02]  /*1640*/  BSSY B0, `(.L_x_261) ;  /* 0x0000014000007945 */ /* 0x000fe40003800000 */
[----:B------:R-:W-:Y:S01]  /*1650*/  ISETP.GE.AND P0, PT, R4, R11, PT ;  /* 0x0000000b0400720c */ /* 0x000fe20003f06270 */
[----:B------:R2:W4:-:S12]  /*1660*/  SHFL.IDX PT, R18, R13, 0x1, 0x1c1f ;  /* 0x003c1f000d127f89 */ /* 0x00051800000e0000 */
[----:B------:R-:W-:Y:S05]  /*1670*/  @P0 BRA `(.L_x_262) ;  /* 0x0000010000000947 */ /* 0x000fea0003800000 */
[C---:B------:R-:W-:Y:S02]  /*1680*/  IADD3 R15, R5.reuse, 0x40, RZ ;  /* 0x00000040050f7810 */ /* 0x040fe40007ffe0ff */
[----:B------:R-:W-:Y:S02]  /*1690*/  SHF.R.S32.HI R14, RZ, 0x1f, R7 ;  /* 0x0000001fff0e7819 */ /* 0x000fe40000011407 */
[----:B------:R-:W-:Y:S02]  /*16a0*/  SHF.R.S32.HI R4, RZ, 0x1f, R15 ;  /* 0x0000001fff047819 */ /* 0x000fe4000001140f */
[----:B------:R-:W-:Y:S02]  /*16b0*/  LEA.HI R14, R14, R7, RZ, 0x3 ;  /* 0x000000070e0e7211 */ /* 0x000fe400078f18ff */
[----:B------:R-:W-:Y:S01]  /*16c0*/  LEA.HI R4, R4, R15, RZ, 0x3 ;  /* 0x0000000f04047211 */ /* 0x000fe200078f18ff */
[----:B------:R-:W-:Y:S01]  /*16d0*/  IMAD.SHL.U32 R15, R218, 0x2, RZ ;  /* 0x00000002da0f7824 */ /* 0x000fe200078e00ff */
[----:B----4-:R-:W-:-:S02]  /*16e0*/  LEA R20, P0, R5, R18, 0x1 ;  /* 0x0000001205147211 */ /* 0x010fc400078008ff */
[----:B------:R-:W-:Y:S02]  /*16f0*/  LOP3.LUT R14, R14, 0xfffffff8, RZ, 0xc0, !PT ;  /* 0xfffffff80e0e7812 */ /* 0x000fe400078ec0ff */
        /* <DEDUP_REMOVED lines=8> */
.L_x_262:
[----:B------:R-:W-:Y:S05]  /*1780*/  BSYNC B0 ;  /* 0x0000000000007941 */ /* 0x000fea0003800000 */
.L_x_261:
[----:B------:R-:W-:Y:S01]  /*1790*/  IADD3 R4, R10, 0x40, RZ ;  /* 0x000000400a047810 */ /* 0x000fe20007ffe0ff */
[----:B---3--:R3:W1:Y:S01]  /*17a0*/  SHFL.IDX PT, R19, R12, 0x2, 0x1c1f ;  /* 0x005c1f000c137f89 */ /* 0x00866200000e0000 */
[----:B------:R-:W-:Y:S02]  /*17b0*/  BSSY B0, `(.L_x_263) ;  /* 0x0000014000007945 */ /* 0x000fe40003800000 */
[----:B------:R-:W-:Y:S01]  /*17c0*/  ISETP.GE.AND P0, PT, R4, R11, PT ;  /* 0x0000000b0400720c */ /* 0x000fe20003f06270 */
[----:B----4-:R3:W4:-:S12]  /*17d0*/  SHFL.IDX PT, R18, R13, 0x2, 0x1c1f ;  /* 0x005c1f000d127f89 */ /* 0x01071800000e0000 */
        /* <DEDUP_REMOVED lines=10> */
[----:B-1----:R-:W-:Y:S01]  /*1880*/  LEA.HI.X R21, R5, R19, R17, 0x1, P0 ;  /* 0x0000001305157211 */ /* 0x002fe200000f0c11 */
[----:B------:R-:W-:-:S04]  /*1890*/  IMAD.WIDE R22, R14, 0x2, R18 ;  /* 0x000000020e167825 */ /* 0x000fc800078e0212 */
[----:B------:R-:W-:Y:S01]  /*18a0*/  IMAD.WIDE R18, R4, 0x2, R18 ;  /* 0x0000000204127825 */ /* 0x000fe200078e0212 */
[----:B------:R-:W-:Y:S01]  /*18b0*/  @!PT LDS RZ, [RZ] ;  /* 0x00000000fffff984 */ /* 0x000fe20000000800 */
[----:B------:R1:W-:Y:S04]  /*18c0*/  LDGSTS.E.BYPASS.LTC128B.128 [R15+0x7080], [R20.64], !P3 ;  /* 0x07080000140f7fae */ /* 0x0003e8000d901d48 */
[----:B------:R1:W-:Y:S04]  /*18d0*/  LDGSTS.E.BYPASS.LTC128B.128 [R15+0x9080], [R22.64], !P2 ;  /* 0x09080000160f7fae */ /* 0x0003e8000d101d48 */
[----:B------:R1:W-:Y:S02]  /*18e0*/  LDGSTS.E.BYPASS.LTC128B.128 [R15+0xb080], [R18.64], !P1 ;  /* 0x0b080000120f7fae */ /* 0x0003e4000c901d48 */
.L_x_264:
[----:B------:R-:W-:Y:S05]  /*18f0*/  BSYNC B0 ;  /* 0x0000000000007941 */ /* 0x000fea0003800000 */
.L_x_263:
[----:B------:R-:W-:Y:S01]  /*1900*/  IADD3 R10, R10, 0x60, RZ ;  /* 0x000000600a0a7810 */ /* 0x000fe20007ffe0ff */
[----:B------:R-:W5:Y:S01]  /*1910*/  SHFL.IDX PT, R14, R13, 0x3, 0x1c1f ;  /* 0x007c1f000d0e7f89 */ /* 0x000f6200000e0000 */
[----:B------:R-:W-:Y:S01]  /*1920*/  LOP3.LUT R216, R3, 0xfffffff8, RZ, 0xc0, !PT ;  /* 0xfffffff803d87812 */ /* 0x000fe200078ec0ff */
[----:B------:R-:W-:Y:S01]  /*1930*/  IMAD.MOV.U32 R99, RZ, RZ, 0x30 ;  /* 0x00000030ff637424 */ /* 0x000fe200078e00ff */
[----:B------:R-:W-:Y:S01]  /*1940*/  ISETP.GE.AND P0, PT, R10, R11, PT ;  /* 0x0000000b0a00720c */ /* 0x000fe20003f06270 */
[----:B-1----:R1:W2:Y:S01]  /*1950*/  SHFL.IDX PT, R15, R12, 0x3, 0x1c1f ;  /* 0x007c1f000c0f7f89 */ /* 0x0022a200000e0000 */
[----:B------:R-:W-:Y:S01]  /*1960*/  IMAD.SHL.U32 R218, R218, 0x2, RZ ;  /* 0x00000002dada7824 */ /* 0x000fe200078e00ff */
[----:B------:R-:W-:Y:S01]  /*1970*/  P2R R4, PR, RZ, 0x20 ;  /* 0x00000020ff047803 */ /* 0x000fe20000000000 */
[----:B------:R-:W-:Y:S01]  /*1980*/  IMAD.IADD R216, R223, 0x1, -R216 ;  /* 0x00000001dfd87824 */ /* 0x000fe200078e0ad8 */
[----:B------:R-:W-:Y:S01]  /*1990*/  LOP3.LUT P5, RZ, R226, 0x200, RZ, 0xc0, !PT ;  /* 0x00000200e2ff7812 */ /* 0x000fe200078ac0ff */
[----:B------:R-:W-:Y:S01]  /*19a0*/  IMAD R93, R99, c[0x0][0x1e4], RZ ;  /* 0x00007900635d7a24 */ /* 0x000fe200078e02ff */
[----:B------:R-:W-:Y:S01]  /*19b0*/  ULDC.64 UR4, c[0x0][0x1e0] ;  /* 0x0000780000047ab9 */ /* 0x000fe20000000a00 */
[----:B------:R-:W-:Y:S01]  /*19c0*/  IMAD.MOV.U32 R236, RZ, RZ, R230 ;  /* 0x000000ffffec7224 */ /* 0x000fe200078e00e6 */
[----:B------:R-:W-:Y:S01]  /*19d0*/  LOP3.LUT R100, R8, 0x7fffffe, RZ, 0xc0, !PT ;  /* 0x07fffffe08647812 */ /* 0x000fe200078ec0ff */
[----:B------:R-:W-:Y:S01]  /*19e0*/  USHF.L.U32 UR7, UR4, 0x5, URZ ;  /* 0x0000000504077899 */ /* 0x000fe2000800063f */
[----:B------:R-:W-:Y:S01]  /*19f0*/  SHF.R.S32.HI R8, RZ, 0x1f, R101 ;  /* 0x0000001fff087819 */ /* 0x000fe20000011465 */
[----:B------:R-:W-:Y:S01]  /*1a00*/  UMOV UR6, 0x5 ;  /* 0x0000000500067882 */ /* 0x000fe20000000000 */
[----:B------:R-:W-:Y:S01]  /*1a10*/  @!P0 SHF.R.S32.HI R10, RZ, 0x1f, R7 ;  /* 0x0000001fff0a8819 */ /* 0x000fe20000011407 */
[----:B------:R-:W-:Y:S01]  /*1a20*/  USHF.L.U64.HI UR6, UR4, UR6, UR5 ;  /* 0x0000000604067299 */ /* 0x000fe20008010205 */
[----:B------:R-:W-:Y:S01]  /*1a30*/  IMAD.IADD R100, R101, 0x1, -R100 ;  /* 0x0000000165647824 */ /* 0x000fe200078e0a64 */
[----:B------:R-:W-:Y:S01]  /*1a40*/  LEA.HI R101, R8, R101, RZ, 0x3 ;  /* 0x0000006508657211 */ /* 0x000fe200078f18ff */
[----:B------:R-:W-:Y:S01]  /*1a50*/  IMAD.MOV.U32 R234, RZ, RZ, R228 ;  /* 0x000000ffffea7224 */ /* 0x000fe200078e00e4 */
[----:B------:R-:W-:Y:S01]  /*1a60*/  @!P0 LEA.HI R7, R10, R7, RZ, 0x3 ;  /* 0x000000070a078211 */ /* 0x000fe200078f18ff */
[----:B------:R-:W-:Y:S01]  /*1a70*/  IMAD.SHL.U32 R6, R6, 0x40, RZ ;  /* 0x0000004006067824 */ /* 0x000fe200078e00ff */
[----:B------:R-:W-:Y:S01]  /*1a80*/  SHF.R.S32.HI R10, RZ, 0x4, R9 ;  /* 0x00000004ff0a7819 */ /* 0x000fe20000011409 */
[----:B------:R-:W-:Y:S01]  /*1a90*/  IMAD.SHL.U32 R101, R101, 0x20, RZ ;  /* 0x0000002065657824 */ /* 0x000fe200078e00ff */
[----:B------:R-:W-:-:S02]  /*1aa0*/  @!P0 LOP3.LUT R7, R7, 0xfffffff8, RZ, 0xc0, !PT ;  /* 0xfffffff807078812 */ /* 0x000fc400078ec0ff */
[C---:B-123--:R-:W-:Y:S02]  /*1ab0*/  @!P0 IADD3 R12, R5.reuse, 0x40, RZ ;  /* 0x00000040050c8810 */ /* 0x04efe40007ffe0ff */
[----:B-----5:R-:W-:Y:S01]  /*1ac0*/  @!P0 LEA R16, P4, R5, R14, 0x1 ;  /* 0x0000000e05108211 */ /* 0x020fe200078808ff */
[----:B----4-:R-:W-:Y:S01]  /*1ad0*/  @!P0 IMAD.WIDE R18, R7, 0x2, R14 ;  /* 0x0000000207128825 */ /* 0x010fe200078e020e */
[----:B------:R-:W-:Y:S02]  /*1ae0*/  @!P0 SHF.R.S32.HI R7, RZ, 0x1f, R12 ;  /* 0x0000001fff078819 */ /* 0x000fe4000001140c */
[----:B------:R-:W-:Y:S02]  /*1af0*/  LEA.HI R97, R9, R10, RZ, 0x1 ;  /* 0x0000000a09617211 */ /* 0x000fe400078f08ff */
[----:B------:R-:W-:Y:S02]  /*1b00*/  LEA.HI R9, R216, R216, RZ, 0x1 ;  /* 0x000000d8d8097211 */ /* 0x000fe400078f08ff */
[----:B------:R-:W-:-:S02]  /*1b10*/  @!P0 LEA.HI R7, R7, R12, RZ, 0x3 ;  /* 0x0000000c07078211 */ /* 0x000fc400078f18ff */
[----:B------:R-:W-:Y:S02]  /*1b20*/  @!P0 LEA.HI.X R17, R5, R15, R17, 0x1, P4 ;  /* 0x0000000f05118211 */ /* 0x000fe400020f0c11 */
[----:B------:R-:W-:Y:S02]  /*1b30*/  SHF.R.S32.HI R5, RZ, 0x1, R9 ;  /* 0x00000001ff057819 */ /* 0x000fe40000011409 */
[----:B------:R-:W-:Y:S01]  /*1b40*/  @!P0 LOP3.LUT R7, R7, 0xfffffff8, RZ, 0xc0, !PT ;  /* 0xfffffff807078812 */ /* 0x000fe200078ec0ff */
[----:B------:R-:W-:Y:S01]  /*1b50*/  @!PT LDS RZ, [RZ] ;  /* 0x00000000fffff984 */ /* 0x000fe20000000800 */
[----:B------:R1:W-:Y:S01]  /*1b60*/  @!P0 LDGSTS.E.BYPASS.LTC128B.128 [R218+0x7880], [R16.64], !P3 ;  /* 0x0788000010da8fae */ /* 0x0003e2000d901d48 */
[----:B------:R-:W-:Y:S01]  /*1b70*/  LOP3.LUT R97, R97, 0xfffffffe, RZ, 0xc0, !PT ;  /* 0xfffffffe61617812 */ /* 0x000fe200078ec0ff */
[----:B------:R-:W-:Y:S01]  /*1b80*/  IMAD.SHL.U32 R3, R5, 0x40, RZ ;  /* 0x0000004005037824 */ /* 0x000fe200078e00ff */
[C---:B------:R-:W-:Y:S01]  /*1b90*/  LOP3.LUT P3, RZ, R226.reuse, 0x80, RZ, 0xc0, !PT ;  /* 0x00000080e2ff7812 */ /* 0x040fe2000786c0ff */
[----:B------:R-:W-:Y:S01]  /*1ba0*/  @!P0 IMAD.WIDE R14, R7, 0x2, R14 ;  /* 0x00000002070e8825 */ /* 0x000fe200078e020e */
[----:B------:R-:W-:Y:S01]  /*1bb0*/  LOP3.LUT R7, R9, 0x3fffffe, RZ, 0xc0, !PT ;  /* 0x03fffffe09077812 */ /* 0x000fe200078ec0ff */
[----:B------:R1:W-:Y:S01]  /*1bc0*/  @!P0 LDGSTS.E.BYPASS.LTC128B.128 [R218+0x9880], [R18.64], !P2 ;  /* 0x0988000012da8fae */ /* 0x0003e2000d101d48 */
[----:B------:R-:W-:Y:S01]  /*1bd0*/  LOP3.LUT P4, RZ, R226, 0x100, RZ, 0xc0, !PT ;  /* 0x00000100e2ff7812 */ /* 0x000fe2000788c0ff */
[----:B------:R-:W-:Y:S01]  /*1be0*/  IMAD.SHL.U32 R9, R2, 0x8, RZ ;  /* 0x0000000802097824 */ /* 0x000fe200078e00ff */
[----:B------:R-:W-:Y:S01]  /*1bf0*/  LOP3.LUT R2, R3, 0xc0, RZ, 0xc0, !PT ;  /* 0x000000c003027812 */ /* 0x000fe200078ec0ff */
[----:B------:R-:W-:Y:S01]  /*1c00*/  IMAD R3, R148, -0x30, R99 ;  /* 0xffffffd094037824 */ /* 0x000fe200078e0263 */
[----:B------:R2:W-:Y:S01]  /*1c10*/  @!P0 LDGSTS.E.BYPASS.LTC128B.128 [R218+0xb880], [R14.64], !P1 ;  /* 0x0b8800000eda8fae */ /* 0x0005e2000c901d48 */
[----:B------:R-:W-:Y:S01]  /*1c20*/  IMAD.IADD R216, R216, 0x1, -R7 ;  /* 0x00000001d8d87824 */ /* 0x000fe200078e0a07 */
[----:B------:R-:W-:Y:S01]  /*1c30*/  LOP3.LUT R7, R2, 0x8, R9, 0xf8, !PT ;  /* 0x0000000802077812 */ /* 0x000fe200078ef809 */
[----:B------:R-:W-:Y:S01]  /*1c40*/  IMAD.IADD R92, R220, 0x1, R3 ;  /* 0x00000001dc5c7824 */ /* 0x000fe200078e0203 */
[----:B------:R-:W-:Y:S01]  /*1c50*/  SHF.R.U32.HI R2, RZ, 0x3, R2 ;  /* 0x00000003ff027819 */ /* 0x000fe20000011602 */
[----:B------:R-:W-:Y:S01]  /*1c60*/  IMAD.IADD R97, R10, 0x1, -R97 ;  /* 0x000000010a617824 */ /* 0x000fe200078e0a61 */
[----:B------:R-:W-:Y:S01]  /*1c70*/  LOP3.LUT P0, RZ, R5, 0x2, RZ, 0xc0, !PT ;  /* 0x0000000205ff7812 */ /* 0x000fe2000780c0ff */
[----:B------:R-:W-:Y:S01]  /*1c80*/  IMAD.WIDE.U32 R98, R99, c[0x0][0x1e0], RZ ;  /* 0x0000780063627a25 */ /* 0x000fe200078e00ff */
[----:B------:R-:W-:Y:S01]  /*1c90*/  IMNMX R10, R92, 0x30, PT ;  /* 0x000000305c0a7817 */ /* 0x000fe20003800200 */
[----:B------:R-:W0:Y:S01]  /*1ca0*/  LDGDEPBAR ;  /* 0x00000000000079af */ /* 0x000e220000000000 */
[----:B------:R-:W-:Y:S01]  /*1cb0*/  LOP3.LUT R7, R7, R2, RZ, 0x3c, !PT ;  /* 0x0000000207077212 */ /* 0x000fe200078e3cff */
[----:B------:R-:W-:Y:S01]  /*1cc0*/  IMAD R216, R97, 0x8, R216 ;  /* 0x0000000861d87824 */ /* 0x000fe200078e02d8 */
[----:B------:R-:W-:Y:S01]  /*1cd0*/  IADD3 R2, R148, -0x1, RZ ;  /* 0xffffffff94027810 */ /* 0x000fe20007ffe0ff */
[----:B------:R-:W-:Y:S01]  /*1ce0*/  IMAD.IADD R9, R10, 0x1, -R247 ;  /* 0x000000010a097824 */ /* 0x000fe200078e0af7 */
[----:B------:R-:W-:Y:S01]  /*1cf0*/  ISETP.GT.AND P2, PT, R223, 0x3f, PT ;  /* 0x0000003fdf00780c */ /* 0x000fe20003f44270 */
[----:B------:R-:W-:Y:S01]  /*1d00*/  IMAD.U32 R216, R216, 0x20, R7 ;  /* 0x00000020d8d87824 */ /* 0x000fe200078e0007 */
[----:B------:R-:W-:Y:S01]  /*1d10*/  SHF.R.S32.HI R5, RZ, 0x1f, R2 ;  /* 0x0000001fff057819 */ /* 0x000fe20000011402 */
[----:B------:R-:W-:Y:S01]  /*1d20*/  IMAD.IADD R93, R99, 0x1, R93 ;  /* 0x00000001635d7824 */ /* 0x000fe200078e025d */
[----:B------:R-:W-:Y:S01]  /*1d30*/  ISETP.GE.AND P1, PT, R9, 0x1, PT ;  /* 0x000000010900780c */ /* 0x000fe20003f26270 */
[----:B------:R-:W-:Y:S01]  /*1d40*/  IMAD.SHL.U32 R216, R216, 0x2, RZ ;  /* 0x00000002d8d87824 */ /* 0x000fe200078e00ff */
[----:B------:R-:W-:Y:S01]  /*1d50*/  BAR.SYNC.DEFER_BLOCKING 0x0 ;  /* 0x0000000000007b1d */ /* 0x000fe20000010000 */
[----:B------:R-:W-:Y:S01]  /*1d60*/  IMAD R7, R93, R2, RZ ;  /* 0x000000025d077224 */ /* 0x000fe200078e02ff */
[----:B------:R-:W-:Y:S01]  /*1d70*/  SEL R52, RZ, 0x1, P5 ;  /* 0x00000001ff347807 */ /* 0x000fe20002800000 */
[----:B------:R-:W-:Y:S01]  /*1d80*/  IMAD.WIDE.U32 R12, R2, R98, R236 ;  /* 0x00000062020c7225 */ /* 0x000fe200078e00ec */
[----:B------:R-:W-:-:S02]  /*1d90*/  IADD3 R10, R216, 0x3c80, RZ ;  /* 0x00003c80d80a7810 */ /* 0x000fc40007ffe0ff */
[----:B------:R-:W-:Y:S01]  /*1da0*/  IADD3 R215, R216, 0x3ca0, RZ ;  /* 0x00003ca0d8d77810 */ /* 0x000fe20007ffe0ff */
[C---:B------:R-:W-:Y:S01]  /*1db0*/  IMAD R7, R5.reuse, R98, R7 ;  /* 0x0000006205077224 */ /* 0x040fe200078e0207 */
[----:B------:R-:W-:Y:S01]  /*1dc0*/  @P0 IADD3 R215, R10, -0x20, RZ ;  /* 0xffffffe00ad70810 */ /* 0x000fe20007ffe0ff */
[----:B------:R-:W-:Y:S01]  /*1dd0*/  IMAD R5, R5, c[0x0][0x208], RZ ;  /* 0x0000820005057a24 */ /* 0x000fe200078e02ff */
[----:B------:R-:W-:Y:S01]  /*1de0*/  LOP3.LUT R6, R6, 0xc0, RZ, 0xc0, !PT ;  /* 0x000000c006067812 */ /* 0x000fe200078ec0ff */
[----:B------:R-:W-:Y:S01]  /*1df0*/  IMAD.IADD R7, R13, 0x1, R7 ;  /* 0x000000010d077824 */ /* 0x000fe200078e0207 */
[----:B--2---:R-:W-:Y:S01]  /*1e00*/  @P1 LEA R14, P0, R12, c[0x0][0x1c8], 0x1 ;  /* 0x000072000c0e1a11 */ /* 0x004fe200078008ff */
[----:B------:R-:W-:Y:S01]  /*1e10*/  IMAD R5, R2, c[0x0][0x20c], R5 ;  /* 0x0000830002057a24 */ /* 0x000fe200078e0205 */
[----:B------:R-:W-:Y:S01]  /*1e20*/  LOP3.LUT R101, R101, 0xffffff00, RZ, 0xc0, !PT ;  /* 0xffffff0065657812 */ /* 0x000fe200078ec0ff */
[----:B------:R-:W-:Y:S01]  /*1e30*/  IMAD.SHL.U32 R97, R97, 0x8, RZ ;  /* 0x0000000861617824 */ /* 0x000fe200078e00ff */
[----:B------:R-:W-:-:S02]  /*1e40*/  @P1 LEA.HI.X R15, R12, c[0x0][0x1cc], R7, 0x1, P0 ;  /* 0x000073000c0f1a11 */ /* 0x000fc400000f0c07 */
[----:B------:R-:W-:Y:S02]  /*1e50*/  ISETP.GE.AND P0, PT, R9, 0x21, PT ;  /* 0x000000210900780c */ /* 0x000fe40003f06270 */
[----:B------:R-:W-:Y:S02]  /*1e60*/  SEL R9, RZ, 0x2, P3 ;  /* 0x00000002ff097807 */ /* 0x000fe40001800000 */
[----:B------:R-:W-:Y:S01]  /*1e70*/  LOP3.LUT R97, R6, 0x8, R97, 0xf8, !PT ;  /* 0x0000000806617812 */ /* 0x000fe200078ef861 */
[----:B------:R-:W-:Y:S01]  /*1e80*/  @!PT LDS RZ, [RZ] ;  /* 0x00000000fffff984 */ /* 0x000fe20000000800 */
[----:B------:R-:W-:Y:S01]  /*1e90*/  @!PT LDS RZ, [RZ] ;  /* 0x00000000fffff984 */ /* 0x000fe20000000800 */
[----:B------:R-:W-:Y:S01]  /*1ea0*/  @!PT LDS RZ, [RZ] ;  /* 0x00000000fffff984 */ /* 0x000fe20000000800 */
[----:B------:R2:W-:Y:S02]  /*1eb0*/  @P1 LDGSTS.E.BYPASS.LTC128B.128 [R218+0x3c80], [R14.64], !P5 ;  /* 0x03c800000eda1fae */ /* 0x0005e4000e901d48 */
[----:B------:R-:W-:Y:S01]  /*1ec0*/  IMAD.IADD R52, R9, 0x1, R52 ;  /* 0x0000000109347824 */ /* 0x000fe200078e0234 */
[----:B------:R-:W-:Y:S01]  /*1ed0*/  SHF.R.U32.HI R6, RZ, 0x3, R6 ;  /* 0x00000003ff067819 */ /* 0x000fe20000011606 */
[----:B------:R2:W-:Y:S01]  /*1ee0*/  @P1 LDGSTS.E.BYPASS.LTC128B.128 [R218+0x4880], [R14.64+0x40], !P3 ;  /* 0x048800400eda1fae */ /* 0x0005e2000d901d48 */
[----:B------:R-:W-:-:S02]  /*1ef0*/  IADD3 R76, R3, R220, -R247 ;  /* 0x000000dc034c7210 */ /* 0x000fc40007ffe8f7 */
[----:B------:R-:W-:Y:S01]  /*1f00*/  LOP3.LUT R97, R97, R6, RZ, 0x3c, !PT ;  /* 0x0000000661617212 */ /* 0x000fe200078e3cff */
[----:B------:R2:W-:Y:S01]  /*1f10*/  @P1 LDGSTS.E.BYPASS.LTC128B.128 [R218+0x5480], [R14.64+0x80], !P4 ;  /* 0x054800800eda1fae */ /* 0x0005e2000e101d48 */
[----:B------:R-:W-:Y:S01]  /*1f20*/  @P0 IADD3 R8, P1, R12, UR7, RZ ;  /* 0x000000070c080c10 */ /* 0x000fe2000ff3e0ff */
[----:B------:R-:W-:Y:S01]  /*1f30*/  IMAD.WIDE.U32 R12, R2, c[0x0][0x208], RZ ;  /* 0x00008200020c7a25 */ /* 0x000fe200078e00ff */
[----:B------:R-:W-:Y:S02]  /*1f40*/  LOP3.LUT R226, R226, 0xffffffbf, RZ, 0xc0, !PT ;  /* 0xffffffbfe2e27812 */ /* 0x000fe400078ec0ff */
[----:B------:R-:W-:Y:S01]  /*1f50*/  @P0 IADD3.X R7, R7, UR6, RZ, P1, !PT ;  /* 0x0000000607070c10 */ /* 0x000fe20008ffe4ff */
[----:B------:R-:W-:Y:S01]  /*1f60*/  IMAD.IADD R5, R13, 0x1, R5 ;  /* 0x000000010d057824 */ /* 0x000fe200078e0205 */
[----:B------:R-:W-:Y:S02]  /*1f70*/  @P0 LEA R10, P1, R8, c[0x0][0x1c8], 0x1 ;  /* 0x00007200080a0a11 */ /* 0x000fe400078208ff */
[----:B------:R-:W-:-:S02]  /*1f80*/  @P2 LOP3.LUT R226, R226, 0x40, RZ, 0xfc, !PT ;  /* 0x00000040e2e22812 */ /* 0x000fc400078efcff */
[----:B------:R-:W-:Y:S01]  /*1f90*/  @P0 LEA.HI.X R11, R8, c[0x0][0x1cc], R7, 0x1, P1 ;  /* 0x00007300080b0a11 */ /* 0x000fe200008f0c07 */
[----:B------:R-:W-:Y:S01]  /*1fa0*/  IMAD.WIDE.U32 R8, R12, 0x30, R234 ;  /* 0x000000300c087825 */ /* 0x000fe200078e00ea */
[C---:B------:R-:W-:Y:S02]  /*1fb0*/  IADD3 R211, R215.reuse, 0x400, RZ ;  /* 0x00000400d7d37810 */ /* 0x040fe40007ffe0ff */
[----:B------:R-:W-:Y:S01]  /*1fc0*/  IADD3 R210, R215, 0x800, RZ ;  /* 0x00000800d7d27810 */ /* 0x000fe20007ffe0ff */
[----:B------:R3:W-:Y:S01]  /*1fd0*/  @P0 LDGSTS.E.BYPASS.LTC128B.128 [R218+0x4480], [R10.64], !P5 ;  /* 0x044800000ada0fae */ /* 0x0007e2000e901d48 */
[----:B------:R-:W-:Y:S01]  /*1fe0*/  ISETP.NE.AND P5, PT, R4, RZ, PT ;  /* 0x000000ff0400720c */ /* 0x000fe20003fa5270 */
[----:B------:R-:W-:Y:S01]  /*1ff0*/  IMAD R4, R5, 0x30, RZ ;  /* 0x0000003005047824 */ /* 0x000fe200078e02ff */
[C---:B------:R-:W-:Y:S01]  /*2000*/  IADD3 R209, R215.reuse, 0xc00, RZ ;  /* 0x00000c00d7d17810 */ /* 0x040fe20007ffe0ff */
[----:B------:R3:W-:Y:S01]  /*2010*/  @P0 LDGSTS.E.BYPASS.LTC128B.128 [R218+0x5080], [R10.64+0x40], !P3 ;  /* 0x050800400ada0fae */ /* 0x0007e2000d901d48 */
[----:B------:R-:W-:Y:S01]  /*2020*/  @!P2 IMAD.MOV.U32 R7, RZ, RZ, c[0x0][0x208] ;  /* 0x00008200ff07a624 */ /* 0x000fe200078e00ff */
[----:B------:R-:W-:Y:S01]  /*2030*/  IADD3 R208, R215, 0x1000, RZ ;  /* 0x00001000d7d07810 */ /* 0x000fe20007ffe0ff */
[----:B------:R-:W-:Y:S01]  /*2040*/  IMAD.IADD R4, R9, 0x1, R4 ;  /* 0x0000000109047824 */ /* 0x000fe200078e0204 */
[----:B------:R3:W-:Y:S01]  /*2050*/  @P0 LDGSTS.E.BYPASS.LTC128B.128 [R218+0x5c80], [R10.64+0x80], !P4 ;  /* 0x05c800800ada0fae */ /* 0x0007e2000e101d48 */
[C---:B------:R-:W-:Y:S01]  /*2060*/  LEA R54, P0, R8.reuse, c[0x0][0x1f8], 0x1 ;  /* 0x00007e0008367a11 */ /* 0x040fe200078008ff */
[----:B------:R-:W-:Y:S01]  /*2070*/  @!P2 IMAD.MOV.U32 R5, RZ, RZ, c[0x0][0x20c] ;  /* 0x00008300ff05a624 */ /* 0x000fe200078e00ff */
[----:B------:R-:W-:Y:S01]  /*2080*/  SEL R9, RZ, 0x4, P4 ;  /* 0x00000004ff097807 */ /* 0x000fe20002000000 */
[----:B------:R-:W0:Y:S01]  /*2090*/  LDGDEPBAR ;  /* 0x00000000000079af */ /* 0x000e220000000000 */
[----:B------:R-:W-:-:S02]  /*20a0*/  LEA.HI.X R55, R8, c[0x0][0x1fc], R4, 0x1, P0 ;  /* 0x00007f0008377a11 */ /* 0x000fc400000f0c04 */
[----:B------:R-:W-:Y:S01]  /*20b0*/  @!P2 LEA R102, P0, R7, R54, 0x6 ;  /* 0x000000360766a211 */ /* 0x000fe200078030ff */
[----:B------:R-:W-:Y:S01]  /*20c0*/  IMAD.IADD R4, R9, 0x1, R52 ;  /* 0x0000000109047824 */ /* 0x000fe200078e0234 */
[----:B------:R-:W-:Y:S02]  /*20d0*/  IADD3 R207, R215, 0x1400, RZ ;  /* 0x00001400d7cf7810 */ /* 0x000fe40007ffe0ff */
[----:B------:R-:W-:Y:S02]  /*20e0*/  @!P2 LEA.HI.X R103, R7, R55, R5, 0x6, P0 ;  /* 0x000000370767a211 */ /* 0x000fe400000f3405 */
[----:B------:R-:W-:Y:S02]  /*20f0*/  LOP3.LUT P0, RZ, R4, 0x1, RZ, 0xc0, !PT ;  /* 0x0000000104ff7812 */ /* 0x000fe4000780c0ff */
[----:B------:R-:W-:Y:S02]  /*2100*/  IADD3 R206, R215, 0x1800, RZ ;  /* 0x00001800d7ce7810 */ /* 0x000fe40007ffe0ff */
[----:B------:R-:W-:-:S02]  /*2110*/  ISETP.LT.OR P0, PT, R76, 0x1, !P0 ;  /* 0x000000014c00780c */ /* 0x000fc40004701670 */
[C---:B------:R-:W-:Y:S02]  /*2120*/  IADD3 R205, R215.reuse, 0x1c00, RZ ;  /* 0x00001c00d7cd7810 */ /* 0x040fe40007ffe0ff */
[----:B------:R-:W-:Y:S01]  /*2130*/  IADD3 R204, R215, 0x2000, RZ ;  /* 0x00002000d7cc7810 */ /* 0x000fe20007ffe0ff */
[----:B---3--:R-:W-:Y:S01]  /*2140*/  IMAD R11, R94, 0x200, R101 ;  /* 0x000002005e0b7824 */ /* 0x008fe200078e0265 */
[----:B------:R-:W-:-:S04]  /*2150*/  DEPBAR.LE SB0, 0x1 ;  /* 0x000080400000791a */ /* 0x000fc80000000000 */
[----:B------:R-:W-:-:S04]  /*2160*/  DEPBAR.LE SB0, 0x0 ;  /* 0x000080000000791a */ /* 0x000fc80000000000 */
[----:B------:R-:W-:Y:S01]  /*2170*/  BAR.SYNC.DEFER_BLOCKING 0x0 ;  /* 0x0000000000007b1d */ /* 0x000fe20000010000 */
[C---:B------:R-:W-:Y:S02]  /*2180*/  IMAD R6, R100.reuse, 0x20, R11 ;  /* 0x0000002064067824 */ /* 0x040fe400078e020b */
[----:B------:R-:W-:Y:S02]  /*2190*/  IMAD R100, R100, 0x20, R101 ;  /* 0x0000002064647824 */ /* 0x000fe400078e0265 */
[----:B------:R-:W-:-:S04]  /*21a0*/  IMAD.IADD R217, R97, 0x1, R6 ;  /* 0x0000000161d97824 */ /* 0x000fc800078e0206 */
[----:B------:R-:W-:-:S04]  /*21b0*/  IMAD.SHL.U32 R217, R217, 0x2, RZ ;  /* 0x00000002d9d97824 */ /* 0x000fc800078e00ff */
[----:B------:R-:W-:Y:S01]  /*21c0*/  IMAD R213, R0, 0x2, R217 ;  /* 0x0000000200d57824 */ /* 0x000fe200078e02d9 */
[----:B------:R-:W-:Y:S04]  /*21d0*/  LDSM.16.M88.4 R44, [R217+0x6080] ;  /* 0x00608000d92c783b */ /* 0x000fe80000000200 */
[----:B------:R-:W-:Y:S04]  /*21e0*/  LDSM.16.M88.4 R48, [R217+0x7080] ;  /* 0x00708000d930783b */ /* 0x000fe80000000200 */
[----:B------:R-:W3:Y:S04]  /*21f0*/  LDSM.16.M88.4 R64, [R216+0x3c80] ;  /* 0x003c8000d840783b */ /* 0x000ee80000000200 */
[----:B------:R-:W2:Y:S04]  /*2200*/  LDSM.16.M88.4 R56, [R216+0x4080] ;  /* 0x00408000d838783b */ /* 0x000ea80000000200 */
[----:B------:R-:W4:Y:S04]  /*2210*/  LDSM.16.M88.4 R72, [R216+0x4480] ;  /* 0x00448000d848783b */ /* 0x000f280000000200 */
[----:B------:R-:W-:Y:S04]  /*2220*/  LDSM.16.M88.4 R24, [R213+0x6080] ;  /* 0x00608000d518783b */ /* 0x000fe80000000200 */
[----:B------:R-:W-:Y:S04]  /*2230*/  LDSM.16.M88.4 R40, [R213+0x7080] ;  /* 0x00708000d528783b */ /* 0x000fe80000000200 */
[----:B------:R-:W-:Y:S04]  /*2240*/  LDSM.16.M88.4 R36, [R215] ;  /* 0x00000000d724783b */ /* 0x000fe80000000200 */
[----:B------:R-:W5:Y:S04]  /*2250*/  LDSM.16.M88.4 R32, [R215+0x400] ;  /* 0x00040000d720783b */ /* 0x000f680000000200 */
[----:B------:R-:W4:Y:S04]  /*2260*/  LDSM.16.M88.4 R28, [R215+0x800] ;  /* 0x00080000d71c783b */ /* 0x000f280000000200 */
[----:B------:R-:W-:Y:S01]  /*2270*/  @!PT LDS RZ, [RZ] ;  /* 0x00000000fffff984 */ /* 0x000fe20000000800 */
[----:B------:R-:W-:Y:S01]  /*2280*/  @!PT LDS RZ, [RZ] ;  /* 0x00000000fffff984 */ /* 0x000fe20000000800 */
[----:B------:R-:W-:Y:S01]  /*2290*/  @!PT LDS RZ, [RZ] ;  /* 0x00000000fffff984 */ /* 0x000fe20000000800 */
[----:B------:R4:W-:Y:S01]  /*22a0*/  LDGSTS.E.BYPASS.LTC128B.128 [R218+0x1880], [R54.64], !P0 ;  /* 0x0188000036da7fae */ /* 0x0009e2000c101d48 */
[----:B------:R-:W-:-:S04]  /*22b0*/  LOP3.LUT P0, RZ, R4, 0x2, RZ, 0xc0, !PT ;  /* 0x0000000204ff7812 */ /* 0x000fc8000780c0ff */
[----:B------:R-:W-:Y:S01]  /*22c0*/  ISETP.LT.OR P0, PT, R76, 0x1, !P0 ;  /* 0x000000014c00780c */ /* 0x000fe20004701670 */
[C---:B---3--:R-:W-:Y:S08]  /*22d0*/  HMMA.16816.F32.BF16 R20, R48.reuse, R64, RZ ;  /* 0x000000403014723c */ /* 0x048ff000000418ff */
[----:B--2---:R-:W-:Y:S04]  /*22e0*/  HMMA.16816.F32.BF16 R12, R48, R56, RZ ;  /* 0x00000038300c723c */ /* 0x004fe800000418ff */
[----:B------:R2:W-:Y:S01]  /*22f0*/  LDGSTS.E.BYPASS.LTC128B.128 [R218+0x2480], [R54.64+0x40], !P0 ;  /* 0x0248004036da7fae */ /* 0x0005e2000c101d48 */
[----:B------:R-:W-:-:S04]  /*2300*/  LOP3.LUT P0, RZ, R4, 0x4, RZ, 0xc0, !PT ;  /* 0x0000000404ff7812 */ /* 0x000fc8000780c0ff */
[----:B------:R-:W-:Y:S01]  /*2310*/  ISETP.LT.OR P0, PT, R76, 0x1, !P0 ;  /* 0x000000014c00780c */ /* 0x000fe20004701670 */
[C---:B-1----:R-:W-:Y:S08]  /*2320*/  HMMA.16816.F32.BF16 R16, R48.reuse, R66, RZ ;  /* 0x000000423010723c */ /* 0x042ff000000418ff */
[----:B------:R-:W-:Y:S04]  /*2330*/  HMMA.16816.F32.BF16 R8, R48, R58, RZ ;  /* 0x0000003a3008723c */ /* 0x000fe800000418ff */
[----:B------:R2:W-:Y:S01]  /*2340*/  LDGSTS.E.BYPASS.LTC128B.128 [R218+0x3080], [R54.64+0x80], !P0 ;  /* 0x0308008036da7fae */ /* 0x0005e2000c101d48 */
[----:B------:R-:W-:-:S03]  /*2350*/  @!P2 LOP3.LUT P0, RZ, R52, 0x1, RZ, 0xc0, !PT ;  /* 0x0000000134ffa812 */ /* 0x000fc6000780c0ff */
[----:B------:R-:W-:Y:S01]  /*2360*/  HMMA.16816.F32.BF16 R68, R44, R64, RZ ;  /* 0x000000402c44723c */ /* 0x000fe200000418ff */
[----:B------:R-:W-:-:S07]  /*2370*/  @!P2 ISETP.LT.OR P0, PT, R76, 0x21, !P0 ;  /* 0x000000214c00a80c */ /* 0x000fce0004701670 */
[----:B------:R-:W-:Y:S06]  /*2380*/  HMMA.16816.F32.BF16 R60, R44, R56, RZ ;  /* 0x000000382c3c723c */ /* 0x000fec00000418ff */
[----:B------:R1:W-:Y:S01]  /*2390*/  @!P2 LDGSTS.E.BYPASS.LTC128B.128 [R218+0x2080], [R102.64], !P0 ;  /* 0x0208000066daafae */ /* 0x0003e2000c101d48 */
[----:B------:R-:W-:Y:S01]  /*23a0*/  @!P2 LOP3.LUT P0, RZ, R52, 0x2, RZ, 0xc0, !PT ;  /* 0x0000000234ffa812 */ /* 0x000fe2000780c0ff */
[----:B----4-:R-:W-:Y:S03]  /*23b0*/  HMMA.16816.F32.BF16 R4, R48, R72, RZ ;  /* 0x000000483004723c */ /* 0x010fe600000418ff */
[----:B------:R-:W-:-:S05]  /*23c0*/  @!P2 ISETP.LT.OR P0, PT, R76, 0x21, !P0 ;  /* 0x000000214c00a80c */ /* 0x000fca0004701670 */
[C---:B------:R-:W-:Y:S08]  /*23d0*/  HMMA.16816.F32.BF16 R64, R44.reuse, R66, RZ ;  /* 0x000000422c40723c */ /* 0x040ff000000418ff */
[----:B------:R1:W-:Y:S01]  /*23e0*/  @!P2 LDGSTS.E.BYPASS.LTC128B.128 [R218+0x2c80], [R102.64+0x40], !P0 ;  /* 0x02c8004066daafae */ /* 0x0003e2000c101d48 */
[----:B------:R-:W-:Y:S01]  /*23f0*/  @!P2 ISETP.LT.OR P0, PT, R76, 0x21, P4 ;  /* 0x000000214c00a80c */ /* 0x000fe20002701670 */
[C---:B------:R-:W-:Y:S08]  /*2400*/  HMMA.16816.F32.BF16 R56, R44.reuse, R58, RZ ;  /* 0x0000003a2c38723c */ /* 0x040ff000000418ff */
[----:B--2---:R-:W-:Y:S04]  /*2410*/  HMMA.16816.F32.BF16 R52, R44, R72, RZ ;  /* 0x000000482c34723c */ /* 0x004fe800000418ff */
[----:B------:R1:W-:Y:S01]  /*2420*/  @!P2 LDGSTS.E.BYPASS.LTC128B.128 [R218+0x3880], [R102.64+0x80], !P0 ;  /* 0x0388008066daafae */ /* 0x0003e2000c101d48 */
[----:B------:R-:W-:Y:S01]  /*2430*/  ISETP.GT.AND P0, PT, R2, R219, PT ;  /* 0x000000db0200720c */ /* 0x000fe20003f04270 */
[----:B------:R-:W-:-:S02]  /*2440*/  IMAD.IADD R2, R97, 0x1, R100 ;  /* 0x0000000161027824 */ /* 0x000fc400078e0264 */
[-C--:B------:R-:W-:Y:S01]  /*2450*/  HMMA.16816.F32.BF16 R48, R48, R74.reuse, RZ ;  /* 0x0000004a3030723c */ /* 0x080fe200000418ff */
[----:B------:R-:W-:Y:S04]  /*2460*/  LDSM.16.M88.4 R88, [R217+0x9080] ;  /* 0x00908000d958783b */ /* 0x000fe80000000200 */
[----:B------:R-:W2:Y:S03]  /*2470*/  LDSM.16.M88.4 R80, [R216+0x4c80] ;  /* 0x004c8000d850783b */ /* 0x000ea60000000200 */
[----:B------:R-:W-:Y:S01]  /*2480*/  HMMA.16816.F32.BF16 R44, R44, R74, RZ ;  /* 0x0000004a2c2c723c */ /* 0x000fe200000418ff */
[----:B------:R-:W3:Y:S04]  /*2490*/  LDSM.16.M88.4 R84, [R216+0x4880] ;  /* 0x00488000d854783b */ /* 0x000ee80000000200 */
[----:B------:R-:W4:Y:S03]  /*24a0*/  LDSM.16.M88.4 R76, [R216+0x5080] ;  /* 0x00508000d84c783b */ /* 0x000f260000000200 */
[C---:B-----5:R-:W-:Y:S01]  /*24b0*/  HMMA.16816.F32.BF16 R12, R40.reuse, R32, R12 ;  /* 0x00000020280c723c */ /* 0x060fe2000004180c */
[----:B------:R-:W5:Y:S04]  /*24c0*/  LDSM.16.M88.4 R72, [R217+0x8080] ;  /* 0x00808000d948783b */ /* 0x000f680000000200 */
[----:B------:R-:W0:Y:S03]  /*24d0*/  LDGDEPBAR ;  /* 0x00000000000079af */ /* 0x000e260000000000 */
        /* <DEDUP_REMOVED lines=16> */
[C---:B--2---:R-:W-:Y:S08]  /*25e0*/  HMMA.16816.F32.BF16 R12, R88.reuse, R80, R12 ;  /* 0x00000050580c723c */ /* 0x044ff0000004180c */
[C---:B---3--:R-:W-:Y:S08]  /*25f0*/  HMMA.16816.F32.BF16 R20, R88.reuse, R84, R20 ;  /* 0x000000545814723c */ /* 0x048ff00000041814 */
[C---:B----4-:R-:W-:Y:S08]  /*2600*/  HMMA.16816.F32.BF16 R4, R88.reuse, R76, R4 ;  /* 0x0000004c5804723c */ /* 0x050ff00000041804 */
[C---:B------:R-:W-:Y:S08]  /*2610*/  HMMA.16816.F32.BF16 R16, R88.reuse, R86, R16 ;  /* 0x000000565810723c */ /* 0x040ff00000041810 */
[C---:B------:R-:W-:Y:S08]  /*2620*/  HMMA.16816.F32.BF16 R8, R88.reuse, R82, R8 ;  /* 0x000000525808723c */ /* 0x040ff00000041808 */
[----:B------:R-:W-:Y:S01]  /*2630*/  HMMA.16816.F32.BF16 R48, R88, R78, R48 ;  /* 0x0000004e5830723c */ /* 0x000fe20000041830 */
[----:B------:R-:W-:Y:S07]  /*2640*/  LDSM.16.M88.4 R88, [R217+0xa080] ;  /* 0x00a08000d958783b */ /* 0x000fee0000000200 */
[C---:B-----5:R-:W-:Y:S08]  /*2650*/  HMMA.16816.F32.BF16 R68, R72.reuse, R84, R68 ;  /* 0x000000544844723c */ /* 0x060ff00000041844 */
        /* <DEDUP_REMOVED lines=28> */
[C---:B------:R-:W-:Y:S08]  /*2820*/  HMMA.16816.F32.BF16 R20, R84.reuse, R80, R20 ;  /* 0x000000505414723c */ /* 0x040ff00000041814 */
[C---:B------:R-:W-:Y:S08]  /*2830*/  HMMA.16816.F32.BF16 R16, R84.reuse, R82, R16 ;  /* 0x000000525410723c */ /* 0x040ff00000041810 */
[C---:B------:R-:W-:Y:S08]  /*2840*/  HMMA.16816.F32.BF16 R8, R84.reuse, R78, R8 ;  /* 0x0000004e5408723c */ /* 0x040ff00000041808 */
[C---:B---3--:R-:W-:Y:S08]  /*2850*/  HMMA.16816.F32.BF16 R4, R84.reuse, R72, R4 ;  /* 0x000000485404723c */ /* 0x048ff00000041804 */
        /* <DEDUP_REMOVED lines=8> */
[C---:B------:R-:W-:Y:S08]  /*28e0*/  HMMA.16816.F32.BF16 R20, R36.reuse, R32, R20 ;  /* 0x000000202414723c */ /* 0x040ff00000041814 */
[C---:B------:R-:W-:Y:S08]  /*28f0*/  HMMA.16816.F32.BF16 R16, R36.reuse, R34, R16 ;  /* 0x000000222410723c */ /* 0x040ff00000041810 */
[C---:B------:R-:W-:Y:S08]  /*2900*/  HMMA.16816.F32.BF16 R8, R36.reuse, R30, R8 ;  /* 0x0000001e2408723c */ /* 0x040ff00000041808 */
[C---:B----4-:R-:W-:Y:S08]  /*2910*/  HMMA.16816.F32.BF16 R4, R36.reuse, R24, R4 ;  /* 0x000000182404723c */ /* 0x050ff00000041804 */
        /* <DEDUP_REMOVED lines=25> */
[----:B------:R-:W-:Y:S02]  /*2ab0*/  @P0 LEA.HI.X R29, R27, c[0x0][0x1cc], R26, 0x1, P2 ;  /* 0x000073001b1d0a11 */ /* 0x000fe400010f0c1a */
[----:B------:R-:W-:-:S13]  /*2ac0*/  LOP3.LUT P2, RZ, R226, 0x200, RZ, 0xc0, !PT ;  /* 0x00000200e2ff7812 */ /* 0x000fda000784c0ff */
        /* <DEDUP_REMOVED lines=9> */
.L_x_265:
[----:B-1----:R-:W-:Y:S01]  /*2b60*/  LOP3.LUT R24, R95, 0xffffffe0, RZ, 0xc0, !PT ;  /* 0xffffffe05f187812 */ /* 0x002fe200078ec0ff */
[----:B------:R-:W-:Y:S01]  /*2b70*/  ULDC UR10, c[0x0][0x324] ;  /* 0x0000c900000a7ab9 */ /* 0x000fe20000000800 */
[----:B------:R-:W-:Y:S01]  /*2b80*/  SHF.R.S32.HI R29, RZ, 0x1f, R94 ;  /* 0x0000001fff1d7819 */ /* 0x000fe2000001145e */
[----:B------:R-:W-:Y:S01]  /*2b90*/  ULOP3.LUT UR10, URZ, UR10, URZ, 0x33, !UPT ;  /* 0x0000000a3f0a7292 */ /* 0x000fe2000f8e333f */
[----:B------:R-:W-:Y:S01]  /*2ba0*/  LEA.HI R27, R96, R96, RZ, 0x1 ;  /* 0x00000060601b7211 */ /* 0x000fe200078f08ff */
[----:B------:R-:W-:Y:S01]  /*2bb0*/  IMAD.IADD R24, R223, 0x1, -R24 ;  /* 0x00000001df187824 */ /* 0x000fe200078e0a18 */
[----:B------:R-:W-:Y:S01]  /*2bc0*/  LEA.HI R29, R29, R94, RZ, 0x2 ;  /* 0x0000005e1d1d7211 */ /* 0x000fe200078f10ff */
[----:B------:R-:W0:Y:S03]  /*2bd0*/  LDGDEPBAR ;  /* 0x00000000000079af */ /* 0x000e260000000000 */
[----:B------:R-:W-:-:S02]  /*2be0*/  SHF.R.S32.HI R25, RZ, 0x1f, R24 ;  /* 0x0000001fff197819 */ /* 0x000fc40000011418 */
[----:B------:R-:W-:Y:S02]  /*2bf0*/  LOP3.LUT R29, R29, 0xffffffc, RZ, 0xc0, !PT ;  /* 0x0ffffffc1d1d7812 */ /* 0x000fe400078ec0ff */
[----:B------:R-:W-:Y:S01]  /*2c00*/  LEA.HI R26, R25, R24, RZ, 0x2 ;  /* 0x00000018191a7211 */ /* 0x000fe200078f10ff */
[C---:B------:R-:W-:Y:S01]  /*2c10*/  IMAD.SHL.U32 R25, R27.reuse, 0x20, RZ ;  /* 0x000000201b197824 */ /* 0x040fe200078e00ff */
[----:B------:R-:W-:Y:S01]  /*2c20*/  LOP3.LUT R27, R27, 0x1ffffffe, RZ, 0xc0, !PT ;  /* 0x1ffffffe1b1b7812 */ /* 0x000fe200078ec0ff */
[----:B------:R-:W-:Y:S01]  /*2c30*/  IMAD.IADD R29, R94, 0x1, -R29 ;  /* 0x000000015e1d7824 */ /* 0x000fe200078e0a1d */
[----:B------:R-:W-:Y:S02]  /*2c40*/  LEA.HI.SX32 R28, R26, R153, 0x1e ;  /* 0x000000991a1c7211 */ /* 0x000fe400078ff2ff */
[----:B------:R-:W-:Y:S01]  /*2c50*/  LOP3.LUT R25, R25, 0xffffffc0, RZ, 0xc0, !PT ;  /* 0xffffffc019197812 */ /* 0x000fe200078ec0ff */
[----:B------:R-:W-:Y:S02]  /*2c60*/  IMAD.IADD R27, R96, 0x1, -R27 ;  /* 0x00000001601b7824 */ /* 0x000fe400078e0a1b */
[----:B------:R-:W-:-:S04]  /*2c70*/  IMAD R28, R29, 0x10, R28 ;  /* 0x000000101d1c7824 */ /* 0x000fc800078e021c */
[----:B------:R-:W-:-:S04]  /*2c80*/  IMAD.IADD R28, R25, 0x1, R28 ;  /* 0x00000001191c7824 */ /* 0x000fc800078e021c */
[----:B------:R-:W-:-:S04]  /*2c90*/  IMAD R227, R27, 0x8, R28 ;  /* 0x000000081be37824 */ /* 0x000fc800078e021c */
[----:B------:R-:W-:-:S04]  /*2ca0*/  @P6 IMAD.HI.U32 R25, R227, c[0x0][0x2c8], RZ ;  /* 0x0000b200e3196a27 */ /* 0x000fc800078e00ff */
[----:B------:R-:W-:Y:S01]  /*2cb0*/  IMAD.MOV.U32 R42, RZ, RZ, R227 ;  /* 0x000000ffff2a7224 */ /* 0x000fe200078e00e3 */
[----:B------:R-:W-:Y:S02]  /*2cc0*/  @P6 SHF.R.U32.HI R42, RZ, c[0x0][0x2cc], R25 ;  /* 0x0000b300ff2a6a19 */ /* 0x000fe40000011619 */
[----:B------:R-:W-:-:S03]  /*2cd0*/  LOP3.LUT R25, R26, 0x7ffffffc, RZ, 0xc0, !PT ;  /* 0x7ffffffc1a197812 */ /* 0x000fc600078ec0ff */
[----:B------:R-:W1:Y:S02]  /*2ce0*/  SHFL.IDX PT, R27, R42, RZ, 0x1c1f ;  /* 0x001c1fff2a1b7589 */ /* 0x000e6400000e0000 */
[----:B------:R-:W-:-:S04]  /*2cf0*/  IMAD.IADD R25, R24, 0x1, -R25 ;  /* 0x0000000118197824 */ /* 0x000fc800078e0a19 */
[----:B------:R-:W-:-:S04]  /*2d00*/  IMAD.SHL.U32 R233, R25, 0x2, RZ ;  /* 0x0000000219e97824 */ /* 0x000fc800078e00ff */
[----:B------:R-:W-:Y:S01]  /*2d10*/  IMAD.IADD R40, R3, 0x1, -R233 ;  /* 0x0000000103287824 */ /* 0x000fe200078e0ae9 */
[C---:B------:R-:W-:Y:S02]  /*2d20*/  IADD3 R92, -R233.reuse, 0x1, R92 ;  /* 0x00000001e95c7810 */ /* 0x040fe40007ffe15c */
[----:B------:R-:W-:-:S03]  /*2d30*/  IADD3 R49, -R233, R3, R220 ;  /* 0x00000003e9317210 */ /* 0x000fc60007ffe1dc */
[----:B------:R-:W-:-:S05]  /*2d40*/  IMAD.IADD R41, R92, 0x1, -R225 ;  /* 0x000000015c297824 */ /* 0x000fca00078e0ae1 */
[C---:B------:R-:W-:Y:S02]  /*2d50*/  IADD3 R50, R41.reuse, c[0x0][0x328], RZ ;  /* 0x0000ca0029327a10 */ /* 0x040fe40007ffe0ff */
[----:B------:R-:W-:-:S03]  /*2d60*/  IADD3 R41, R41, UR10, RZ ;  /* 0x0000000a29297c10 */ /* 0x000fc6000fffe0ff */
[--C-:B-1----:R-:W-:Y:S02]  /*2d70*/  IMAD.IADD R26, R50, 0x1, R27.reuse ;  /* 0x00000001321a7824 */ /* 0x102fe400078e021b */
[----:B------:R-:W-:-:S03]  /*2d80*/  IMAD.IADD R24, R41, 0x1, R27 ;  /* 0x0000000129187824 */ /* 0x000fc600078e021b */
[----:B------:R-:W-:Y:S01]  /*2d90*/  IMNMX R25, R26, R49, PT ;  /* 0x000000311a197217 */ /* 0x000fe20003800200 */
[----:B------:R-:W-:Y:S05]  /*2da0*/  @!P5 BRA `(.L_x_266) ;  /* 0x000001400000d947 */ /* 0x000fea0003800000 */
[----:B------:R-:W-:Y:S01]  /*2db0*/  IADD3 R27, -R225, R220, R27 ;  /* 0x000000dce11b7210 */ /* 0x000fe20007ffe11b */
[----:B------:R-:W-:Y:S03]  /*2dc0*/  BSSY B0, `(.L_x_267) ;  /* 0x000000e000007945 */ /* 0x000fe60003800000 */
        /* <DEDUP_REMOVED lines=9> */
.L_x_268:
[----:B------:R-:W-:-:S04]  /*2e60*/  MOV R26, c[0x0][0x32c] ;  /* 0x0000cb00001a7a02 */ /* 0x000fc80000000f00 */
[----:B------:R-:W-:-:S13]  /*2e70*/  ISETP.NE.AND P0, PT, R26, 0x1, PT ;  /* 0x000000011a00780c */ /* 0x000fda0003f05270 */
[----:B------:R-:W-:-:S05]  /*2e80*/  @P0 IMAD.HI.U32 R26, R27, c[0x0][0x330], RZ ;  /* 0x0000cc001b1a0a27 */ /* 0x000fca00078e00ff */
[----:B------:R-:W-:Y:S02]  /*2e90*/  @P0 SHF.R.U32.HI R27, RZ, c[0x0][0x334], R26 ;  /* 0x0000cd00ff1b0a19 */ /* 0x000fe4000001161a */
.L_x_269:
[----:B------:R-:W-:Y:S05]  /*2ea0*/  BSYNC B0 ;  /* 0x0000000000007941 */ /* 0x000fea0003800000 */
.L_x_267:
[----:B------:R-:W-:-:S05]  /*2eb0*/  IMAD R27, R27, c[0x0][0x32c], R40 ;  /* 0x0000cb001b1b7a24 */ /* 0x000fca00078e0228 */
[----:B------:R-:W-:Y:S02]  /*2ec0*/  IADD3 R26, R27, c[0x0][0x32c], RZ ;  /* 0x0000cb001b1a7a10 */ /* 0x000fe40007ffe0ff */
[----:B------:R-:W-:Y:S02]  /*2ed0*/  IMNMX R24, R24, R27, !PT ;  /* 0x0000001b18187217 */ /* 0x000fe40007800200 */
[----:B------:R-:W-:Y:S02]  /*2ee0*/  IMNMX R25, R25, R26, PT ;  /* 0x0000001a19197217 */ /* 0x000fe40003800200 */
.L_x_266:
[----:B------:R-:W1:Y:S02]  /*2ef0*/  SHFL.IDX PT, R27, R42, 0x1, 0x1c1f ;  /* 0x003c1f002a1b7f89 */ /* 0x000e6400000e0000 */
[----:B-1----:R-:W-:Y:S01]  /*2f00*/  IMAD.IADD R26, R50, 0x1, R27 ;  /* 0x00000001321a7824 */ /* 0x002fe200078e021b */
[----:B------:R-:W-:-:S04]  /*2f10*/  IADD3 R76, R41, R27, RZ ;  /* 0x0000001b294c7210 */ /* 0x000fc80007ffe0ff */
        /* <DEDUP_REMOVED lines=13> */
.L_x_272:
[----:B------:R-:W-:-:S04]  /*2ff0*/  MOV R26, c[0x0][0x32c] ;  /* 0x0000cb00001a7a02 */ /* 0x000fc80000000f00 */
[----:B------:R-:W-:-:S13]  /*3000*/  ISETP.NE.AND P0, PT, R26, 0x1, PT ;  /* 0x000000011a00780c */ /* 0x000fda0003f05270 */
[----:B------:R-:W-:-:S05]  /*3010*/  @P0 IMAD.HI.U32 R26, R27, c[0x0][0x330], RZ ;  /* 0x0000cc001b1a0a27 */ /* 0x000fca00078e00ff */
[----:B------:R-:W-:Y:S02]  /*3020*/  @P0 SHF.R.U32.HI R27, RZ, c[0x0][0x334], R26 ;  /* 0x0000cd00ff1b0a19 */ /* 0x000fe4000001161a */
.L_x_273:
[----:B------:R-:W-:Y:S05]  /*3030*/  BSYNC B0 ;  /* 0x0000000000007941 */ /* 0x000fea0003800000 */
.L_x_271:
[----:B------:R-:W-:-:S05]  /*3040*/  IMAD R27, R27, c[0x0][0x32c], R40 ;  /* 0x0000cb001b1b7a24 */ /* 0x000fca00078e0228 */
[----:B------:R-:W-:Y:S02]  /*3050*/  IADD3 R26, R27, c[0x0][0x32c], RZ ;  /* 0x0000cb001b1a7a10 */ /* 0x000fe40007ffe0ff */
[----:B------:R-:W-:Y:S02]  /*3060*/  IMNMX R76, R76, R27, !PT ;  /* 0x0000001b4c4c7217 */ /* 0x000fe40007800200 */
[----:B------:R-:W-:Y:S02]  /*3070*/  IMNMX R77, R77, R26, PT ;  /* 0x0000001a4d4d7217 */ /* 0x000fe40003800200 */
.L_x_270:
        /* <DEDUP_REMOVED lines=11> */
[C---:B------:R-:W-:Y:S02]  /*3130*/  ISETP.GE.AND P5, PT, R3.reuse, 0x12, PT ;  /* 0x000000120300780c */ /* 0x040fe40003fa6270 */
[----:B------:R-:W-:Y:S02]  /*3140*/  FSEL R37, R64, -INF , !P0 ;  /* 0xff80000040257808 */ /* 0x000fe40004000000 */
[----:B------:R-:W-:Y:S02]  /*3150*/  ISETP.GT.AND P0, PT, R24, 0x9, !P1 ;  /* 0x000000091800780c */ /* 0x000fe40004f04270 */
[----:B------:R-:W-:Y:S02]  /*3160*/  ISETP.GE.AND P4, PT, R3, 0x19, PT ;  /* 0x000000190300780c */ /* 0x000fe40003f86270 */
[----:B------:R-:W-:-:S02]  /*3170*/  ISETP.LT.OR P0, PT, R25, 0xa, P0 ;  /* 0x0000000a1900780c */ /* 0x000fc40000701670 */
[----:B------:R-:W-:Y:S02]  /*3180*/  ISETP.GE.AND P3, PT, R3, 0x1a, PT ;  /* 0x0000001a0300780c */ /* 0x000fe40003f66270 */
[----:B------:R-:W-:Y:S02]  /*3190*/  FSEL R65, R65, -INF , !P0 ;  /* 0xff80000041417808 */ /* 0x000fe40004000000 */
[----:B------:R-:W-:Y:S02]  /*31a0*/  ISETP.GT.AND P0, PT, R24, 0x10, !P6 ;  /* 0x000000101800780c */ /* 0x000fe40007704270 */
[----:B------:R-:W-:Y:S02]  /*31b0*/  ISETP.GE.AND P2, PT, R3, 0x21, PT ;  /* 0x000000210300780c */ /* 0x000fe40003f46270 */
[----:B------:R-:W-:Y:S02]  /*31c0*/  ISETP.LT.OR P0, PT, R25, 0x11, P0 ;  /* 0x000000111900780c */ /* 0x000fe40000701670 */
[----:B------:R-:W-:-:S02]  /*31d0*/  P2R R43, PR, RZ, 0x2 ;  /* 0x00000002ff2b7803 */ /* 0x000fc40000000000 */
[----:B------:R-:W-:Y:S02]  /*31e0*/  FSEL R35, R60, -INF , !P0 ;  /* 0xff8000003c237808 */ /* 0x000fe40004000000 */
[----:B------:R-:W-:Y:S02]  /*31f0*/  ISETP.GT.AND P0, PT, R24, 0x11, !P5 ;  /* 0x000000111800780c */ /* 0x000fe40006f04270 */
[----:B------:R-:W-:Y:S02]  /*3200*/  ISETP.GE.AND P1, PT, R3, 0x22, PT ;  /* 0x000000220300780c */ /* 0x000fe40003f26270 */
[----:B------:R-:W-:-:S04]  /*3210*/  ISETP.LT.OR P0, PT, R25, 0x12, P0 ;  /* 0x000000121900780c */ /* 0x000fc80000701670 */
[----:B------:R-:W-:Y:S02]  /*3220*/  FSEL R33, R61, -INF , !P0 ;  /* 0xff8000003d217808 */ /* 0x000fe40004000000 */
[----:B------:R-:W-:Y:S01]  /*3230*/  ISETP.GT.AND P0, PT, R24, 0x18, !P4 ;  /* 0x000000181800780c */ /* 0x000fe20006704270 */
[----:B------:R-:W1:Y:S03]  /*3240*/  SHFL.IDX PT, R61, R42, 0x2, 0x1c1f ;  /* 0x005c1f002a3d7f89 */ /* 0x000e6600000e0000 */
        /* <DEDUP_REMOVED lines=11> */
[----:B------:R-:W-:-:S04]  /*3300*/  ISETP.GE.AND P0, PT, R3, 0x29, PT ;  /* 0x000000290300780c */ /* 0x000fc80003f06270 */
[----:B------:R-:W-:Y:S02]  /*3310*/  P2R R51, PR, RZ, 0x1 ;  /* 0x00000001ff337803 */ /* 0x000fe40000000000 */
[----:B------:R-:W-:-:S04]  /*3320*/  ISETP.GT.AND P0, PT, R24, 0x28, !P0 ;  /* 0x000000281800780c */ /* 0x000fc80004704270 */
[----:B------:R-:W-:-:S04]  /*3330*/  ISETP.LT.OR P0, PT, R25, 0x29, P0 ;  /* 0x000000291900780c */ /* 0x000fc80000701670 */
[----:B------:R-:W-:Y:S02]  /*3340*/  FSEL R27, R44, -INF , !P0 ;  /* 0xff8000002c1b7808 */ /* 0x000fe40004000000 */
[----:B------:R-:W-:-:S04]  /*3350*/  ISETP.GE.AND P0, PT, R3, 0x1, PT ;  /* 0x000000010300780c */ /* 0x000fc80003f06270 */
[----:B------:R-:W-:Y:S02]  /*3360*/  P2R R52, PR, RZ, 0x1 ;  /* 0x00000001ff347803 */ /* 0x000fe40000000000 */
[----:B------:R-:W-:-:S04]  /*3370*/  ISETP.GT.AND P0, PT, R24, RZ, !P0 ;  /* 0x000000ff1800720c */ /* 0x000fc80004704270 */
[----:B------:R-:W-:-:S04]  /*3380*/  ISETP.LT.OR P0, PT, R25, 0x1, P0 ;  /* 0x000000011900780c */ /* 0x000fc80000701670 */
[----:B------:R-:W-:Y:S02]  /*3390*/  FSEL R68, R68, -INF , !P0 ;  /* 0xff80000044447808 */ /* 0x000fe40004000000 */
[----:B------:R-:W-:-:S04]  /*33a0*/  ISETP.GE.AND P0, PT, R3, 0x2a, PT ;  /* 0x0000002a0300780c */ /* 0x000fc80003f06270 */
[----:B------:R-:W-:Y:S02]  /*33b0*/  P2R R44, PR, RZ, 0x1 ;  /* 0x00000001ff2c7803 */ /* 0x000fe40000000000 */
[----:B------:R-:W-:Y:S01]  /*33c0*/  ISETP.GT.AND P0, PT, R24, 0x29, !P0 ;  /* 0x000000291800780c */ /* 0x000fe20004704270 */
[----:B-1----:R-:W-:-:S03]  /*33d0*/  IMAD.IADD R24, R50, 0x1, R61 ;  /* 0x0000000132187824 */ /* 0x002fc600078e023d */
[----:B------:R-:W-:Y:S02]  /*33e0*/  ISETP.LT.OR P0, PT, R25, 0x2a, P0 ;  /* 0x0000002a1900780c */ /* 0x000fe40000701670 */
[----:B------:R-:W-:Y:S02]  /*33f0*/  IMNMX R53, R24, R49, PT ;  /* 0x0000003118357217 */ /* 0x000fe40003800200 */
[----:B------:R-:W-:Y:S01]  /*3400*/  FSEL R25, R45, -INF , !P0 ;  /* 0xff8000002d197808 */ /* 0x000fe20004000000 */
[----:B------:R-:W-:Y:S01]  /*3410*/  IMAD.IADD R45, R41, 0x1, R61 ;  /* 0x00000001292d7824 */ /* 0x000fe200078e023d */
[----:B------:R-:W-:-:S13]  /*3420*/  ISETP.GE.AND P0, PT, R221, 0x1, PT ;  /* 0x00000001dd00780c */ /* 0x000fda0003f06270 */
        /* <DEDUP_REMOVED lines=12> */
.L_x_276:
[----:B------:R-:W-:-:S04]  /*34f0*/  MOV R3, c[0x0][0x32c] ;  /* 0x0000cb0000037a02 */ /* 0x000fc80000000f00 */
[----:B------:R-:W-:-:S13]  /*3500*/  ISETP.NE.AND P0, PT, R3, 0x1, PT ;  /* 0x000000010300780c */ /* 0x000fda0003f05270 */
[----:B------:R-:W-:-:S05]  /*3510*/  @P0 IMAD.HI.U32 R3, R61, c[0x0][0x330], RZ ;  /* 0x0000cc003d030a27 */ /* 0x000fca00078e00ff */
[----:B------:R-:W-:Y:S02]  /*3520*/  @P0 SHF.R.U32.HI R61, RZ, c[0x0][0x334], R3 ;  /* 0x0000cd00ff3d0a19 */ /* 0x000fe40000011603 */
.L_x_277:
[----:B------:R-:W-:Y:S05]  /*3530*/  BSYNC B0 ;  /* 0x0000000000007941 */ /* 0x000fea0003800000 */
.L_x_275:
[----:B------:R-:W-:-:S05]  /*3540*/  IMAD R26, R61, c[0x0][0x32c], R40 ;  /* 0x0000cb003d1a7a24 */ /* 0x000fca00078e0228 */
[----:B------:R-:W-:Y:S02]  /*3550*/  IADD3 R24, R26, c[0x0][0x32c], RZ ;  /* 0x0000cb001a187a10 */ /* 0x000fe40007ffe0ff */
[----:B------:R-:W-:Y:S02]  /*3560*/  IMNMX R45, R45, R26, !PT ;  /* 0x0000001a2d2d7217 */ /* 0x000fe40007800200 */
[----:B------:R-:W-:Y:S02]  /*3570*/  IMNMX R53, R53, R24, PT ;  /* 0x0000001835357217 */ /* 0x000fe40003800200 */
.L_x_274:
[----:B------:R-:W-:Y:S02]  /*3580*/  ISETP.NE.AND P0, PT, R48, RZ, PT ;  /* 0x000000ff3000720c */ /* 0x000fe40003f05270 */
[----:B------:R-:W-:Y:S02]  /*3590*/  P2R R60, PR, RZ, 0x40 ;  /* 0x00000040ff3c7803 */ /* 0x000fe40000000000 */
        /* <DEDUP_REMOVED lines=72> */
[----:B------:R-:W-:Y:S01]  /*3a20*/  ISETP.GT.AND P0, PT, R45, 0x21, !P1 ;  /* 0x000000212d00780c */ /* 0x000fe20004f04270 */
[----:B------:R-:W1:Y:S03]  /*3a30*/  SHFL.IDX PT, R4, R42, 0x3, 0x1c1f ;  /* 0x007c1f002a047f89 */ /* 0x000e6600000e0000 */
[----:B------:R-:W-:-:S04]  /*3a40*/  ISETP.LT.OR P0, PT, R53, 0x22, P0 ;  /* 0x000000223500780c */ /* 0x000fc80000701670 */
[----:B------:R-:W-:Y:S02]  /*3a50*/  FSEL R183, R5, -INF , !P0 ;  /* 0xff80000005b77808 */ /* 0x000fe40004000000 */
[----:B------:R-:W-:-:S04]  /*3a60*/  ISETP.NE.AND P0, PT, R51, RZ, PT ;  /* 0x000000ff3300720c */ /* 0x000fc80003f05270 */
[----:B------:R-:W-:-:S04]  /*3a70*/  ISETP.GT.AND P0, PT, R45, 0x28, !P0 ;  /* 0x000000282d00780c */ /* 0x000fc80004704270 */
[----:B------:R-:W-:-:S04]  /*3a80*/  ISETP.LT.OR P0, PT, R53, 0x29, P0 ;  /* 0x000000293500780c */ /* 0x000fc80000701670 */
[----:B------:R-:W-:Y:S02]  /*3a90*/  FSEL R181, R12, -INF , !P0 ;  /* 0xff8000000cb57808 */ /* 0x000fe40004000000 */
[----:B------:R-:W-:Y:S01]  /*3aa0*/  ISETP.NE.AND P0, PT, R44, RZ, PT ;  /* 0x000000ff2c00720c */ /* 0x000fe20003f05270 */
[--C-:B-1----:R-:W-:Y:S02]  /*3ab0*/  IMAD.IADD R12, R50, 0x1, R4.reuse ;  /* 0x00000001320c7824 */ /* 0x102fe400078e0204 */
[----:B------:R-:W-:Y:S01]  /*3ac0*/  IMAD.IADD R16, R41, 0x1, R4 ;  /* 0x0000000129107824 */ /* 0x000fe200078e0204 */
[----:B------:R-:W-:Y:S02]  /*3ad0*/  ISETP.GT.AND P0, PT, R45, 0x29, !P0 ;  /* 0x000000292d00780c */ /* 0x000fe40004704270 */
[----:B------:R-:W-:Y:S02]  /*3ae0*/  IMNMX R12, R12, R49, PT ;  /* 0x000000310c0c7217 */ /* 0x000fe40003800200 */
[----:B------:R-:W-:-:S04]  /*3af0*/  ISETP.LT.OR P0, PT, R53, 0x2a, P0 ;  /* 0x0000002a3500780c */ /* 0x000fc80000701670 */
[----:B------:R-:W-:Y:S02]  /*3b00*/  FSEL R179, R13, -INF , !P0 ;  /* 0xff8000000db37808 */ /* 0x000fe40004000000 */
        /* <DEDUP_REMOVED lines=13> */
.L_x_280:
[----:B------:R-:W-:-:S04]  /*3be0*/  MOV R4, c[0x0][0x32c] ;  /* 0x0000cb0000047a02 */ /* 0x000fc80000000f00 */
[----:B------:R-:W-:-:S13]  /*3bf0*/  ISETP.NE.AND P0, PT, R4, 0x1, PT ;  /* 0x000000010400780c */ /* 0x000fda0003f05270 */
[----:B------:R-:W-:-:S05]  /*3c00*/  @P0 IMAD.HI.U32 R4, R5, c[0x0][0x330], RZ ;  /* 0x0000cc0005040a27 */ /* 0x000fca00078e00ff */
[----:B------:R-:W-:Y:S02]  /*3c10*/  @P0 SHF.R.U32.HI R5, RZ, c[0x0][0x334], R4 ;  /* 0x0000cd00ff050a19 */ /* 0x000fe40000011604 */
.L_x_281:
[----:B------:R-:W-:Y:S05]  /*3c20*/  BSYNC B0 ;  /* 0x0000000000007941 */ /* 0x000fea0003800000 */
.L_x_279:
[----:B------:R-:W-:-:S05]  /*3c30*/  IMAD R9, R5, c[0x0][0x32c], R40 ;  /* 0x0000cb0005097a24 */ /* 0x000fca00078e0228 */
[----:B------:R-:W-:Y:S02]  /*3c40*/  IADD3 R5, R9, c[0x0][0x32c], RZ ;  /* 0x0000cb0009057a10 */ /* 0x000fe40007ffe0ff */
[----:B------:R-:W-:Y:S02]  /*3c50*/  IMNMX R16, R16, R9, !PT ;  /* 0x0000000910107217 */ /* 0x000fe40007800200 */
[----:B------:R-:W-:Y:S02]  /*3c60*/  IMNMX R12, R12, R5, PT ;  /* 0x000000050c0c7217 */ /* 0x000fe40003800200 */
.L_x_278:
[----:B------:R-:W-:Y:S01]  /*3c70*/  ISETP.NE.AND P0, PT, R48, RZ, PT ;  /* 0x000000ff3000720c */ /* 0x000fe20003f05270 */
[----:B------:R-:W-:Y:S01]  /*3c80*/  IMAD.SHL.U32 R214, R2, 0x2, RZ ;  /* 0x0000000202d67824 */ /* 0x000fe200078e00ff */
[----:B------:R-:W-:Y:S02]  /*3c90*/  FMNMX.FTZ R4, R68, R69, !PT ;  /* 0x0000004544047209 */ /* 0x000fe40007810000 */
[----:B------:R-:W-:Y:S01]  /*3ca0*/  ISETP.GT.AND P0, PT, R16, 0x8, !P0 ;  /* 0x000000081000780c */ /* 0x000fe20004704270 */
[----:B------:R-:W-:Y:S01]  /*3cb0*/  IMAD R212, R0, 0x2, R214 ;  /* 0x0000000200d47824 */ /* 0x000fe200078e02d6 */
[----:B------:R-:W-:Y:S01]  /*3cc0*/  FMNMX.FTZ R4, R37, R4, !PT ;  /* 0x0000000425047209 */ /* 0x000fe20007810000 */
[----:B------:R-:W-:Y:S01]  /*3cd0*/  LDSM.16.MT88.4 R136, [R214+0x1880] ;  /* 0x00188000d688783b */ /* 0x000fe20000004200 */
[----:B------:R-:W-:-:S02]  /*3ce0*/  ISETP.LT.OR P0, PT, R12, 0x9, P0 ;  /* 0x000000090c00780c */ /* 0x000fc40000701670 */
[----:B------:R-:W-:Y:S01]  /*3cf0*/  FMNMX.FTZ R4, R65, R4, !PT ;  /* 0x0000000441047209 */ /* 0x000fe20007810000 */
[----:B------:R-:W-:Y:S01]  /*3d00*/  LDSM.16.MT88.4 R112, [R212+0x1880] ;  /* 0x00188000d470783b */ /* 0x000fe20000004200 */
[----:B------:R-:W-:Y:S02]  /*3d10*/  FSEL R92, R18, -INF , !P0 ;  /* 0xff800000125c7808 */ /* 0x000fe40004000000 */
[----:B------:R-:W-:Y:S01]  /*3d20*/  ISETP.NE.AND P0, PT, R43, RZ, PT ;  /* 0x000000ff2b00720c */ /* 0x000fe20003f05270 */
[----:B------:R-:W-:Y:S01]  /*3d30*/  LDSM.16.MT88.4 R132, [R214+0x2480] ;  /* 0x00248000d684783b */ /* 0x000fe20000004200 */
[----:B------:R-:W-:Y:S02]  /*3d40*/  FMNMX.FTZ R4, R35, R4, !PT ;  /* 0x0000000423047209 */ /* 0x000fe40007810000 */
[----:B------:R-:W-:Y:S01]  /*3d50*/  ISETP.GT.AND P0, PT, R16, 0x9, !P0 ;  /* 0x000000091000780c */ /* 0x000fe20004704270 */
[----:B------:R-:W-:Y:S01]  /*3d60*/  LDSM.16.MT88.4 R60, [R212+0x2480] ;  /* 0x00248000d43c783b */ /* 0x000fe20000004200 */
[----:B------:R-:W-:-:S02]  /*3d70*/  FMNMX.FTZ R4, R33, R4, !PT ;  /* 0x0000000421047209 */ /* 0x000fc40007810000 */
[----:B------:R-:W-:Y:S01]  /*3d80*/  ISETP.LT.OR P0, PT, R12, 0xa, P0 ;  /* 0x0000000a0c00780c */ /* 0x000fe20000701670 */
[----:B------:R-:W-:Y:S01]  /*3d90*/  LDSM.16.MT88.4 R76, [R214+0x3080] ;  /* 0x00308000d64c783b */ /* 0x000fe20000004200 */
[----:B------:R-:W-:Y:S02]  /*3da0*/  FMNMX.FTZ R4, R31, R4, !PT ;  /* 0x000000041f047209 */ /* 0x000fe40007810000 */
[----:B------:R-:W-:Y:S01]  /*3db0*/  FSEL R90, R19, -INF , !P0 ;  /* 0xff800000135a7808 */ /* 0x000fe20004000000 */
[----:B------:R-:W-:Y:S01]  /*3dc0*/  LDSM.16.MT88.4 R156, [R214+0x1c80] ;  /* 0x001c8000d69c783b */ /* 0x000fe20000004200 */
[----:B------:R-:W-:Y:S02]  /*3dd0*/  ISETP.GT.AND P0, PT, R16, 0x10, !P6 ;  /* 0x000000101000780c */ /* 0x000fe40007704270 */
[----:B------:R-:W-:Y:S01]  /*3de0*/  FMNMX.FTZ R4, R57, R4, !PT ;  /* 0x0000000439047209 */ /* 0x000fe20007810000 */
[----:B------:R-:W-:Y:S01]  /*3df0*/  LDSM.16.MT88.4 R40, [R212+0x2880] ;  /* 0x00288000d428783b */ /* 0x000fe20000004200 */
[----:B------:R-:W-:-:S02]  /*3e00*/  ISETP.LT.OR P0, PT, R12, 0x11, P0 ;  /* 0x000000110c00780c */ /* 0x000fc40000701670 */
[----:B------:R-:W-:Y:S02]  /*3e10*/  FMNMX.FTZ R5, R29, R4, !PT ;  /* 0x000000041d057209 */ /* 0x000fe40007810000 */
[----:B------:R-:W-:Y:S02]  /*3e20*/  FSEL R74, R74, -INF , !P0 ;  /* 0xff8000004a4a7808 */ /* 0x000fe40004000000 */
[----:B------:R-:W-:Y:S02]  /*3e30*/  ISETP.GT.AND P0, PT, R16, 0x11, !P5 ;  /* 0x000000111000780c */ /* 0x000fe40006f04270 */
[----:B------:R-:W-:Y:S02]  /*3e40*/  FMNMX.FTZ R4, R28, R5, !PT ;  /* 0x000000051c047209 */ /* 0x000fe40007810000 */
[----:B------:R-:W-:Y:S02]  /*3e50*/  ISETP.LT.OR P0, PT, R12, 0x12, P0 ;  /* 0x000000120c00780c */ /* 0x000fe40000701670 */
[----:B------:R-:W-:-:S02]  /*3e60*/  FMNMX.FTZ R4, R27, R4, !PT ;  /* 0x000000041b047209 */ /* 0x000fc40007810000 */
[----:B------:R-:W-:Y:S02]  /*3e70*/  FSEL R75, R75, -INF , !P0 ;  /* 0xff8000004b4b7808 */ /* 0x000fe40004000000 */
[----:B------:R-:W-:Y:S02]  /*3e80*/  ISETP.GT.AND P0, PT, R16, 0x18, !P4 ;  /* 0x000000181000780c */ /* 0x000fe40006704270 */
[----:B------:R-:W-:Y:S02]  /*3e90*/  FMNMX.FTZ R5, R70, R38, !PT ;  /* 0x0000002646057209 */ /* 0x000fe40007810000 */
[----:B------:R-:W-:Y:S02]  /*3ea0*/  ISETP.LT.OR P0, PT, R12, 0x19, P0 ;  /* 0x000000190c00780c */ /* 0x000fe40000701670 */
[----:B------:R-:W-:Y:S02]  /*3eb0*/  FMNMX.FTZ R5, R66, R5, !PT ;  /* 0x0000000542057209 */ /* 0x000fe40007810000 */
[----:B------:R-:W-:-:S02]  /*3ec0*/  FSEL R73, R10, -INF , !P0 ;  /* 0xff8000000a497808 */ /* 0x000fc40004000000 */
[----:B------:R-:W-:Y:S02]  /*3ed0*/  ISETP.GT.AND P0, PT, R16, 0x19, !P3 ;  /* 0x000000191000780c */ /* 0x000fe40005f04270 */
[----:B------:R-:W-:Y:S02]  /*3ee0*/  FMNMX.FTZ R5, R36, R5, !PT ;  /* 0x0000000524057209 */ /* 0x000fe40007810000 */
[----:B------:R-:W-:Y:S02]  /*3ef0*/  ISETP.LT.OR P0, PT, R12, 0x1a, P0 ;  /* 0x0000001a0c00780c */ /* 0x000fe40000701670 */
[----:B------:R-:W-:Y:S02]  /*3f00*/  FMNMX.FTZ R5, R34, R5, !PT ;  /* 0x0000000522057209 */ /* 0x000fe40007810000 */
[----:B------:R-:W-:Y:S02]  /*3f10*/  FSEL R72, R11, -INF , !P0 ;  /* 0xff8000000b487808 */ /* 0x000fe40004000000 */
[----:B------:R-:W-:-:S02]  /*3f20*/  ISETP.GT.AND P0, PT, R16, 0x20, !P2 ;  /* 0x000000201000780c */ /* 0x000fc40005704270 */
[----:B------:R-:W-:Y:S02]  /*3f30*/  FMNMX.FTZ R5, R32, R5, !PT ;  /* 0x0000000520057209 */ /* 0x000fe40007810000 */
[----:B------:R-:W-:Y:S02]  /*3f40*/  ISETP.LT.OR P0, PT, R12, 0x21, P0 ;  /* 0x000000210c00780c */ /* 0x000fe40000701670 */
[----:B------:R-:W-:Y:S02]  /*3f50*/  FMNMX.FTZ R5, R58, R5, !PT ;  /* 0x000000053a057209 */ /* 0x000fe40007810000 */
[----:B------:R-:W-:Y:S02]  /*3f60*/  FSEL R182, R6, -INF , !P0 ;  /* 0xff80000006b67808 */ /* 0x000fe40004000000 */
[----:B------:R-:W-:Y:S02]  /*3f70*/  ISETP.GT.AND P0, PT, R16, 0x21, !P1 ;  /* 0x000000211000780c */ /* 0x000fe40004f04270 */
[----:B------:R-:W-:-:S02]  /*3f80*/  FMNMX.FTZ R5, R30, R5, !PT ;  /* 0x000000051e057209 */ /* 0x000fc40007810000 */
[----:B------:R-:W-:Y:S02]  /*3f90*/  ISETP.LT.OR P0, PT, R12, 0x22, P0 ;  /* 0x000000220c00780c */ /* 0x000fe40000701670 */
[----:B------:R-:W-:Y:S02]  /*3fa0*/  FMNMX.FTZ R5, R26, R5, !PT ;  /* 0x000000051a057209 */ /* 0x000fe40007810000 */
[----:B------:R-:W-:Y:S02]  /*3fb0*/  FSEL R180, R7, -INF , !P0 ;  /* 0xff80000007b47808 */ /* 0x000fe40004000000 */
[----:B------:R-:W-:Y:S02]  /*3fc0*/  FMNMX.FTZ R7, R25, R4, !PT ;  /* 0x0000000419077209 */ /* 0x000fe40007810000 */
[----:B------:R-:W-:Y:S02]  /*3fd0*/  FMNMX.FTZ R5, R24, R5, !PT ;  /* 0x0000000518057209 */ /* 0x000fe40007810000 */
[----:B------:R-:W-:Y:S01]  /*3fe0*/  FMNMX.FTZ R18, R110, R111, !PT ;  /* 0x0000006f6e127209 */ /* 0x000fe20007810000 */
[----:B------:R-:W1:Y:S01]  /*3ff0*/  SHFL.BFLY PT, R4, R7, 0x2, 0x1f ;  /* 0x0c401f0007047f89 */ /* 0x000e6200000e0000 */
[----:B------:R-:W-:-:S02]  /*4000*/  ISETP.NE.AND P4, PT, R39, RZ, PT ;  /* 0x000000ff2700720c */ /* 0x000fc40003f85270 */
[----:B------:R-:W-:Y:S02]  /*4010*/  FMNMX.FTZ R18, R109, R18, !PT ;  /* 0x000000126d127209 */ /* 0x000fe40007810000 */
[----:B------:R-:W-:Y:S02]  /*4020*/  ISETP.GT.AND P0, PT, R16, 0x1, !P4 ;  /* 0x000000011000780c */ /* 0x000fe40006704270 */
[----:B------:R-:W-:Y:S02]  /*4030*/  FMNMX.FTZ R18, R95, R18, !PT ;  /* 0x000000125f127209 */ /* 0x000fe40007810000 */
[----:B------:R-:W-:Y:S02]  /*4040*/  ISETP.LT.OR P0, PT, R12, 0x2, P0 ;  /* 0x000000020c00780c */ /* 0x000fe40000701670 */
[----:B------:R-:W-:Y:S02]  /*4050*/  FMNMX.FTZ R18, R93, R18, !PT ;  /* 0x000000125d127209 */ /* 0x000fe40007810000 */
[----:B------:R-:W-:-:S02]  /*4060*/  ISETP.NE.AND P5, PT, R52, RZ, PT ;  /* 0x000000ff3400720c */ /* 0x000fc40003fa5270 */
[----:B------:R-:W-:Y:S02]  /*4070*/  FSEL R94, R23, -INF , !P0 ;  /* 0xff800000175e7808 */ /* 0x000fe40004000000 */
[----:B------:R-:W-:Y:S02]  /*4080*/  FMNMX.FTZ R18, R91, R18, !PT ;  /* 0x000000125b127209 */ /* 0x000fe40007810000 */
[----:B------:R-:W-:Y:S02]  /*4090*/  ISETP.GT.AND P0, PT, R16, RZ, !P5 ;  /* 0x000000ff1000720c */ /* 0x000fe40006f04270 */
[----:B------:R-:W-:Y:S02]  /*40a0*/  FMNMX.FTZ R17, R89, R18, !PT ;  /* 0x0000001259117209 */ /* 0x000fe40007810000 */
[----:B------:R-:W-:Y:S02]  /*40b0*/  ISETP.LT.OR P0, PT, R12, 0x1, P0 ;  /* 0x000000010c00780c */ /* 0x000fe40000701670 */
[----:B-1----:R-:W-:-:S02]  /*40c0*/  FMNMX.FTZ R4, R7, R4, !PT ;  /* 0x0000000407047209 */ /* 0x002fc40007810000 */
[----:B------:R-:W-:Y:S02]  /*40d0*/  FMNMX.FTZ R17, R88, R17, !PT ;  /* 0x0000001158117209 */ /* 0x000fe40007810000 */
[----:B------:R-:W-:Y:S01]  /*40e0*/  FSEL R108, R22, -INF , !P0 ;  /* 0xff800000166c7808 */ /* 0x000fe20004000000 */
[----:B------:R-:W1:Y:S01]  /*40f0*/  SHFL.BFLY PT, R151, R4, 0x1, 0x1f ;  /* 0x0c201f0004977f89 */ /* 0x000e6200000e0000 */
[----:B------:R-:W-:Y:S02]  /*4100*/  FMNMX.FTZ R18, R184, R17, !PT ;  /* 0x00000011b8127209 */ /* 0x000fe40007810000 */
[----:B------:R-:W-:Y:S02]  /*4110*/  FMNMX.FTZ R17, R108, R94, !PT ;  /* 0x0000005e6c117209 */ /* 0x000fe40007810000 */
[----:B------:R-:W-:Y:S02]  /*4120*/  ISETP.NE.AND P6, PT, R51, RZ, PT ;  /* 0x000000ff3300720c */ /* 0x000fe40003fc5270 */
[----:B------:R-:W-:Y:S01]  /*4130*/  FMNMX.FTZ R17, R92, R17, !PT ;  /* 0x000000115c117209 */ /* 0x000fe20007810000 */
[----:B------:R-:W-:Y:S01]  /*4140*/  LDSM.16.MT88.4 R48, [R212+0x1c80] ;  /* 0x001c8000d430783b */ /* 0x000fe20000004200 */
[----:B------:R-:W-:-:S02]  /*4150*/  ISETP.GT.AND P0, PT, R16, 0x28, !P6 ;  /* 0x000000281000780c */ /* 0x000fc40007704270 */
[----:B------:R-:W-:Y:S02]  /*4160*/  FMNMX.FTZ R17, R90, R17, !PT ;  /* 0x000000115a117209 */ /* 0x000fe40007810000 */
[----:B------:R-:W-:Y:S02]  /*4170*/  ISETP.LT.OR P0, PT, R12, 0x29, P0 ;  /* 0x000000290c00780c */ /* 0x000fe40000701670 */
[----:B------:R-:W-:Y:S02]  /*4180*/  FMNMX.FTZ R20, R74, R17, !PT ;  /* 0x000000114a147209 */ /* 0x000fe40007810000 */
[----:B------:R-:W-:Y:S02]  /*4190*/  FSEL R178, R14, -INF , !P0 ;  /* 0xff8000000eb27808 */ /* 0x000fe40004000000 */
[----:B------:R-:W-:Y:S02]  /*41a0*/  FMNMX.FTZ R20, R75, R20, !PT ;  /* 0x000000144b147209 */ /* 0x000fe40007810000 */
[----:B------:R-:W-:-:S02]  /*41b0*/  ISETP.NE.AND P6, PT, R44, RZ, PT ;  /* 0x000000ff2c00720c */ /* 0x000fc40003fc5270 */
[----:B------:R-:W-:Y:S01]  /*41c0*/  FMNMX.FTZ R17, R73, R20, !PT ;  /* 0x0000001449117209 */ /* 0x000fe20007810000 */
[----:B------:R-:W-:Y:S01]  /*41d0*/  LDSM.16.MT88.4 R44, [R214+0x2880] ;  /* 0x00288000d62c783b */ /* 0x000fe20000004200 */
[----:B-1----:R-:W-:Y:S02]  /*41e0*/  FMNMX.FTZ R151, R4, R151, !PT ;  /* 0x0000009704977209 */ /* 0x002fe40007810000 */
[----:B------:R-:W-:Y:S01]  /*41f0*/  FMNMX.FTZ R4, R56, R5, !PT ;  /* 0x0000000538047209 */ /* 0x000fe20007810000 */
[----:B------:R-:W-:Y:S01]  /*4200*/  LDSM.16.MT88.4 R20, [R214+0x2c80] ;  /* 0x002c8000d614783b */ /* 0x000fe20000004200 */
[C---:B------:R-:W-:Y:S01]  /*4210*/  FSETP.NEU.FTZ.AND P0, PT, R151.reuse, -INF , PT ;  /* 0xff8000009700780b */ /* 0x040fe20003f1d000 */
[----:B------:R-:W-:Y:S01]  /*4220*/  FMUL.FTZ R14, R151, c[0x0][0x2d0] ;  /* 0x0000b400970e7a20 */ /* 0x000fe20000410000 */
[----:B------:R-:W-:Y:S02]  /*4230*/  FMNMX.FTZ R5, R3, R4, !PT ;  /* 0x0000000403057209 */ /* 0x000fe40007810000 */
[----:B------:R-:W-:-:S02]  /*4240*/  FMNMX.FTZ R17, R72, R17, !PT ;  /* 0x0000001148117209 */ /* 0x000fc40007810000 */
[----:B------:R-:W-:Y:S01]  /*4250*/  FSEL R14, R14, RZ, P0 ;  /* 0x000000ff0e0e7208 */ /* 0x000fe20000000000 */
[----:B------:R-:W1:Y:S01]  /*4260*/  SHFL.BFLY PT, R4, R5, 0x2, 0x1f ;  /* 0x0c401f0005047f89 */ /* 0x000e6200000e0000 */
[----:B------:R-:W-:Y:S02]  /*4270*/  FMNMX.FTZ R18, R183, R18, !PT ;  /* 0x00000012b7127209 */ /* 0x000fe40007810000 */
[----:B------:R-:W-:Y:S01]  /*4280*/  FMNMX.FTZ R17, R182, R17, !PT ;  /* 0x00000011b6117209 */ /* 0x000fe20007810000 */
[--C-:B------:R-:W-:Y:S01]  /*4290*/  FFMA.FTZ R2, R57, c[0x0][0x2d0], -R14.reuse ;  /* 0x0000b40039027a23 */ /* 0x100fe2000001080e */
        /* <DEDUP_REMOVED lines=8> */
[----:B------:R-:W-:Y:S01]  /*4320*/  MUFU.EX2 R171, R171 ;  /* 0x000000ab00ab7308 */ /* 0x000fe20000000800 */
[----:B------:R-:W2:Y:S01]  /*4330*/  SHFL.BFLY PT, R18, R57, 0x2, 0x1f ;  /* 0x0c401f0039127f89 */ /* 0x000ea200000e0000 */
[--C-:B------:R-:W-:Y:S01]  /*4340*/  FFMA.FTZ R165, R35, c[0x0][0x2d0], -R14.reuse ;  /* 0x0000b40023a57a23 */ /* 0x100fe2000001080e */
[----:B------:R-:W-:Y:S01]  /*4350*/  IADD3 R232, R148, -0x2, RZ ;  /* 0xfffffffe94e87810 */ /* 0x000fe20007ffe0ff */
[----:B------:R-:W-:-:S02]  /*4360*/  FFMA.FTZ R160, R33, c[0x0][0x2d0], -R14 ;  /* 0x0000b40021a07a23 */ /* 0x000fc4000001080e */
[--C-:B------:R-:W-:Y:S02]  /*4370*/  FFMA.FTZ R161, R31, c[0x0][0x2d0], -R14.reuse ;  /* 0x0000b4001fa17a23 */ /* 0x100fe4000001080e */
[----:B------:R-:W3:Y:S01]  /*4380*/  MUFU.EX2 R166, R166 ;  /* 0x000000a600a67308 */ /* 0x000ee20000000800 */
[--C-:B------:R-:W-:Y:S01]  /*4390*/  FFMA.FTZ R170, R29, c[0x0][0x2d0], -R14.reuse ;  /* 0x0000b4001daa7a23 */ /* 0x100fe2000001080e */
[----:B-1----:R-:W-:Y:S01]  /*43a0*/  FMNMX.FTZ R4, R5, R4, !PT ;  /* 0x0000000405047209 */ /* 0x002fe20007810000 */
[--C-:B------:R-:W-:Y:S02]  /*43b0*/  FFMA.FTZ R175, R28, c[0x0][0x2d0], -R14.reuse ;  /* 0x0000b4001caf7a23 */ /* 0x100fe4000001080e */
[--C-:B------:R-:W-:Y:S02]  /*43c0*/  FFMA.FTZ R172, R27, c[0x0][0x2d0], -R14.reuse ;  /* 0x0000b4001bac7a23 */ /* 0x100fe4000001080e */
[----:B------:R-:W1:Y:S01]  /*43d0*/  SHFL.BFLY PT, R149, R4, 0x1, 0x1f ;  /* 0x0c201f0004957f89 */ /* 0x000e6200000e0000 */
[----:B------:R-:W-:Y:S01]  /*43e0*/  MUFU.EX2 R167, R167 ;  /* 0x000000a700a77308 */ /* 0x000fe20000000800 */
[----:B------:R-:W-:Y:S01]  /*43f0*/  FFMA.FTZ R245, R25, c[0x0][0x2d0], -R14 ;  /* 0x0000b40019f57a23 */ /* 0x000fe2000001080e */
[----:B---3--:R-:W-:-:S06]  /*4400*/  F2FP.BF16.PACK_AB R96, R166, R171 ;  /* 0x000000aba660723e */ /* 0x008fcc00000010ff */
[----:B------:R-:W3:Y:S01]  /*4410*/  MUFU.EX2 R162, R162 ;  /* 0x000000a200a27308 */ /* 0x000ee20000000800 */
[----:B--2---:R-:W-:Y:S01]  /*4420*/  FMNMX.FTZ R57, R57, R18, !PT ;  /* 0x0000001239397209 */ /* 0x004fe20007810000 */
[----:B------:R-:W-:-:S06]  /*4430*/  FADD.FTZ R166, R171, R166 ;  /* 0x000000a6aba67221 */ /* 0x000fcc0000010000 */
[----:B------:R-:W-:Y:S01]  /*4440*/  MUFU.EX2 R165, R165 ;  /* 0x000000a500a57308 */ /* 0x000fe20000000800 */
[----:B-1----:R-:W-:-:S07]  /*4450*/  FMNMX.FTZ R149, R4, R149, !PT ;  /* 0x0000009504957209 */ /* 0x002fce0007810000 */
[----:B------:R-:W1:Y:S01]  /*4460*/  MUFU.EX2 R160, R160 ;  /* 0x000000a000a07308 */ /* 0x000e620000000800 */
[----:B------:R-:W-:Y:S01]  /*4470*/  LDSM.16.MT88.4 R4, [R212+0x3080] ;  /* 0x00308000d404783b */ /* 0x000fe20000004200 */
[C---:B---3--:R-:W-:Y:S01]  /*4480*/  F2FP.BF16.PACK_AB R98, R162.reuse, R167 ;  /* 0x000000a7a262723e */ /* 0x048fe200000010ff */
[----:B------:R-:W-:Y:S01]  /*4490*/  FADD.FTZ R167, R167, R166 ;  /* 0x000000a6a7a77221 */ /* 0x000fe20000010000 */
[C---:B------:R-:W-:Y:S01]  /*44a0*/  FSETP.NEU.FTZ.AND P0, PT, R149.reuse, -INF , PT ;  /* 0xff8000009500780b */ /* 0x040fe20003f1d000 */
[----:B------:R-:W-:Y:S02]  /*44b0*/  FMUL.FTZ R13, R149, c[0x0][0x2d0] ;  /* 0x0000b400950d7a20 */ /* 0x000fe40000410000 */
[----:B------:R-:W-:Y:S01]  /*44c0*/  FADD.FTZ R162, R162, R167 ;  /* 0x000000a7a2a27221 */ /* 0x000fe20000010000 */
[----:B------:R-:W-:Y:S02]  /*44d0*/  MUFU.EX2 R161, R161 ;  /* 0x000000a100a17308 */ /* 0x000fe40000000800 */
[----:B------:R-:W-:-:S02]  /*44e0*/  FSEL R13, R13, RZ, P0 ;  /* 0x000000ff0d0d7208 */ /* 0x000fc40000000000 */
[----:B------:R-:W-:Y:S02]  /*44f0*/  ISETP.GT.AND P0, PT, R16, 0x29, !P6 ;  /* 0x000000291000780c */ /* 0x000fe40007704270 */
[----:B------:R-:W-:Y:S01]  /*4500*/  LDSM.16.MT88.4 R16, [R212+0x2c80] ;  /* 0x002c8000d410783b */ /* 0x000fe20000004200 */
[--C-:B------:R-:W-:Y:S01]  /*4510*/  FFMA.FTZ R173, R70, c[0x0][0x2d0], -R13.reuse ;  /* 0x0000b40046ad7a23 */ /* 0x100fe2000001080d */
[----:B------:R-:W-:Y:S01]  /*4520*/  ISETP.LT.OR P0, PT, R12, 0x2a, P0 ;  /* 0x0000002a0c00780c */ /* 0x000fe20000701670 */
[--C-:B------:R-:W-:Y:S01]  /*4530*/  FFMA.FTZ R168, R38, c[0x0][0x2d0], -R13.reuse ;  /* 0x0000b40026a87a23 */ /* 0x100fe2000001080d */
[----:B------:R-:W2:Y:S01]  /*4540*/  MUFU.EX2 R2, R2 ;  /* 0x0000000200027308 */ /* 0x000ea20000000800 */
[--C-:B------:R-:W-:Y:S01]  /*4550*/  FFMA.FTZ R169, R66, c[0x0][0x2d0], -R13.reuse ;  /* 0x0000b40042a97a23 */ /* 0x100fe2000001080d */
[----:B------:R-:W-:Y:S01]  /*4560*/  FSEL R191, R15, -INF , !P0 ;  /* 0xff8000000fbf7808 */ /* 0x000fe20004000000 */
[--C-:B------:R-:W-:Y:S01]  /*4570*/  FFMA.FTZ R164, R36, c[0x0][0x2d0], -R13.reuse ;  /* 0x0000b40024a47a23 */ /* 0x100fe2000001080d */
[----:B-1----:R-:W-:Y:S01]  /*4580*/  F2FP.BF16.PACK_AB R8, R160, R165 ;  /* 0x000000a5a008723e */ /* 0x002fe200000010ff */
[--C-:B------:R-:W-:Y:S01]  /*4590*/  FFMA.FTZ R163, R34, c[0x0][0x2d0], -R13.reuse ;  /* 0x0000b40022a37a23 */ /* 0x100fe2000001080d */
[----:B------:R-:W-:Y:S01]  /*45a0*/  FMNMX.FTZ R152, R191, R152, !PT ;  /* 0x00000098bf987209 */ /* 0x000fe20007810000 */
[--C-:B------:R-:W-:Y:S01]  /*45b0*/  FFMA.FTZ R154, R32, c[0x0][0x2d0], -R13.reuse ;  /* 0x0000b400209a7a23 */ /* 0x100fe2000001080d */
[----:B------:R-:W-:Y:S01]  /*45c0*/  MUFU.EX2 R173, R173 ;  /* 0x000000ad00ad7308 */ /* 0x000fe20000000800 */
[----:B------:R-:W-:Y:S01]  /*45d0*/  LDSM.16.MT88.4 R36, [R214+0x3480] ;  /* 0x00348000d624783b */ /* 0x000fe20000004200 */
[--C-:B------:R-:W-:Y:S01]  /*45e0*/  FFMA.FTZ R155, R58, c[0x0][0x2d0], -R13.reuse ;  /* 0x0000b4003a9b7a23 */ /* 0x100fe2000001080d */
[----:B------:R-:W-:Y:S01]  /*45f0*/  ISETP.NE.AND P6, PT, R222, 0x1, PT ;  /* 0x00000001de00780c */ /* 0x000fe20003fc5270 */
[--C-:B------:R-:W-:Y:S01]  /*4600*/  FFMA.FTZ R0, R30, c[0x0][0x2d0], -R13.reuse ;  /* 0x0000b4001e007a23 */ /* 0x100fe2000001080d */
[----:B------:R-:W1:Y:S01]  /*4610*/  SHFL.BFLY PT, R59, R152, 0x2, 0x1f ;  /* 0x0c401f00983b7f89 */ /* 0x000e6200000e0000 */
[----:B------:R-:W-:-:S02]  /*4620*/  FFMA.FTZ R243, R3, c[0x0][0x2d0], -R13 ;  /* 0x0000b40003f37a23 */ /* 0x000fc4000001080d */
[----:B------:R-:W3:Y:S01]  /*4630*/  MUFU.EX2 R168, R168 ;  /* 0x000000a800a87308 */ /* 0x000ee20000000800 */
[----:B------:R-:W-:Y:S01]  /*4640*/  LDSM.16.MT88.4 R32, [R212+0x3480] ;  /* 0x00348000d420783b */ /* 0x000fe20000004200 */
[----:B--2---:R-:W-:Y:S01]  /*4650*/  F2FP.BF16.PACK_AB R10, R2, R161 ;  /* 0x000000a1020a723e */ /* 0x004fe200000010ff */
[--C-:B------:R-:W-:Y:S02]  /*4660*/  FFMA.FTZ R174, R26, c[0x0][0x2d0], -R13.reuse ;  /* 0x0000b4001aae7a23 */ /* 0x100fe4000001080d */
[----:B------:R-:W2:Y:S01]  /*4670*/  SHFL.BFLY PT, R58, R57, 0x1, 0x1f ;  /* 0x0c201f00393a7f89 */ /* 0x000ea200000e0000 */
[--C-:B------:R-:W-:Y:S02]  /*4680*/  FFMA.FTZ R177, R24, c[0x0][0x2d0], -R13.reuse ;  /* 0x0000b40018b17a23 */ /* 0x100fe4000001080d */
[----:B------:R-:W-:Y:S01]  /*4690*/  MUFU.EX2 R169, R169 ;  /* 0x000000a900a97308 */ /* 0x000fe20000000800 */
[----:B------:R-:W-:Y:S01]  /*46a0*/  FFMA.FTZ R176, R56, c[0x0][0x2d0], -R13 ;  /* 0x0000b40038b07a23 */ /* 0x000fe2000001080d */
[----:B------:R-:W-:Y:S01]  /*46b0*/  LDSM.16.MT88.4 R28, [R214+0x2080] ;  /* 0x00208000d61c783b */ /* 0x000fe20000004200 */
[----:B------:R-:W-:-:S03]  /*46c0*/  FADD.FTZ R165, R165, R162 ;  /* 0x000000a2a5a57221 */ /* 0x000fc60000010000 */
[----:B------:R-:W-:Y:S01]  /*46d0*/  LDSM.16.MT88.4 R24, [R212+0x2080] ;  /* 0x00208000d418783b */ /* 0x000fe20000004200 */
[----:B------:R-:W-:Y:S01]  /*46e0*/  FADD.FTZ R160, R160, R165 ;  /* 0x000000a5a0a07221 */ /* 0x000fe20000010000 */
[----:B------:R-:W4:Y:S01]  /*46f0*/  MUFU.EX2 R164, R164 ;  /* 0x000000a400a47308 */ /* 0x000f220000000800 */
[----:B---3--:R-:W-:Y:S01]  /*4700*/  F2FP.BF16.PACK_AB R97, R168, R173 ;  /* 0x000000ada861723e */ /* 0x008fe200000010ff */
[----:B------:R-:W-:Y:S01]  /*4710*/  LDSM.16.MT88.4 R12, [R214+0x3880] ;  /* 0x00388000d60c783b */ /* 0x000fe20000004200 */
[----:B------:R-:W-:Y:S01]  /*4720*/  FADD.FTZ R168, R173, R168 ;  /* 0x000000a8ada87221 */ /* 0x000fe20000010000 */
[----:B-1----:R-:W-:Y:S01]  /*4730*/  FMNMX.FTZ R152, R152, R59, !PT ;  /* 0x0000003b98987209 */ /* 0x002fe20007810000 */
[----:B------:R-:W-:-:S03]  /*4740*/  FADD.FTZ R161, R161, R160 ;  /* 0x000000a0a1a17221 */ /* 0x000fc60000010000 */
[----:B------:R-:W-:Y:S01]  /*4750*/  MUFU.EX2 R163, R163 ;  /* 0x000000a300a37308 */ /* 0x000fe20000000800 */
[----:B------:R-:W1:Y:S01]  /*4760*/  SHFL.BFLY PT, R125, R152, 0x1, 0x1f ;  /* 0x0c201f00987d7f89 */ /* 0x000e6200000e0000 */
[----:B------:R-:W-:Y:S01]  /*4770*/  FADD.FTZ R161, R2, R161 ;  /* 0x000000a102a17221 */ /* 0x000fe20000010000 */
[----:B--2---:R-:W-:Y:S02]  /*4780*/  FMNMX.FTZ R3, R57, R58, !PT ;  /* 0x0000003a39037209 */ /* 0x004fe40007810000 */
[----:B----4-:R-:W-:-:S03]  /*4790*/  F2FP.BF16.PACK_AB R99, R164, R169 ;  /* 0x000000a9a463723e */ /* 0x010fc600000010ff */
[----:B------:R-:W2:Y:S01]  /*47a0*/  MUFU.EX2 R154, R154 ;  /* 0x0000009a009a7308 */ /* 0x000ea20000000800 */
[C---:B------:R-:W-:Y:S01]  /*47b0*/  FMUL.FTZ R202, R3.reuse, c[0x0][0x2d0] ;  /* 0x0000b40003ca7a20 */ /* 0x040fe20000410000 */
[----:B------:R-:W-:Y:S01]  /*47c0*/  FSETP.NEU.FTZ.AND P0, PT, R3, -INF , PT ;  /* 0xff8000000300780b */ /* 0x000fe20003f1d000 */
[----:B------:R-:W-:Y:S01]  /*47d0*/  FADD.FTZ R169, R169, R168 ;  /* 0x000000a8a9a97221 */ /* 0x000fe20000010000 */
[C---:B------:R-:W-:Y:S02]  /*47e0*/  HMMA.16816.F32.BF16 R144, R96.reuse, R136, RZ ;  /* 0x000000886090723c */ /* 0x040fe400000418ff */
[----:B------:R-:W-:Y:S02]  /*47f0*/  FSEL R202, R202, RZ, P0 ;  /* 0x000000ffcaca7208 */ /* 0x000fe40000000000 */
[----:B------:R-:W-:Y:S01]  /*4800*/  MUFU.EX2 R155, R155 ;  /* 0x0000009b009b7308 */ /* 0x000fe20000000800 */
[----:B------:R-:W-:Y:S02]  /*4810*/  FADD.FTZ R164, R164, R169 ;  /* 0x000000a9a4a47221 */ /* 0x000fe40000010000 */
[--C-:B------:R-:W-:Y:S01]  /*4820*/  FFMA.FTZ R185, R110, c[0x0][0x2d0], -R202.reuse ;  /* 0x0000b4006eb97a23 */ /* 0x100fe200000108ca */
[----:B------:R-:W-:Y:S01]  /*4830*/  HMMA.16816.F32.BF16 R104, R96, R112, RZ ;  /* 0x000000706068723c */ /* 0x000fe200000418ff */
[----:B------:R-:W-:-:S03]  /*4840*/  FFMA.FTZ R188, R111, c[0x0][0x2d0], -R202 ;  /* 0x0000b4006fbc7a23 */ /* 0x000fc600000108ca */
[----:B------:R-:W3:Y:S01]  /*4850*/  MUFU.EX2 R0, R0 ;  /* 0x0000000000007308 */ /* 0x000ee20000000800 */
[----:B-1----:R-:W-:Y:S01]  /*4860*/  FMNMX.FTZ R152, R152, R125, !PT ;  /* 0x0000007d98987209 */ /* 0x002fe20007810000 */
[--C-:B------:R-:W-:Y:S01]  /*4870*/  FFMA.FTZ R186, R109, c[0x0][0x2d0], -R202.reuse ;  /* 0x0000b4006dba7a23 */ /* 0x100fe200000108ca */
[----:B--2---:R-:W-:Y:S01]  /*4880*/  F2FP.BF16.PACK_AB R9, R154, R163 ;  /* 0x000000a39a09723e */ /* 0x004fe200000010ff */
[--C-:B------:R-:W-:Y:S01]  /*4890*/  FFMA.FTZ R187, R95, c[0x0][0x2d0], -R202.reuse ;  /* 0x0000b4005fbb7a23 */ /* 0x100fe200000108ca */
[C---:B------:R-:W-:Y:S01]  /*48a0*/  FSETP.NEU.FTZ.AND P0, PT, R152.reuse, -INF , PT ;  /* 0xff8000009800780b */ /* 0x040fe20003f1d000 */
[C---:B------:R-:W-:Y:S01]  /*48b0*/  HMMA.16816.F32.BF16 R120, R96.reuse, R132, RZ ;  /* 0x000000846078723c */ /* 0x040fe200000418ff */
[----:B------:R-:W-:Y:S01]  /*48c0*/  FMUL.FTZ R203, R152, c[0x0][0x2d0] ;  /* 0x0000b40098cb7a20 */ /* 0x000fe20000410000 */
[----:B------:R-:W-:Y:S01]  /*48d0*/  MUFU.EX2 R185, R185 ;  /* 0x000000b900b97308 */ /* 0x000fe20000000800 */
[--C-:B------:R-:W-:Y:S02]  /*48e0*/  FFMA.FTZ R194, R93, c[0x0][0x2d0], -R202.reuse ;  /* 0x0000b4005dc27a23 */ /* 0x100fe400000108ca */
[--C-:B------:R-:W-:Y:S01]  /*48f0*/  FFMA.FTZ R197, R91, c[0x0][0x2d0], -R202.reuse ;  /* 0x0000b4005bc57a23 */ /* 0x100fe200000108ca */
[----:B------:R-:W-:Y:S01]  /*4900*/  FSEL R203, R203, RZ, P0 ;  /* 0x000000ffcbcb7208 */ /* 0x000fe20000000000 */
[--C-:B------:R-:W-:Y:S01]  /*4910*/  FFMA.FTZ R196, R89, c[0x0][0x2d0], -R202.reuse ;  /* 0x0000b40059c47a23 */ /* 0x100fe200000108ca */
[----:B------:R-:W-:Y:S01]  /*4920*/  HMMA.16816.F32.BF16 R52, R96, R60, RZ ;  /* 0x0000003c6034723c */ /* 0x000fe200000418ff */
[----:B------:R-:W-:Y:S01]  /*4930*/  FFMA.FTZ R195, R88, c[0x0][0x2d0], -R202 ;  /* 0x0000b40058c37a23 */ /* 0x000fe200000108ca */
[----:B---3--:R-:W-:Y:S01]  /*4940*/  F2FP.BF16.PACK_AB R11, R0, R155 ;  /* 0x0000009b000b723e */ /* 0x008fe200000010ff */
[--C-:B------:R-:W-:Y:S01]  /*4950*/  FFMA.FTZ R189, R108, c[0x0][0x2d0], -R203.reuse ;  /* 0x0000b4006cbd7a23 */ /* 0x100fe200000108cb */
[----:B------:R-:W1:Y:S01]  /*4960*/  MUFU.EX2 R188, R188 ;  /* 0x000000bc00bc7308 */ /* 0x000e620000000800 */
[----:B------:R-:W-:-:S02]  /*4970*/  FFMA.FTZ R192, R94, c[0x0][0x2d0], -R203 ;  /* 0x0000b4005ec07a23 */ /* 0x000fc400000108cb */
[--C-:B------:R-:W-:Y:S01]  /*4980*/  FFMA.FTZ R190, R92, c[0x0][0x2d0], -R203.reuse ;  /* 0x0000b4005cbe7a23 */ /* 0x100fe200000108cb */
[C---:B------:R-:W-:Y:S01]  /*4990*/  HMMA.16816.F32.BF16 R68, R96.reuse, R76, RZ ;  /* 0x0000004c6044723c */ /* 0x040fe200000418ff */
[--C-:B------:R-:W-:Y:S02]  /*49a0*/  FFMA.FTZ R193, R90, c[0x0][0x2d0], -R203.reuse ;  /* 0x0000b4005ac17a23 */ /* 0x100fe400000108cb */
[--C-:B------:R-:W-:Y:S01]  /*49b0*/  FFMA.FTZ R199, R74, c[0x0][0x2d0], -R203.reuse ;  /* 0x0000b4004ac77a23 */ /* 0x100fe200000108cb */
[----:B------:R-:W-:Y:S01]  /*49c0*/  MUFU.EX2 R186, R186 ;  /* 0x000000ba00ba7308 */ /* 0x000fe20000000800 */
[--C-:B------:R-:W-:Y:S02]  /*49d0*/  FFMA.FTZ R200, R75, c[0x0][0x2d0], -R203.reuse ;  /* 0x0000b4004bc87a23 */ /* 0x100fe400000108cb */
[--C-:B------:R-:W-:Y:S01]  /*49e0*/  FFMA.FTZ R198, R73, c[0x0][0x2d0], -R203.reuse ;  /* 0x0000b40049c67a23 */ /* 0x100fe200000108cb */
[----:B------:R-:W-:Y:S01]  /*49f0*/  HMMA.16816.F32.BF16 R84, R96, R4, RZ ;  /* 0x000000046054723c */ /* 0x000fe200000418ff */
[----:B------:R-:W-:-:S02]  /*4a00*/  FFMA.FTZ R201, R72, c[0x0][0x2d0], -R203 ;  /* 0x0000b40048c97a23 */ /* 0x000fc400000108cb */
[----:B------:R-:W-:Y:S01]  /*4a10*/  FFMA.FTZ R241, R179, c[0x0][0x2d0], -R202 ;  /* 0x0000b400b3f17a23 */ /* 0x000fe200000108ca */
[----:B------:R-:W2:Y:S01]  /*4a20*/  MUFU.EX2 R187, R187 ;  /* 0x000000bb00bb7308 */ /* 0x000ea20000000800 */
[----:B-1----:R-:W-:Y:S01]  /*4a30*/  F2FP.BF16.PACK_AB R92, R188, R185 ;  /* 0x000000b9bc5c723e */ /* 0x002fe200000010ff */
[----:B------:R-:W-:Y:S02]  /*4a40*/  FFMA.FTZ R239, R191, c[0x0][0x2d0], -R203 ;  /* 0x0000b400bfef7a23 */ /* 0x000fe400000108cb */
[C---:B------:R-:W-:Y:S01]  /*4a50*/  HMMA.16816.F32.BF16 R100, R96.reuse, R138, RZ ;  /* 0x0000008a6064723c */ /* 0x040fe200000418ff */
[----:B------:R-:W-:Y:S02]  /*4a60*/  FADD.FTZ R185, R185, R188 ;  /* 0x000000bcb9b97221 */ /* 0x000fe40000010000 */
[----:B------:R-:W-:Y:S01]  /*4a70*/  FADD.FTZ R163, R163, R164 ;  /* 0x000000a4a3a37221 */ /* 0x000fe20000010000 */
[----:B------:R-:W-:Y:S03]  /*4a80*/  MUFU.EX2 R189, R189 ;  /* 0x000000bd00bd7308 */ /* 0x000fe60000000800 */
[----:B------:R-:W-:Y:S01]  /*4a90*/  FADD.FTZ R154, R154, R163 ;  /* 0x000000a39a9a7221 */ /* 0x000fe20000010000 */
[----:B------:R-:W-:Y:S03]  /*4aa0*/  HMMA.16816.F32.BF16 R116, R96, R114, RZ ;  /* 0x000000726074723c */ /* 0x000fe600000418ff */
[----:B------:R-:W-:Y:S01]  /*4ab0*/  FADD.FTZ R155, R155, R154 ;  /* 0x0000009a9b9b7221 */ /* 0x000fe20000010000 */
[----:B------:R-:W1:Y:S01]  /*4ac0*/  MUFU.EX2 R192, R192 ;  /* 0x000000c000c07308 */ /* 0x000e620000000800 */
[----:B--2---:R-:W-:Y:S01]  /*4ad0*/  F2FP.BF16.PACK_AB R94, R187, R186 ;  /* 0x000000babb5e723e */ /* 0x004fe200000010ff */
[----:B------:R-:W-:-:S02]  /*4ae0*/  FADD.FTZ R186, R186, R185 ;  /* 0x000000b9baba7221 */ /* 0x000fc40000010000 */
[C---:B------:R-:W-:Y:S01]  /*4af0*/  HMMA.16816.F32.BF16 R128, R96.reuse, R134, RZ ;  /* 0x000000866080723c */ /* 0x040fe200000418ff */
[----:B------:R-:W-:Y:S02]  /*4b00*/  FADD.FTZ R155, R0, R155 ;  /* 0x0000009b009b7221 */ /* 0x000fe40000010000 */
[----:B------:R-:W-:Y:S01]  /*4b10*/  FADD.FTZ R187, R187, R186 ;  /* 0x000000babbbb7221 */ /* 0x000fe20000010000 */
[----:B------:R-:W-:Y:S04]  /*4b20*/  MUFU.EX2 R190, R190 ;  /* 0x000000be00be7308 */ /* 0x000fe80000000800 */
[----:B------:R-:W-:Y:S04]  /*4b30*/  HMMA.16816.F32.BF16 R64, R96, R62, RZ ;  /* 0x0000003e6040723c */ /* 0x000fe800000418ff */
[----:B------:R-:W2:Y:S01]  /*4b40*/  MUFU.EX2 R193, R193 ;  /* 0x000000c100c17308 */ /* 0x000ea20000000800 */
[----:B-1----:R-:W-:Y:S01]  /*4b50*/  F2FP.BF16.PACK_AB R93, R192, R189 ;  /* 0x000000bdc05d723e */ /* 0x002fe200000010ff */
[----:B------:R-:W-:-:S02]  /*4b60*/  FADD.FTZ R189, R189, R192 ;  /* 0x000000c0bdbd7221 */ /* 0x000fc40000010000 */
[C---:B------:R-:W-:Y:S04]  /*4b70*/  HMMA.16816.F32.BF16 R80, R96.reuse, R78, RZ ;  /* 0x0000004e6050723c */ /* 0x040fe800000418ff */
[----:B------:R-:W-:Y:S04]  /*4b80*/  MUFU.EX2 R170, R170 ;  /* 0x000000aa00aa7308 */ /* 0x000fe80000000800 */
[----:B------:R-:W-:Y:S04]  /*4b90*/  HMMA.16816.F32.BF16 R96, R96, R6, RZ ;  /* 0x000000066060723c */ /* 0x000fe800000418ff */
[----:B------:R-:W1:Y:S01]  /*4ba0*/  MUFU.EX2 R175, R175 ;  /* 0x000000af00af7308 */ /* 0x000e620000000800 */
[----:B--2---:R-:W-:Y:S01]  /*4bb0*/  F2FP.BF16.PACK_AB R95, R193, R190 ;  /* 0x000000bec15f723e */ /* 0x004fe200000010ff */
[----:B------:R-:W-:-:S02]  /*4bc0*/  FADD.FTZ R190, R190, R189 ;  /* 0x000000bdbebe7221 */ /* 0x000fc40000010000 */
[C---:B------:R-:W-:Y:S02]  /*4bd0*/  HMMA.16816.F32.BF16 R144, R8.reuse, R156, R144 ;  /* 0x0000009c0890723c */ /* 0x040fe40000041890 */
[----:B------:R-:W-:Y:S02]  /*4be0*/  FADD.FTZ R190, R193, R190 ;  /* 0x000000bec1be7221 */ /* 0x000fe40000010000 */
[----:B------:R-:W-:Y:S04]  /*4bf0*/  MUFU.EX2 R172, R172 ;  /* 0x000000ac00ac7308 */ /* 0x000fe80000000800 */
[----:B------:R-:W-:Y:S04]  /*4c00*/  HMMA.16816.F32.BF16 R104, R8, R48, R104 ;  /* 0x000000300868723c */ /* 0x000fe80000041868 */
[----:B------:R-:W2:Y:S01]  /*4c10*/  MUFU.EX2 R245, R245 ;  /* 0x000000f500f57308 */ /* 0x000ea20000000800 */
[----:B-1----:R-:W-:Y:S01]  /*4c20*/  F2FP.BF16.PACK_AB R56, R175, R170 ;  /* 0x000000aaaf38723e */ /* 0x002fe200000010ff */
[----:B------:R-:W-:-:S02]  /*4c30*/  FADD.FTZ R170, R170, R161 ;  /* 0x000000a1aaaa7221 */ /* 0x000fc40000010000 */
[C---:B------:R-:W-:Y:S02]  /*4c40*/  HMMA.16816.F32.BF16 R120, R8.reuse, R44, R120 ;  /* 0x0000002c0878723c */ /* 0x040fe40000041878 */
[----:B------:R-:W-:Y:S02]  /*4c50*/  FADD.FTZ R175, R175, R170 ;  /* 0x000000aaafaf7221 */ /* 0x000fe40000010000 */
[----:B------:R-:W-:Y:S04]  /*4c60*/  MUFU.EX2 R174, R174 ;  /* 0x000000ae00ae7308 */ /* 0x000fe80000000800 */
[----:B------:R-:W-:Y:S04]  /*4c70*/  HMMA.16816.F32.BF16 R52, R8, R40, R52 ;  /* 0x000000280834723c */ /* 0x000fe80000041834 */
        /* <DEDUP_REMOVED lines=13> */
[----:B------:R-:W-:Y:S01]  /*4d50*/  HMMA.16816.F32.BF16 R116, R8, R50, R116 ;  /* 0x000000320874723c */ /* 0x000fe20000041874 */
[----:B--2---:R-:W-:-:S03]  /*4d60*/  F2FP.BF16.PACK_AB R59, R243, R176 ;  /* 0x000000b0f33b723e */ /* 0x004fc600000010ff */
[----:B------:R-:W1:Y:S01]  /*4d70*/  MUFU.EX2 R197, R197 ;  /* 0x000000c500c57308 */ /* 0x000e620000000800 */
[----:B------:R-:W-:-:S03]  /*4d80*/  FADD.FTZ R176, R176, R177 ;  /* 0x000000b1b0b07221 */ /* 0x000fc60000010000 */
[----:B------:R-:W-:Y:S01]  /*4d90*/  HMMA.16816.F32.BF16 R128, R8, R46, R128 ;  /* 0x0000002e0880723c */ /* 0x000fe20000041880 */
[----:B------:R-:W-:-:S03]  /*4da0*/  FADD.FTZ R243, R243, R176 ;  /* 0x000000b0f3f37221 */ /* 0x000fc60000010000 */
[----:B------:R-:W-:Y:S04]  /*4db0*/  MUFU.EX2 R196, R196 ;  /* 0x000000c400c47308 */ /* 0x000fe80000000800 */
[C---:B------:R-:W-:Y:S04]  /*4dc0*/  HMMA.16816.F32.BF16 R64, R8.reuse, R42, R64 ;  /* 0x0000002a0840723c */ /* 0x040fe80000041840 */
[----:B------:R-:W-:Y:S04]  /*4dd0*/  MUFU.EX2 R195, R195 ;  /* 0x000000c300c37308 */ /* 0x000fe80000000800 */
[C---:B------:R-:W-:Y:S04]  /*4de0*/  HMMA.16816.F32.BF16 R80, R8.reuse, R38, R80 ;  /* 0x000000260850723c */ /* 0x040fe80000041850 */
[----:B------:R-:W-:Y:S04]  /*4df0*/  MUFU.EX2 R199, R199 ;  /* 0x000000c700c77308 */ /* 0x000fe80000000800 */
[----:B------:R-:W-:Y:S01]  /*4e00*/  HMMA.16816.F32.BF16 R96, R8, R34, R96 ;  /* 0x000000220860723c */ /* 0x000fe20000041860 */
[----:B------:R-:W2:Y:S03]  /*4e10*/  LDSM.16.MT88.4 R8, [R212+0x3880] ;  /* 0x00388000d408783b */ /* 0x000ea60000004200 */
[----:B------:R-:W3:Y:S04]  /*4e20*/  MUFU.EX2 R200, R200 ;  /* 0x000000c800c87308 */ /* 0x000ee80000000800 */
[C---:B------:R-:W-:Y:S04]  /*4e30*/  HMMA.16816.F32.BF16 R140, R92.reuse, R136, RZ ;  /* 0x000000885c8c723c */ /* 0x040fe800000418ff */
[----:B------:R-:W-:Y:S04]  /*4e40*/  MUFU.EX2 R198, R198 ;  /* 0x000000c600c67308 */ /* 0x000fe80000000800 */
[C---:B------:R-:W-:Y:S04]  /*4e50*/  HMMA.16816.F32.BF16 R108, R92.reuse, R112, RZ ;  /* 0x000000705c6c723c */ /* 0x040fe800000418ff */
[----:B------:R-:W4:Y:S04]  /*4e60*/  MUFU.EX2 R201, R201 ;  /* 0x000000c900c97308 */ /* 0x000f280000000800 */
[C---:B------:R-:W-:Y:S04]  /*4e70*/  HMMA.16816.F32.BF16 R124, R92.reuse, R132, RZ ;  /* 0x000000845c7c723c */ /* 0x040fe800000418ff */
[----:B------:R-:W-:Y:S04]  /*4e80*/  MUFU.EX2 R241, R241 ;  /* 0x000000f100f17308 */ /* 0x000fe80000000800 */
[C---:B------:R-:W-:Y:S04]  /*4e90*/  HMMA.16816.F32.BF16 R72, R92.reuse, R76, RZ ;  /* 0x0000004c5c48723c */ /* 0x040fe800000418ff */
[----:B------:R-:W-:Y:S04]  /*4ea0*/  MUFU.EX2 R239, R239 ;  /* 0x000000ef00ef7308 */ /* 0x000fe80000000800 */
[----:B------:R-:W-:Y:S07]  /*4eb0*/  HMMA.16816.F32.BF16 R88, R92, R4, RZ ;  /* 0x000000045c58723c */ /* 0x000fee00000418ff */
[----:B-1----:R-:W-:Y:S01]  /*4ec0*/  F2FP.BF16.PACK_AB R4, R197, R194 ;  /* 0x000000c2c504723e */ /* 0x002fe200000010ff */
[----:B------:R-:W-:Y:S01]  /*4ed0*/  HMMA.16816.F32.BF16 R144, R56, R28, R144 ;  /* 0x0000001c3890723c */ /* 0x000fe20000041890 */
[----:B---3--:R-:W-:Y:S01]  /*4ee0*/  F2FP.BF16.PACK_AB R5, R200, R199 ;  /* 0x000000c7c805723e */ /* 0x008fe200000010ff */
[----:B------:R-:W-:-:S02]  /*4ef0*/  FADD.FTZ R194, R194, R187 ;  /* 0x000000bbc2c27221 */ /* 0x000fc40000010000 */
[----:B------:R-:W-:Y:S02]  /*4f00*/  FADD.FTZ R199, R199, R190 ;  /* 0x000000bec7c77221 */ /* 0x000fe40000010000 */
[----:B------:R-:W-:Y:S02]  /*4f10*/  FADD.FTZ R197, R197, R194 ;  /* 0x000000c2c5c57221 */ /* 0x000fe40000010000 */
[----:B------:R-:W-:Y:S01]  /*4f20*/  HMMA.16816.F32.BF16 R104, R56, R24, R104 ;  /* 0x000000183868723c */ /* 0x000fe20000041868 */
[----:B------:R-:W-:-:S07]  /*4f30*/  FADD.FTZ R199, R200, R199 ;  /* 0x000000c7c8c77221 */ /* 0x000fce0000010000 */
        /* <DEDUP_REMOVED lines=27> */
[--C-:B------:R-:W-:Y:S01]  /*50f0*/  FFMA.FTZ R49, R183, c[0x0][0x2d0], -R202.reuse ;  /* 0x0000b400b7317a23 */ /* 0x100fe200000108ca */
[C---:B------:R-:W-:Y:S05]  /*5100*/  HMMA.16816.F32.BF16 R124, R4.reuse, R44, R124 ;  /* 0x0000002c047c723c */ /* 0x040fea000004187c */
[----:B------:R-:W1:Y:S02]  /*5110*/  MUFU.EX2 R49, R49 ;  /* 0x0000003100317308 */ /* 0x000e640000000800 */
[----:B------:R-:W-:Y:S01]  /*5120*/  FFMA.FTZ R44, R181, c[0x0][0x2d0], -R202 ;  /* 0x0000b400b52c7a23 */ /* 0x000fe200000108ca */
[C---:B------:R-:W-:Y:S05]  /*5130*/  HMMA.16816.F32.BF16 R72, R4.reuse, R36, R72 ;  /* 0x000000240448723c */ /* 0x040fea0000041848 */
[----:B------:R-:W2:Y:S02]  /*5140*/  MUFU.EX2 R44, R44 ;  /* 0x0000002c002c7308 */ /* 0x000ea40000000800 */
[--C-:B------:R-:W-:Y:S01]  /*5150*/  FFMA.FTZ R36, R182, c[0x0][0x2d0], -R203.reuse ;  /* 0x0000b400b6247a23 */ /* 0x100fe200000108cb */
[C---:B------:R-:W-:Y:S05]  /*5160*/  HMMA.16816.F32.BF16 R88, R4.reuse, R32, R88 ;  /* 0x000000200458723c */ /* 0x040fea0000041858 */
[----:B------:R-:W-:Y:S02]  /*5170*/  MUFU.EX2 R36, R36 ;  /* 0x0000002400247308 */ /* 0x000fe40000000800 */
[--C-:B------:R-:W-:Y:S01]  /*5180*/  FFMA.FTZ R33, R180, c[0x0][0x2d0], -R203.reuse ;  /* 0x0000b400b4217a23 */ /* 0x100fe200000108cb */
[----:B------:R-:W-:Y:S01]  /*5190*/  HMMA.16816.F32.BF16 R56, R4, R40, R56 ;  /* 0x000000280438723c */ /* 0x000fe20000041838 */
[----:B------:R-:W-:-:S04]  /*51a0*/  FFMA.FTZ R32, R178, c[0x0][0x2d0], -R203 ;  /* 0x0000b400b2207a23 */ /* 0x000fc800000108cb */
        /* <DEDUP_REMOVED lines=10> */
[----:B--2---:R-:W-:-:S02]  /*5250*/  F2FP.BF16.PACK_AB R6, R241, R44 ;  /* 0x0000002cf106723e */ /* 0x004fc400000010ff */
[----:B---3--:R-:W-:Y:S01]  /*5260*/  F2FP.BF16.PACK_AB R5, R33, R36 ;  /* 0x000000242105723e */ /* 0x008fe200000010ff */
[----:B------:R-:W-:Y:S01]  /*5270*/  FADD.FTZ R36, R36, R201 ;  /* 0x000000c924247221 */ /* 0x000fe20000010000 */
[----:B----4-:R-:W-:Y:S01]  /*5280*/  F2FP.BF16.PACK_AB R7, R239, R32 ;  /* 0x00000020ef07723e */ /* 0x010fe200000010ff */
[----:B------:R-:W-:Y:S02]  /*5290*/  FADD.FTZ R49, R49, R156 ;  /* 0x0000009c31317221 */ /* 0x000fe40000010000 */
[----:B------:R-:W-:Y:S02]  /*52a0*/  FADD.FTZ R33, R33, R36 ;  /* 0x0000002421217221 */ /* 0x000fe40000010000 */
[----:B------:R-:W-:Y:S02]  /*52b0*/  FADD.FTZ R44, R44, R49 ;  /* 0x000000312c2c7221 */ /* 0x000fe40000010000 */
[----:B------:R-:W-:Y:S01]  /*52c0*/  HMMA.16816.F32.BF16 R56, R4, R16, R56 ;  /* 0x000000100438723c */ /* 0x000fe20000041838 */
[----:B------:R-:W-:-:S02]  /*52d0*/  FADD.FTZ R32, R32, R33 ;  /* 0x0000002120207221 */ /* 0x000fc40000010000 */
[----:B------:R-:W-:Y:S02]  /*52e0*/  FADD.FTZ R241, R241, R44 ;  /* 0x0000002cf1f17221 */ /* 0x000fe40000010000 */
[----:B------:R-:W-:Y:S02]  /*52f0*/  FADD.FTZ R239, R239, R32 ;  /* 0x00000020efef7221 */ /* 0x000fe40000010000 */
[----:B------:R-:W-:Y:S01]  /*5300*/  @P6 IMAD.HI.U32 R16, R153, c[0x0][0x2c8], RZ ;  /* 0x0000b20099106a27 */ /* 0x000fe200078e00ff */
[----:B------:R-:W-:Y:S04]  /*5310*/  HMMA.16816.F32.BF16 R140, R4, R28, R140 ;  /* 0x0000001c048c723c */ /* 0x000fe8000004188c */
[----:B------:R-:W-:Y:S02]  /*5320*/  @P6 SHF.R.U32.HI R153, RZ, c[0x0][0x2cc], R16 ;  /* 0x0000b300ff996a19 */ /* 0x000fe40000011610 */
[----:B------:R-:W-:-:S02]  /*5330*/  ISETP.GE.AND P6, PT, R221, 0x1, PT ;  /* 0x00000001dd00780c */ /* 0x000fc40003fc6270 */
[----:B------:R-:W-:Y:S01]  /*5340*/  HMMA.16816.F32.BF16 R136, R4, R30, R136 ;  /* 0x0000001e0488723c */ /* 0x000fe20000041888 */
[----:B------:R-:W-:-:S05]  /*5350*/  IMAD.IADD R150, R150, 0x1, R153 ;  /* 0x0000000196967824 */ /* 0x000fca00078e0299 */
[----:B------:R-:W-:Y:S02]  /*5360*/  IADD3 R2, R150, c[0x0][0x328], RZ ;  /* 0x0000ca0096027a10 */ /* 0x000fe40007ffe0ff */
        /* <DEDUP_REMOVED lines=9> */
[----:B------:R-:W-:Y:S07]  /*5400*/  @!P6 BRA `(.L_x_282) ;  /* 0x000000f00000e947 */ /* 0x000fee0003800000 */
[C---:B------:R-:W-:Y:S01]  /*5410*/  ISETP.GT.AND P0, PT, R150.reuse, RZ, PT ;  /* 0x000000ff9600720c */ /* 0x040fe20003f04270 */
[----:B------:R-:W-:Y:S01]  /*5420*/  IMAD.MOV.U32 R0, RZ, RZ, c[0x0][0x32c] ;  /* 0x0000cb00ff007624 */ /* 0x000fe200078e00ff */
        /* <DEDUP_REMOVED lines=8> */
.L_x_283:
[----:B------:R-:W-:-:S13]  /*54b0*/  ISETP.NE.AND P0, PT, R0, 0x1, PT ;  /* 0x000000010000780c */ /* 0x000fda0003f05270 */
[----:B------:R-:W-:-:S05]  /*54c0*/  @P0 IMAD.HI.U32 R4, R5, c[0x0][0x330], RZ ;  /* 0x0000cc0005040a27 */ /* 0x000fca00078e00ff */
[----:B------:R-:W-:-:S05]  /*54d0*/  @P0 SHF.R.U32.HI R5, RZ, c[0x0][0x334], R4 ;  /* 0x0000cd00ff050a19 */ /* 0x000fca0000011604 */
.L_x_284:
[----:B------:R-:W-:-:S05]  /*54e0*/  IMAD R5, R5, R0, c[0x0][0x32c] ;  /* 0x0000cb0005057624 */ /* 0x000fca00078e0200 */
[----:B------:R-:W-:-:S05]  /*54f0*/  IMNMX R2, R2, R5, PT ;  /* 0x0000000502027217 */ /* 0x000fca0003800200 */
.L_x_282:
[----:B------:R-:W-:-:S05]  /*5500*/  IMAD.HI R5, R2, 0x2aaaaaab, RZ ;  /* 0x2aaaaaab02057827 */ /* 0x000fca00078e02ff */
[----:B------:R-:W-:-:S04]  /*5510*/  SHF.R.U32.HI R0, RZ, 0x1f, R5 ;  /* 0x0000001fff007819 */ /* 0x000fc80000011605 */
[----:B------:R-:W-:-:S04]  /*5520*/  LEA.HI.SX32 R0, R5, R0, 0x1d ;  /* 0x0000000005007211 */ /* 0x000fc800078feaff */
[----:B------:R-:W-:-:S04]  /*5530*/  IMNMX R249, R219, R0, !PT ;  /* 0x00000000dbf97217 */ /* 0x000fc80007800200 */
[----:B------:R-:W-:-:S13]  /*5540*/  ISETP.GE.AND P0, PT, R232, R249, PT ;  /* 0x000000f9e800720c */ /* 0x000fda0003f06270 */
[----:B------:R-:W-:Y:S05]  /*5550*/  @!P0 BRA `(.L_x_285) ;  /* 0x00003db000008947 */ /* 0x000fea0003800000 */
[C---:B------:R-:W-:Y:S01]  /*5560*/  IADD3 R244, P0, R228.reuse, 0x20, RZ ;  /* 0x00000020e4f47810 */ /* 0x040fe20007f1e0ff */
[----:B------:R-:W-:Y:S01]  /*5570*/  IMAD.MOV.U32 R148, RZ, RZ, R149 ;  /* 0x000000ffff947224 */ /* 0x000fe200078e0095 */
[----:B------:R-:W-:Y:S01]  /*5580*/  MOV R0, R152 ;  /* 0x0000009800007202 */ /* 0x000fe20000000f00 */
[----:B------:R-:W-:Y:S02]  /*5590*/  IMAD.MOV.U32 R150, RZ, RZ, R151 ;  /* 0x000000ffff967224 */ /* 0x000fe400078e0097 */
[----:B------:R-:W-:Y:S01]  /*55a0*/  IMAD.X R242, RZ, RZ, R235, P0 ;  /* 0x000000fffff27224 */ /* 0x000fe200000e06eb */
[----:B------:R-:W-:Y:S01]  /*55b0*/  IADD3 R240, P0, R228, 0x40, RZ ;  /* 0x00000040e4f07810 */ /* 0x000fe20007f1e0ff */
[----:B------:R-:W-:-:S04]  /*55c0*/  IMAD.MOV.U32 R2, RZ, RZ, R3 ;  /* 0x000000ffff027224 */ /* 0x000fc800078e0003 */
[----:B------:R-:W-:Y:S01]  /*55d0*/  IMAD.X R238, RZ, RZ, R235, P0 ;  /* 0x000000ffffee7224 */ /* 0x000fe200000e06eb */
[----:B------:R-:W-:-:S04]  /*55e0*/  IADD3 R203, P0, R230, 0x20, RZ ;  /* 0x00000020e6cb7810 */ /* 0x000fc80007f1e0ff */
[----:B------:R-:W-:Y:S02]  /*55f0*/  IADD3.X R202, RZ, R237, RZ, P0, !PT ;  /* 0x000000edffca7210 */ /* 0x000fe400007fe4ff */
[----:B------:R-:W-:-:S04]  /*5600*/  IADD3 R201, P0, R230, 0x40, RZ ;  /* 0x00000040e6c97810 */ /* 0x000fc80007f1e0ff */
[----:B------:R-:W-:Y:S02]  /*5610*/  IADD3.X R200, RZ, R237, RZ, P0, !PT ;  /* 0x000000edffc87210 */ /* 0x000fe400007fe4ff */
.L_x_304:
[----:B------:R-:W-:Y:S04]  /*5620*/  DEPBAR.LE SB0, 0x0 ;  /* 0x000080000000791a */ /* 0x000fe80000000000 */
[----:B------:R-:W-:Y:S01]  /*5630*/  BAR.SYNC.DEFER_BLOCKING 0x0 ;  /* 0x0000000000007b1d */ /* 0x000fe20000010000 */
[----:B------:R-:W-:Y:S02]  /*5640*/  ISETP.GT.AND P0, PT, R219, R232, PT ;  /* 0x000000e8db00720c */ /* 0x000fe40003f04270 */
[C---:B------:R-:W-:Y:S02]  /*5650*/  LOP3.LUT P5, RZ, R226.reuse, 0x200, RZ, 0xc0, !PT ;  /* 0x00000200e2ff7812 */ /* 0x040fe400078ac0ff */
[C---:B------:R-:W-:Y:S02]  /*5660*/  LOP3.LUT P4, RZ, R226.reuse, 0x80, RZ, 0xc0, !PT ;  /* 0x00000080e2ff7812 */ /* 0x040fe4000788c0ff */
[----:B------:R-:W-:Y:S01]  /*5670*/  LOP3.LUT P3, RZ, R226, 0x100, RZ, 0xc0, !PT ;  /* 0x00000100e2ff7812 */ /* 0x000fe2000786c0ff */
        /* <DEDUP_REMOVED lines=12> */
[C---:B------:R-:W-:Y:S01]  /*5740*/  IMAD.WIDE.U32 R8, R232.reuse, c[0x0][0x208], RZ ;  /* 0x00008200e8087a25 */ /* 0x040fe200078e00ff */
[----:B------:R-:W-:Y:S03]  /*5750*/  ISETP.GT.AND P1, PT, R223, 0x3f, PT ;  /* 0x0000003fdf00780c */ /* 0x000fe60003f24270 */
[----:B------:R-:W-:Y:S04]  /*5760*/  IMAD R3, R3, c[0x0][0x208], RZ ;  /* 0x0000820003037a24 */ /* 0x000fe800078e02ff */
[----:B------:R-:W-:Y:S04]  /*5770*/  IMAD R3, R232, c[0x0][0x20c], R3 ;  /* 0x00008300e8037a24 */ /* 0x000fe800078e0203 */
[----:B------:R-:W-:Y:S02]  /*5780*/  IMAD.IADD R3, R9, 0x1, R3 ;  /* 0x0000000109037824 */ /* 0x000fe400078e0203 */
[----:B------:R-:W-:Y:S04]  /*5790*/  IMAD.WIDE.U32 R8, R8, 0x30, RZ ;  /* 0x0000003008087825 */ /* 0x000fe800078e00ff */
[----:B------:R-:W-:Y:S02]  /*57a0*/  @!P1 IMAD.MOV.U32 R5, RZ, RZ, c[0x0][0x208] ;  /* 0x00008200ff059624 */ /* 0x000fe400078e00ff */
[----:B------:R-:W-:Y:S02]  /*57b0*/  IMAD R3, R3, 0x30, RZ ;  /* 0x0000003003037824 */ /* 0x000fe400078e02ff */
[----:B------:R-:W-:Y:S01]  /*57c0*/  @!P1 IMAD.MOV.U32 R4, RZ, RZ, c[0x0][0x20c] ;  /* 0x00008300ff049624 */ /* 0x000fe200078e00ff */
[-C--:B------:R-:W-:Y:S01]  /*57d0*/  @!P1 LEA R11, P0, R5, R8.reuse, 0x5 ;  /* 0x00000008050b9211 */ /* 0x080fe200078028ff */
[----:B------:R-:W-:Y:S05]  /*57e0*/  IMAD.IADD R3, R9, 0x1, R3 ;  /* 0x0000000109037824 */ /* 0x000fea00078e0203 */
[----:B------:R-:W-:Y:S02]  /*57f0*/  @!P1 LEA.HI.X R9, R5, R3, R4, 0x5, P0 ;  /* 0x0000000305099211 */ /* 0x000fe400000f2c04 */
[-C--:B------:R-:W-:Y:S05]  /*5800*/  IADD3 R5, P0, R228, R8.reuse, RZ ;  /* 0x00000008e4057210 */ /* 0x080fea0007f1e0ff */
[C---:B------:R-:W-:Y:S01]  /*5810*/  IMAD.X R4, R3.reuse, 0x1, R235, P0 ;  /* 0x0000000103047824 */ /* 0x040fe200000e06eb */
[-C--:B------:R-:W-:Y:S05]  /*5820*/  IADD3 R7, P0, R244, R8.reuse, RZ ;  /* 0x00000008f4077210 */ /* 0x080fea0007f1e0ff */
[----:B------:R-:W-:Y:S01]  /*5830*/  IMAD.X R6, R3, 0x1, R242, P0 ;  /* 0x0000000103067824 */ /* 0x000fe200000e06f2 */
[C---:B------:R-:W-:Y:S04]  /*5840*/  LEA R12, P0, R5.reuse, c[0x0][0x1f8], 0x1 ;  /* 0x00007e00050c7a11 */ /* 0x040fe800078008ff */
[----:B------:R-:W-:Y:S02]  /*5850*/  LEA.HI.X R13, R5, c[0x0][0x1fc], R4, 0x1, P0 ;  /* 0x00007f00050d7a11 */ /* 0x000fe400000f0c04 */
[C---:B------:R-:W-:Y:S03]  /*5860*/  LEA R14, P0, R7.reuse, c[0x0][0x1f8], 0x1 ;  /* 0x00007e00070e7a11 */ /* 0x040fe600078008ff */
[----:B------:R-:W-:Y:S01]  /*5870*/  @!PT LDS RZ, [RZ] ;  /* 0x00000000fffff984 */ /* 0x000fe20000000800 */
[----:B------:R-:W-:Y:S01]  /*5880*/  @!PT LDS RZ, [RZ] ;  /* 0x00000000fffff984 */ /* 0x000fe20000000800 */
[----:B------:R-:W-:Y:S01]  /*5890*/  @!PT LDS RZ, [RZ] ;  /* 0x00000000fffff984 */ /* 0x000fe20000000800 */
[----:B------:R4:W-:Y:S01]  /*58a0*/  LDGSTS.E.BYPASS.LTC128B.128 [R218+0x1880], [R12.64], !P5 ;  /* 0x018800000cda7fae */ /* 0x0009e2000e901d48 */
[----:B------:R-:W-:Y:S02]  /*58b0*/  LEA.HI.X R15, R7, c[0x0][0x1fc], R6, 0x1, P0 ;  /* 0x00007f00070f7a11 */ /* 0x000fe400000f0c06 */
[----:B------:R-:W-:Y:S03]  /*58c0*/  IADD3 R4, P0, R240, R8, RZ ;  /* 0x00000008f0047210 */ /* 0x000fe60007f1e0ff */
[----:B------:R4:W-:Y:S02]  /*58d0*/  LDGSTS.E.BYPASS.LTC128B.128 [R218+0x2480], [R14.64], !P4 ;  /* 0x024800000eda7fae */ /* 0x0009e4000e101d48 */
[----:B------:R-:W-:Y:S01]  /*58e0*/  IMAD.X R3, R3, 0x1, R238, P0 ;  /* 0x0000000103037824 */ /* 0x000fe200000e06ee */
[C---:B------:R-:W-:Y:S04]  /*58f0*/  LEA R6, P0, R4.reuse, c[0x0][0x1f8], 0x1 ;  /* 0x00007e0004067a11 */ /* 0x040fe800078008ff */
[----:B------:R-:W-:Y:S02]  /*5900*/  LEA.HI.X R7, R4, c[0x0][0x1fc], R3, 0x1, P0 ;  /* 0x00007f0004077a11 */ /* 0x000fe400000f0c03 */
[----:B------:R-:W-:Y:S03]  /*5910*/  @!P1 IADD3 R4, P0, R11, R228, RZ ;  /* 0x000000e40b049210 */ /* 0x000fe60007f1e0ff */
[----:B------:R4:W-:Y:S02]  /*5920*/  LDGSTS.E.BYPASS.LTC128B.128 [R218+0x3080], [R6.64], !P3 ;  /* 0x0308000006da7fae */ /* 0x0009e4000d901d48 */
[----:B------:R-:W-:Y:S01]  /*5930*/  @!P1 IMAD.X R3, R9, 0x1, R235, P0 ;  /* 0x0000000109039824 */ /* 0x000fe200000e06eb */
[C---:B------:R-:W-:Y:S04]  /*5940*/  @!P1 LEA R16, P0, R4.reuse, c[0x0][0x1f8], 0x1 ;  /* 0x00007e0004109a11 */ /* 0x040fe800078008ff */
[----:B------:R-:W-:Y:S02]  /*5950*/  @!P1 LEA.HI.X R17, R4, c[0x0][0x1fc], R3, 0x1, P0 ;  /* 0x00007f0004119a11 */ /* 0x000fe400000f0c03 */
[----:B------:R-:W-:Y:S03]  /*5960*/  @!P1 IADD3 R4, P0, R11, R244, RZ ;  /* 0x000000f40b049210 */ /* 0x000fe60007f1e0ff */
[----:B------:R4:W-:Y:S02]  /*5970*/  @!P1 LDGSTS.E.BYPASS.LTC128B.128 [R218+0x2080], [R16.64], !P5 ;  /* 0x0208000010da9fae */ /* 0x0009e4000e901d48 */
[----:B------:R-:W-:Y:S01]  /*5980*/  @!P1 IMAD.X R3, R9, 0x1, R242, P0 ;  /* 0x0000000109039824 */ /* 0x000fe200000e06f2 */
[C---:B------:R-:W-:Y:S04]  /*5990*/  @!P1 LEA R18, P0, R4.reuse, c[0x0][0x1f8], 0x1 ;  /* 0x00007e0004129a11 */ /* 0x040fe800078008ff */
[----:B------:R-:W-:Y:S02]  /*59a0*/  @!P1 LEA.HI.X R19, R4, c[0x0][0x1fc], R3, 0x1, P0 ;  /* 0x00007f0004139a11 */ /* 0x000fe400000f0c03 */
[----:B------:R-:W-:Y:S03]  /*59b0*/  @!P1 IADD3 R11, P0, R11, R240, RZ ;  /* 0x000000f00b0b9210 */ /* 0x000fe60007f1e0ff */
[----:B------:R4:W-:Y:S02]  /*59c0*/  @!P1 LDGSTS.E.BYPASS.LTC128B.128 [R218+0x2c80], [R18.64], !P4 ;  /* 0x02c8000012da9fae */ /* 0x0009e4000e101d48 */
[----:B------:R-:W-:Y:S01]  /*59d0*/  @!P1 IMAD.X R4, R9, 0x1, R238, P0 ;  /* 0x0000000109049824 */ /* 0x000fe200000e06ee */
[C---:B------:R-:W-:Y:S04]  /*59e0*/  @!P1 LEA R8, P0, R11.reuse, c[0x0][0x1f8], 0x1 ;  /* 0x00007e000b089a11 */ /* 0x040fe800078008ff */
[----:B------:R-:W-:Y:S05]  /*59f0*/  @!P1 LEA.HI.X R9, R11, c[0x0][0x1fc], R4, 0x1, P0 ;  /* 0x00007f000b099a11 */ /* 0x000fea00000f0c04 */
[----:B------:R4:W-:Y:S04]  /*5a00*/  @!P1 LDGSTS.E.BYPASS.LTC128B.128 [R218+0x3880], [R8.64], !P3 ;  /* 0x0388000008da9fae */ /* 0x0009e8000d901d48 */
.L_x_286:
[-C--:B--2-4-:R-:W-:Y:S01]  /*5a10*/  HMMA.16816.F32.BF16 R4, R152, R156.reuse, RZ ;  /* 0x0000009c9804723c */ /* 0x094fe200000418ff */
[----:B------:R-:W-:Y:S02]  /*5a20*/  LDSM.16.M88.4 R192, [R216+0x4880] ;  /* 0x00488000d8c0783b */ /* 0x000fe40000000200 */
[----:B------:R-:W-:Y:S05]  /*5a30*/  ISETP.GT.AND P0, PT, R232, R219, PT ;  /* 0x000000dbe800720c */ /* 0x000fea0003f04270 */
        /* <DEDUP_REMOVED lines=104> */
[-C--:B------:R-:W-:Y:S03]  /*60c0*/  @P1 IADD3 R152, P0, R230, R164.reuse, RZ ;  /* 0x000000a4e6981210 */ /* 0x080fe60007f1e0ff */
[----:B------:R-:W-:Y:S04]  /*60d0*/  IMAD.IADD R149, R165, 0x1, R149 ;  /* 0x00000001a5957824 */ /* 0x000fe800078e0295 */
[----:B------:R-:W-:Y:S01]  /*60e0*/  @P1 IMAD.X R151, R149, 0x1, R237, P0 ;  /* 0x0000000195971824 */ /* 0x000fe200000e06ed */
[-C--:B------:R-:W-:Y:S05]  /*60f0*/  @P1 IADD3 R154, P0, R203, R164.reuse, RZ ;  /* 0x000000a4cb9a1210 */ /* 0x080fea0007f1e0ff */
[----:B------:R-:W-:Y:S01]  /*6100*/  @P1 IMAD.X R153, R149, 0x1, R202, P0 ;  /* 0x0000000195991824 */ /* 0x000fe200000e06ca */
[----:B------:R-:W-:Y:S05]  /*6110*/  @P1 IADD3 R156, P0, R201, R164, RZ ;  /* 0x000000a4c99c1210 */ /* 0x000fea0007f1e0ff */
[----:B------:R-:W-:Y:S01]  /*6120*/  @P1 IMAD.X R155, R149, 0x1, R200, P0 ;  /* 0x00000001959b1824 */ /* 0x000fe200000e06c8 */
[C---:B------:R-:W-:Y:S04]  /*6130*/  @P1 LEA R158, P0, R152.reuse, c[0x0][0x1c8], 0x1 ;  /* 0x00007200989e1a11 */ /* 0x040fe800078008ff */
[----:B------:R-:W-:Y:S02]  /*6140*/  @P1 LEA.HI.X R159, R152, c[0x0][0x1cc], R151, 0x1, P0 ;  /* 0x00007300989f1a11 */ /* 0x000fe400000f0c97 */
[C---:B------:R-:W-:Y:S03]  /*6150*/  @P1 LEA R160, P0, R154.reuse, c[0x0][0x1c8], 0x1 ;  /* 0x000072009aa01a11 */ /* 0x040fe600078008ff */
[----:B------:R-:W-:Y:S01]  /*6160*/  @!PT LDS RZ, [RZ] ;  /* 0x00000000fffff984 */ /* 0x000fe20000000800 */
[----:B------:R-:W-:Y:S01]  /*6170*/  @!PT LDS RZ, [RZ] ;  /* 0x00000000fffff984 */ /* 0x000fe20000000800 */
[----:B------:R-:W-:Y:S01]  /*6180*/  @!PT LDS RZ, [RZ] ;  /* 0x00000000fffff984 */ /* 0x000fe20000000800 */
[----:B------:R1:W-:Y:S01]  /*6190*/  @P1 LDGSTS.E.BYPASS.LTC128B.128 [R218+0x3c80], [R158.64], !P5 ;  /* 0x03c800009eda1fae */ /* 0x0003e2000e901d48 */
[----:B------:R-:W-:Y:S02]  /*61a0*/  @P1 LEA.HI.X R161, R154, c[0x0][0x1cc], R153, 0x1, P0 ;  /* 0x000073009aa11a11 */ /* 0x000fe400000f0c99 */
[C---:B------:R-:W-:Y:S03]  /*61b0*/  @P1 LEA R162, P0, R156.reuse, c[0x0][0x1c8], 0x1 ;  /* 0x000072009ca21a11 */ /* 0x040fe600078008ff */
[----:B------:R1:W-:Y:S01]  /*61c0*/  @P1 LDGSTS.E.BYPASS.LTC128B.128 [R218+0x4880], [R160.64], !P4 ;  /* 0x04880000a0da1fae */ /* 0x0003e2000e101d48 */
[----:B------:R-:W-:Y:S02]  /*61d0*/  @P1 LEA.HI.X R163, R156, c[0x0][0x1cc], R155, 0x1, P0 ;  /* 0x000073009ca31a11 */ /* 0x000fe400000f0c9b */
[----:B------:R-:W-:Y:S03]  /*61e0*/  ISETP.GE.AND P0, PT, R3, 0x21, PT ;  /* 0x000000210300780c */ /* 0x000fe60003f06270 */
[----:B------:R1:W-:Y:S10]  /*61f0*/  @P1 LDGSTS.E.BYPASS.LTC128B.128 [R218+0x5480], [R162.64], !P3 ;  /* 0x05480000a2da1fae */ /* 0x0003f4000d901d48 */
[----:B------:R-:W-:Y:S04]  /*6200*/  @P0 IADD3 R152, P2, R164, UR7, RZ ;  /* 0x00000007a4980c10 */ /* 0x000fe8000ff5e0ff */
        /* <DEDUP_REMOVED lines=16> */
.L_x_287:
[----:B------:R-:W-:Y:S01]  /*6310*/  ISETP.NE.AND P0, PT, R222, 0x1, PT ;  /* 0x00000001de00780c */ /* 0x000fe20003f05270 */
[----:B------:R-:W0:Y:S01]  /*6320*/  LDGDEPBAR ;  /* 0x00000000000079af */ /* 0x000e220000000000 */
[----:B------:R-:W-:Y:S01]  /*6330*/  ISETP.GE.AND P1, PT, R221, 0x1, PT ;  /* 0x00000001dd00780c */ /* 0x000fe20003f26270 */
[----:B-1----:R-:W-:Y:S02]  /*6340*/  IMAD.MOV.U32 R158, RZ, RZ, R227 ;  /* 0x000000ffff9e7224 */ /* 0x002fe400078e00e3 */
[----:B------:R-:W-:Y:S05]  /*6350*/  IMAD R156, R232, -0x30, RZ ;  /* 0xffffffd0e89c7824 */ /* 0x000fea00078e02ff */
[----:B------:R-:W-:Y:S03]  /*6360*/  IADD3 R153, -R233, 0x1, R156 ;  /* 0x00000001e9997810 */ /* 0x000fe60007ffe19c */
[----:B------:R-:W-:Y:S01]  /*6370*/  @P0 IMAD.HI.U32 R3, R227, c[0x0][0x2c8], RZ ;  /* 0x0000b200e3030a27 */ /* 0x000fe200078e00ff */
[----:B------:R-:W-:Y:S04]  /*6380*/  IADD3 R153, -R225, R153, R220 ;  /* 0x00000099e1997210 */ /* 0x000fe80007ffe1dc */
[----:B------:R-:W-:Y:S02]  /*6390*/  @P0 SHF.R.U32.HI R158, RZ, c[0x0][0x2cc], R3 ;  /* 0x0000b300ff9e0a19 */ /* 0x000fe40000011603 */
[C---:B------:R-:W-:Y:S02]  /*63a0*/  IADD3 R154, R153.reuse, c[0x0][0x328], RZ ;  /* 0x0000ca00999a7a10 */ /* 0x040fe40007ffe0ff */
[----:B------:R-:W-:Y:S01]  /*63b0*/  IADD3 R153, R153, UR10, RZ ;  /* 0x0000000a99997c10 */ /* 0x000fe2000fffe0ff */
[----:B------:R-:W1:Y:S02]  /*63c0*/  SHFL.IDX PT, R149, R158, RZ, 0x1c1f ;  /* 0x001c1fff9e957589 */ /* 0x000e6400000e0000 */
[----:B-1----:R-:W-:Y:S02]  /*63d0*/  IMAD.IADD R168, R154, 0x1, R149 ;  /* 0x000000019aa87824 */ /* 0x002fe400078e0295 */
[----:B------:R-:W-:Y:S01]  /*63e0*/  IMAD.IADD R166, R149, 0x1, R153 ;  /* 0x0000000195a67824 */ /* 0x000fe200078e0299 */
[----:B------:R-:W-:-:S05]  /*63f0*/  @!P1 BRA `(.L_x_288) ;  /* 0x0000018000009947 */ /* 0x000fca0003800000 */
[----:B------:R-:W-:Y:S01]  /*6400*/  IADD3 R149, -R225, R220, R149 ;  /* 0x000000dce1957210 */ /* 0x000fe20007ffe195 */
[----:B------:R-:W-:Y:S03]  /*6410*/  BSSY B0, `(.L_x_289) ;  /* 0x0000011000007945 */ /* 0x000fe60003800000 */
        /* <DEDUP_REMOVED lines=11> */
.L_x_290:
[----:B------:R-:W-:Y:S04]  /*64d0*/  MOV R3, c[0x0][0x32c] ;  /* 0x0000cb0000037a02 */ /* 0x000fe80000000f00 */
[----:B------:R-:W-:Y:S11]  /*64e0*/  ISETP.NE.AND P0, PT, R3, 0x1, PT ;  /* 0x000000010300780c */ /* 0x000ff60003f05270 */
[----:B------:R-:W-:Y:S02]  /*64f0*/  @!UPT UIADD3 URZ, URZ, URZ, URZ ;  /* 0x0000003f3f3ff290 */ /* 0x000fe4000fffe03f */
[----:B------:R-:W-:Y:S05]  /*6500*/  @P0 IMAD.HI.U32 R3, R149, c[0x0][0x330], RZ ;  /* 0x0000cc0095030a27 */ /* 0x000fea00078e00ff */
[----:B------:R-:W-:Y:S02]  /*6510*/  @P0 SHF.R.U32.HI R149, RZ, c[0x0][0x334], R3 ;  /* 0x0000cd00ff950a19 */ /* 0x000fe40000011603 */
.L_x_291:
[----:B------:R-:W-:Y:S05]  /*6520*/  BSYNC B0 ;  /* 0x0000000000007941 */ /* 0x000fea0003800000 */
.L_x_289:
[----:B------:R-:W-:Y:S04]  /*6530*/  IMAD.IADD R152, R156, 0x1, -R233 ;  /* 0x000000019c987824 */ /* 0x000fe800078e0ae9 */
[----:B------:R-:W-:Y:S05]  /*6540*/  IMAD R149, R149, c[0x0][0x32c], R152 ;  /* 0x0000cb0095957a24 */ /* 0x000fea00078e0298 */
[----:B------:R-:W-:Y:S02]  /*6550*/  IADD3 R3, R149, c[0x0][0x32c], RZ ;  /* 0x0000cb0095037a10 */ /* 0x000fe40007ffe0ff */
[----:B------:R-:W-:Y:S02]  /*6560*/  IMNMX R166, R166, R149, !PT ;  /* 0x00000095a6a67217 */ /* 0x000fe40007800200 */
[----:B------:R-:W-:Y:S02]  /*6570*/  IMNMX R168, R168, R3, PT ;  /* 0x00000003a8a87217 */ /* 0x000fe40003800200 */
.L_x_288:
[----:B------:R-:W1:Y:S02]  /*6580*/  SHFL.IDX PT, R152, R158, 0x1, 0x1c1f ;  /* 0x003c1f009e987f89 */ /* 0x000e6400000e0000 */
[-C--:B-1----:R-:W-:Y:S02]  /*6590*/  IADD3 R164, R154, R152.reuse, RZ ;  /* 0x000000989aa47210 */ /* 0x082fe40007ffe0ff */
[----:B------:R-:W-:Y:S01]  /*65a0*/  IADD3 R163, R153, R152, RZ ;  /* 0x0000009899a37210 */ /* 0x000fe20007ffe0ff */
        /* <DEDUP_REMOVED lines=14> */
.L_x_294:
[----:B------:R-:W-:Y:S04]  /*6690*/  MOV R3, c[0x0][0x32c] ;  /* 0x0000cb0000037a02 */ /* 0x000fe80000000f00 */
[----:B------:R-:W-:Y:S11]  /*66a0*/  ISETP.NE.AND P0, PT, R3, 0x1, PT ;  /* 0x000000010300780c */ /* 0x000ff60003f05270 */
[----:B------:R-:W-:Y:S02]  /*66b0*/  @!UPT UIADD3 URZ, URZ, URZ, URZ ;  /* 0x0000003f3f3ff290 */ /* 0x000fe4000fffe03f */
[----:B------:R-:W-:Y:S05]  /*66c0*/  @P0 IMAD.HI.U32 R3, R152, c[0x0][0x330], RZ ;  /* 0x0000cc0098030a27 */ /* 0x000fea00078e00ff */
[----:B------:R-:W-:Y:S02]  /*66d0*/  @P0 SHF.R.U32.HI R152, RZ, c[0x0][0x334], R3 ;  /* 0x0000cd00ff980a19 */ /* 0x000fe40000011603 */
.L_x_295:
[----:B------:R-:W-:Y:S05]  /*66e0*/  BSYNC B0 ;  /* 0x0000000000007941 */ /* 0x000fea0003800000 */
.L_x_293:
[----:B------:R-:W-:Y:S04]  /*66f0*/  IMAD.IADD R3, R156, 0x1, -R233 ;  /* 0x000000019c037824 */ /* 0x000fe800078e0ae9 */
[----:B------:R-:W-:Y:S05]  /*6700*/  IMAD R3, R152, c[0x0][0x32c], R3 ;  /* 0x0000cb0098037a24 */ /* 0x000fea00078e0203 */
[----:B------:R-:W-:Y:S02]  /*6710*/  IADD3 R149, R3, c[0x0][0x32c], RZ ;  /* 0x0000cb0003957a10 */ /* 0x000fe40007ffe0ff */
[----:B------:R-:W-:Y:S02]  /*6720*/  IMNMX R163, R163, R3, !PT ;  /* 0x00000003a3a37217 */ /* 0x000fe40007800200 */
[----:B------:R-:W-:Y:S02]  /*6730*/  IMNMX R164, R164, R149, PT ;  /* 0x00000095a4a47217 */ /* 0x000fe40003800200 */
.L_x_292:
        /* <DEDUP_REMOVED lines=17> */
.L_x_298:
[----:B------:R-:W-:Y:S04]  /*6850*/  MOV R3, c[0x0][0x32c] ;  /* 0x0000cb0000037a02 */ /* 0x000fe80000000f00 */
[----:B------:R-:W-:Y:S11]  /*6860*/  ISETP.NE.AND P0, PT, R3, 0x1, PT ;  /* 0x000000010300780c */ /* 0x000ff60003f05270 */
[----:B------:R-:W-:Y:S02]  /*6870*/  @!UPT UIADD3 URZ, URZ, URZ, URZ ;  /* 0x0000003f3f3ff290 */ /* 0x000fe4000fffe03f */
[----:B------:R-:W-:Y:S05]  /*6880*/  @P0 IMAD.HI.U32 R3, R152, c[0x0][0x330], RZ ;  /* 0x0000cc0098030a27 */ /* 0x000fea00078e00ff */
[----:B------:R-:W-:Y:S02]  /*6890*/  @P0 SHF.R.U32.HI R152, RZ, c[0x0][0x334], R3 ;  /* 0x0000cd00ff980a19 */ /* 0x000fe40000011603 */
.L_x_299:
[----:B------:R-:W-:Y:S05]  /*68a0*/  BSYNC B0 ;  /* 0x0000000000007941 */ /* 0x000fea0003800000 */
.L_x_297:
[----:B------:R-:W-:Y:S04]  /*68b0*/  IMAD.IADD R3, R156, 0x1, -R233 ;  /* 0x000000019c037824 */ /* 0x000fe800078e0ae9 */
[----:B------:R-:W-:Y:S05]  /*68c0*/  IMAD R3, R152, c[0x0][0x32c], R3 ;  /* 0x0000cb0098037a24 */ /* 0x000fea00078e0203 */
[----:B------:R-:W-:Y:S02]  /*68d0*/  IADD3 R149, R3, c[0x0][0x32c], RZ ;  /* 0x0000cb0003957a10 */ /* 0x000fe40007ffe0ff */
[----:B------:R-:W-:Y:S02]  /*68e0*/  IMNMX R161, R161, R3, !PT ;  /* 0x00000003a1a17217 */ /* 0x000fe40007800200 */
[----:B------:R-:W-:Y:S02]  /*68f0*/  IMNMX R162, R162, R149, PT ;  /* 0x00000095a2a27217 */ /* 0x000fe40003800200 */
.L_x_296:
[C---:B------:R-:W-:Y:S02]  /*6900*/  ISETP.GE.AND P2, PT, R156.reuse, 0x9, PT ;  /* 0x000000099c00780c */ /* 0x040fe40003f46270 */
[----:B------:R-:W-:Y:S02]  /*6910*/  ISETP.GE.AND P1, PT, R156, 0xa, PT ;  /* 0x0000000a9c00780c */ /* 0x000fe40003f26270 */
[----:B------:R-:W-:Y:S02]  /*6920*/  ISETP.GT.AND P0, PT, R166, 0x8, !P2 ;  /* 0x00000008a600780c */ /* 0x000fe40005704270 */
[----:B------:R-:W-:Y:S02]  /*6930*/  P2R R152, PR, RZ, 0x4 ;  /* 0x00000004ff987803 */ /* 0x000fe40000000000 */
[----:B------:R-:W-:Y:S02]  /*6940*/  ISETP.LT.OR P0, PT, R168, 0x9, P0 ;  /* 0x00000009a800780c */ /* 0x000fe40000701670 */
[----:B------:R-:W-:Y:S02]  /*6950*/  P2R R151, PR, RZ, 0x2 ;  /* 0x00000002ff977803 */ /* 0x000fe40000000000 */
[----:B------:R-:W-:Y:S02]  /*6960*/  FSEL R149, R16, -INF , !P0 ;  /* 0xff80000010957808 */ /* 0x000fe40004000000 */
[----:B------:R-:W-:Y:S02]  /*6970*/  ISETP.GT.AND P0, PT, R166, 0x9, !P1 ;  /* 0x00000009a600780c */ /* 0x000fe40004f04270 */
[----:B------:R-:W-:Y:S02]  /*6980*/  ISETP.GE.AND P5, PT, R156, 0x21, PT ;  /* 0x000000219c00780c */ /* 0x000fe40003fa6270 */
[----:B------:R-:W-:Y:S02]  /*6990*/  ISETP.LT.OR P0, PT, R168, 0xa, P0 ;  /* 0x0000000aa800780c */ /* 0x000fe40000701670 */
[C---:B------:R-:W-:Y:S02]  /*69a0*/  ISETP.GE.AND P4, PT, R156.reuse, 0x22, PT ;  /* 0x000000229c00780c */ /* 0x040fe40003f86270 */
[----:B------:R-:W-:Y:S02]  /*69b0*/  FSEL R155, R17, -INF , !P0 ;  /* 0xff800000119b7808 */ /* 0x000fe40004000000 */
[C---:B------:R-:W-:Y:S02]  /*69c0*/  ISETP.GT.AND P0, PT, R163.reuse, 0x8, !P2 ;  /* 0x00000008a300780c */ /* 0x040fe40005704270 */
        /* <DEDUP_REMOVED lines=12> */
[----:B------:R-:W-:Y:S02]  /*6a90*/  ISETP.GE.AND P6, PT, R156, 0x2a, PT ;  /* 0x0000002a9c00780c */ /* 0x000fe40003fc6270 */
[----:B------:R-:W-:Y:S02]  /*6aa0*/  FSEL R186, R20, -INF , !P0 ;  /* 0xff80000014ba7808 */ /* 0x000fe40004000000 */
[----:B------:R-:W-:Y:S04]  /*6ab0*/  ISETP.GT.AND P0, PT, R166, 0x11, !P1 ;  /* 0x00000011a600780c */ /* 0x000fe80004f04270 */
[----:B------:R-:W-:Y:S04]  /*6ac0*/  ISETP.LT.OR P0, PT, R168, 0x12, P0 ;  /* 0x00000012a800780c */ /* 0x000fe80000701670 */
        /* <DEDUP_REMOVED lines=12> */
[----:B------:R-:W-:Y:S04]  /*6b90*/  ISETP.LT.OR P0, PT, R168, 0x19, P0 ;  /* 0x00000019a800780c */ /* 0x000fe80000701670 */
[----:B------:R-:W-:Y:S02]  /*6ba0*/  FSEL R190, R32, -INF , !P0 ;  /* 0xff80000020be7808 */ /* 0x000fe40004000000 */
[----:B------:R-:W-:Y:S04]  /*6bb0*/  ISETP.GT.AND P0, PT, R166, 0x19, !P1 ;  /* 0x00000019a600780c */ /* 0x000fe80004f04270 */
[----:B------:R-:W-:Y:S04]  /*6bc0*/  ISETP.LT.OR P0, PT, R168, 0x1a, P0 ;  /* 0x0000001aa800780c */ /* 0x000fe80000701670 */
[----:B------:R-:W-:Y:S02]  /*6bd0*/  FSEL R195, R33, -INF , !P0 ;  /* 0xff80000021c37808 */ /* 0x000fe40004000000 */
[C---:B------:R-:W-:Y:S02]  /*6be0*/  ISETP.GT.AND P0, PT, R163.reuse, 0x18, !P2 ;  /* 0x00000018a300780c */ /* 0x040fe40005704270 */
[----:B------:R-:W-:Y:S02]  /*6bf0*/  ISETP.GE.AND P2, PT, R156, 0x1, PT ;  /* 0x000000019c00780c */ /* 0x000fe40003f46270 */
[----:B------:R-:W-:Y:S04]  /*6c00*/  ISETP.LT.OR P0, PT, R164, 0x19, P0 ;  /* 0x00000019a400780c */ /* 0x000fe80000701670 */
[----:B------:R-:W-:Y:S02]  /*6c10*/  FSEL R196, R34, -INF , !P0 ;  /* 0xff80000022c47808 */ /* 0x000fe40004000000 */
[----:B------:R-:W-:Y:S02]  /*6c20*/  ISETP.GT.AND P0, PT, R163, 0x19, !P1 ;  /* 0x00000019a300780c */ /* 0x000fe40004f04270 */
[----:B------:R-:W-:Y:S02]  /*6c30*/  ISETP.GE.AND P1, PT, R156, 0x2, PT ;  /* 0x000000029c00780c */ /* 0x000fe40003f26270 */
        /* <DEDUP_REMOVED lines=17> */
[----:B------:R-:W-:Y:S01]  /*6d50*/  ISETP.GT.AND P0, PT, R166, 0x1, !P1 ;  /* 0x00000001a600780c */ /* 0x000fe20004f04270 */
[----:B------:R-:W1:Y:S03]  /*6d60*/  SHFL.IDX PT, R4, R158, 0x3, 0x1c1f ;  /* 0x007c1f009e047f89 */ /* 0x000e6600000e0000 */
[----:B------:R-:W-:Y:S04]  /*6d70*/  ISETP.LT.OR P0, PT, R168, 0x2, P0 ;  /* 0x00000002a800780c */ /* 0x000fe80000701670 */
[----:B------:R-:W-:Y:S02]  /*6d80*/  FSEL R173, R5, -INF , !P0 ;  /* 0xff80000005ad7808 */ /* 0x000fe40004000000 */
[----:B------:R-:W-:Y:S04]  /*6d90*/  ISETP.GT.AND P0, PT, R163, 0x1, !P1 ;  /* 0x00000001a300780c */ /* 0x000fe80004f04270 */
[C---:B------:R-:W-:Y:S04]  /*6da0*/  ISETP.LT.OR P0, PT, R164.reuse, 0x2, P0 ;  /* 0x00000002a400780c */ /* 0x040fe80000701670 */
[----:B------:R-:W-:Y:S02]  /*6db0*/  FSEL R7, R7, -INF , !P0 ;  /* 0xff80000007077808 */ /* 0x000fe40004000000 */
[----:B------:R-:W-:Y:S04]  /*6dc0*/  ISETP.GT.AND P0, PT, R163, RZ, !P2 ;  /* 0x000000ffa300720c */ /* 0x000fe80005704270 */
[----:B------:R-:W-:Y:S01]  /*6dd0*/  ISETP.LT.OR P0, PT, R164, 0x1, P0 ;  /* 0x00000001a400780c */ /* 0x000fe20000701670 */
[--C-:B-1----:R-:W-:Y:S02]  /*6de0*/  IMAD.IADD R154, R154, 0x1, R4.reuse ;  /* 0x000000019a9a7824 */ /* 0x102fe400078e0204 */
[----:B------:R-:W-:Y:S01]  /*6df0*/  IMAD.IADD R153, R153, 0x1, R4 ;  /* 0x0000000199997824 */ /* 0x000fe200078e0204 */
        /* <DEDUP_REMOVED lines=16> */
[----:B------:R-:W-:Y:S04]  /*6f00*/  ISETP.NE.AND P0, PT, R152, RZ, PT ;  /* 0x000000ff9800720c */ /* 0x000fe80003f05270 */
        /* <DEDUP_REMOVED lines=13> */
[C---:B------:R-:W-:Y:S04]  /*6fe0*/  ISETP.LT.OR P0, PT, R162.reuse, 0x12, P0 ;  /* 0x00000012a200780c */ /* 0x040fe80000701670 */
        /* <DEDUP_REMOVED lines=18> */
[C---:B------:R-:W-:Y:S04]  /*7110*/  ISETP.GT.AND P0, PT, R161.reuse, RZ, !P2 ;  /* 0x000000ffa100720c */ /* 0x040fe80005704270 */
[----:B------:R-:W-:Y:S04]  /*7120*/  ISETP.LT.OR P0, PT, R162, 0x1, P0 ;  /* 0x00000001a200780c */ /* 0x000fe80000701670 */
[----:B------:R-:W-:Y:S02]  /*7130*/  FSEL R25, R8, -INF , !P0 ;  /* 0xff80000008197808 */ /* 0x000fe40004000000 */
[----:B------:R-:W-:Y:S04]  /*7140*/  ISETP.GT.AND P0, PT, R161, 0x29, !P6 ;  /* 0x00000029a100780c */ /* 0x000fe80007704270 */
[----:B------:R-:W-:Y:S04]  /*7150*/  ISETP.LT.OR P0, PT, R162, 0x2a, P0 ;  /* 0x0000002aa200780c */ /* 0x000fe80000701670 */
[----:B------:R-:W-:Y:S02]  /*7160*/  FSEL R161, R45, -INF , !P0 ;  /* 0xff8000002da17808 */ /* 0x000fe40004000000 */
[----:B------:R-:W-:Y:S11]  /*7170*/  ISETP.GE.AND P0, PT, R221, 0x1, PT ;  /* 0x00000001dd00780c */ /* 0x000ff60003f06270 */
[----:B------:R-:W-:Y:S02]  /*7180*/  @!UPT UIADD3 URZ, URZ, URZ, URZ ;  /* 0x0000003f3f3ff290 */ /* 0x000fe4000fffe03f */
        /* <DEDUP_REMOVED lines=14> */
.L_x_302:
[----:B------:R-:W-:Y:S04]  /*7270*/  MOV R4, c[0x0][0x32c] ;  /* 0x0000cb0000047a02 */ /* 0x000fe80000000f00 */
[----:B------:R-:W-:Y:S11]  /*7280*/  ISETP.NE.AND P0, PT, R4, 0x1, PT ;  /* 0x000000010400780c */ /* 0x000ff60003f05270 */
[----:B------:R-:W-:Y:S02]  /*7290*/  @!UPT UIADD3 URZ, URZ, URZ, URZ ;  /* 0x0000003f3f3ff290 */ /* 0x000fe4000fffe03f */
[----:B------:R-:W-:Y:S05]  /*72a0*/  @P0 IMAD.HI.U32 R4, R6, c[0x0][0x330], RZ ;  /* 0x0000cc0006040a27 */ /* 0x000fea00078e00ff */
[----:B------:R-:W-:Y:S02]  /*72b0*/  @P0 SHF.R.U32.HI R6, RZ, c[0x0][0x334], R4 ;  /* 0x0000cd00ff060a19 */ /* 0x000fe40000011604 */
.L_x_303:
[----:B------:R-:W-:Y:S05]  /*72c0*/  BSYNC B0 ;  /* 0x0000000000007941 */ /* 0x000fea0003800000 */
.L_x_301:
[----:B------:R-:W-:Y:S04]  /*72d0*/  IMAD.IADD R9, R156, 0x1, -R233 ;  /* 0x000000019c097824 */ /* 0x000fe800078e0ae9 */
[----:B------:R-:W-:Y:S05]  /*72e0*/  IMAD R9, R6, c[0x0][0x32c], R9 ;  /* 0x0000cb0006097a24 */ /* 0x000fea00078e0209 */
[----:B------:R-:W-:Y:S02]  /*72f0*/  IADD3 R13, R9, c[0x0][0x32c], RZ ;  /* 0x0000cb00090d7a10 */ /* 0x000fe40007ffe0ff */
[----:B------:R-:W-:Y:S02]  /*7300*/  IMNMX R153, R153, R9, !PT ;  /* 0x0000000999997217 */ /* 0x000fe40007800200 */
[----:B------:R-:W-:Y:S02]  /*7310*/  IMNMX R154, R154, R13, PT ;  /* 0x0000000d9a9a7217 */ /* 0x000fe40003800200 */
.L_x_300:
[----:B------:R-:W-:Y:S02]  /*7320*/  FMNMX.FTZ R4, R175, R150, !PT ;  /* 0x00000096af047209 */ /* 0x000fe40007810000 */
[----:B------:R-:W-:Y:S02]  /*7330*/  ISETP.GT.AND P0, PT, R153, RZ, !P2 ;  /* 0x000000ff9900720c */ /* 0x000fe40005704270 */
[----:B------:R-:W-:Y:S02]  /*7340*/  FMNMX.FTZ R4, R173, R4, !PT ;  /* 0x00000004ad047209 */ /* 0x000fe40007810000 */
[----:B------:R-:W-:Y:S02]  /*7350*/  ISETP.LT.OR P0, PT, R154, 0x1, P0 ;  /* 0x000000019a00780c */ /* 0x000fe40000701670 */
[----:B------:R-:W-:Y:S02]  /*7360*/  FMNMX.FTZ R4, R149, R4, !PT ;  /* 0x0000000495047209 */ /* 0x000fe40007810000 */
[----:B------:R-:W-:Y:S02]  /*7370*/  FSEL R17, R10, -INF , !P0 ;  /* 0xff8000000a117808 */ /* 0x000fe40004000000 */
[----:B------:R-:W-:Y:S02]  /*7380*/  FMNMX.FTZ R9, R155, R4, !PT ;  /* 0x000000049b097209 */ /* 0x000fe40007810000 */
[----:B------:R-:W-:Y:S02]  /*7390*/  ISETP.GT.AND P0, PT, R153, 0x1, !P1 ;  /* 0x000000019900780c */ /* 0x000fe40004f04270 */
[----:B------:R-:W-:Y:S02]  /*73a0*/  FMNMX.FTZ R4, R186, R9, !PT ;  /* 0x00000009ba047209 */ /* 0x000fe40007810000 */
[----:B------:R-:W-:Y:S02]  /*73b0*/  ISETP.LT.OR P0, PT, R154, 0x2, P0 ;  /* 0x000000029a00780c */ /* 0x000fe40000701670 */
[----:B------:R-:W-:Y:S02]  /*73c0*/  FMNMX.FTZ R9, R187, R4, !PT ;  /* 0x00000004bb097209 */ /* 0x000fe40007810000 */
[----:B------:R-:W-:Y:S02]  /*73d0*/  FSEL R13, R11, -INF , !P0 ;  /* 0xff8000000b0d7808 */ /* 0x000fe40004000000 */
[----:B------:R-:W-:Y:S02]  /*73e0*/  FMNMX.FTZ R4, R190, R9, !PT ;  /* 0x00000009be047209 */ /* 0x000fe40007810000 */
[----:B------:R-:W-:Y:S02]  /*73f0*/  ISETP.NE.AND P0, PT, R152, RZ, PT ;  /* 0x000000ff9800720c */ /* 0x000fe40003f05270 */
[----:B------:R-:W-:Y:S02]  /*7400*/  FMNMX.FTZ R19, R195, R4, !PT ;  /* 0x00000004c3137209 */ /* 0x000fe40007810000 */
[----:B------:R-:W-:Y:S02]  /*7410*/  FMNMX.FTZ R6, R5, R148, !PT ;  /* 0x0000009405067209 */ /* 0x000fe40007810000 */
[----:B------:R-:W-:Y:S02]  /*7420*/  ISETP.GT.AND P0, PT, R153, 0x8, !P0 ;  /* 0x000000089900780c */ /* 0x000fe40004704270 */
[----:B------:R-:W-:Y:S02]  /*7430*/  FMNMX.FTZ R4, R198, R19, !PT ;  /* 0x00000013c6047209 */ /* 0x000fe40007810000 */
        /* <DEDUP_REMOVED lines=28> */
[----:B------:R-:W-:Y:S02]  /*7600*/  ISETP.NE.AND P1, PT, R165, RZ, PT ;  /* 0x000000ffa500720c */ /* 0x000fe40003f25270 */
[----:B------:R-:W-:Y:S02]  /*7610*/  ISETP.LT.OR P0, PT, R154, 0x12, P0 ;  /* 0x000000129a00780c */ /* 0x000fe40000701670 */
[----:B------:R-:W-:Y:S02]  /*7620*/  FMNMX.FTZ R4, R39, R4, !PT ;  /* 0x0000000427047209 */ /* 0x000fe40007810000 */
[----:B-1----:R-:W-:Y:S02]  /*7630*/  FMNMX.FTZ R6, R9, R6, !PT ;  /* 0x0000000609067209 */ /* 0x002fe40007810000 */
[----:B------:R-:W-:Y:S02]  /*7640*/  FMNMX.FTZ R9, R166, R21, !PT ;  /* 0x00000015a6097209 */ /* 0x000fe40007810000 */
[----:B------:R-:W-:Y:S01]  /*7650*/  FSEL R16, R27, -INF , !P0 ;  /* 0xff8000001b107808 */ /* 0x000fe20004000000 */
[----:B------:R-:W-:Y:S01]  /*7660*/  SHFL.BFLY PT, R151, R6, 0x1, 0x1f ;  /* 0x0c201f0006977f89 */ /* 0x000fe200000e0000 */
[----:B------:R-:W-:Y:S02]  /*7670*/  ISETP.GT.AND P0, PT, R153, 0x18, !P1 ;  /* 0x000000189900780c */ /* 0x000fe40004f04270 */
[----:B------:R-:W-:Y:S02]  /*7680*/  FMNMX.FTZ R19, R37, R4, !PT ;  /* 0x0000000425137209 */ /* 0x000fe40007810000 */
[----:B------:R-:W-:Y:S02]  /*7690*/  ISETP.NE.AND P2, PT, R167, RZ, PT ;  /* 0x000000ffa700720c */ /* 0x000fe40003f45270 */
[----:B------:R-:W-:Y:S01]  /*76a0*/  ISETP.LT.OR P0, PT, R154, 0x19, P0 ;  /* 0x000000199a00780c */ /* 0x000fe20000701670 */
[----:B------:R-:W1:Y:S01]  /*76b0*/  SHFL.BFLY PT, R4, R9, 0x2, 0x1f ;  /* 0x0c401f0009047f89 */ /* 0x000e6200000e0000 */
[----:B------:R-:W-:Y:S02]  /*76c0*/  FMNMX.FTZ R8, R246, R19, !PT ;  /* 0x00000013f6087209 */ /* 0x000fe40007810000 */
[----:B------:R-:W-:Y:S02]  /*76d0*/  FSEL R18, R30, -INF , !P0 ;  /* 0xff8000001e127808 */ /* 0x000fe40004000000 */
[----:B------:R-:W-:Y:S02]  /*76e0*/  ISETP.GT.AND P0, PT, R153, 0x19, !P2 ;  /* 0x000000199900780c */ /* 0x000fe40005704270 */
[----:B------:R-:W-:Y:S01]  /*76f0*/  FMNMX.FTZ R19, R251, R8, !PT ;  /* 0x00000008fb137209 */ /* 0x000fe20007810000 */
[----:B------:R-:W-:Y:S01]  /*7700*/  LDSM.16.MT88.4 R20, [R214+0x1880] ;  /* 0x00188000d614783b */ /* 0x000fe20000004200 */
[----:B------:R-:W-:Y:S02]  /*7710*/  ISETP.LT.OR P0, PT, R154, 0x1a, P0 ;  /* 0x0000001a9a00780c */ /* 0x000fe40000701670 */
[----:B------:R-:W-:Y:S02]  /*7720*/  FMNMX.FTZ R19, R250, R19, !PT ;  /* 0x00000013fa137209 */ /* 0x000fe40007810000 */
[----:B------:R-:W-:Y:S02]  /*7730*/  FSEL R24, R31, -INF , !P0 ;  /* 0xff8000001f187808 */ /* 0x000fe40004000000 */
[----:B------:R-:W-:Y:S02]  /*7740*/  ISETP.GT.AND P0, PT, R153, 0x20, !P5 ;  /* 0x000000209900780c */ /* 0x000fe40006f04270 */
[----:B------:R-:W-:Y:S02]  /*7750*/  FMNMX.FTZ R8, R252, R19, !PT ;  /* 0x00000013fc087209 */ /* 0x000fe40007810000 */
[----:B------:R-:W-:Y:S02]  /*7760*/  ISETP.LT.OR P0, PT, R154, 0x21, P0 ;  /* 0x000000219a00780c */ /* 0x000fe40000701670 */
[----:B------:R-:W-:Y:S02]  /*7770*/  FMNMX.FTZ R19, R169, R8, !PT ;  /* 0x00000008a9137209 */ /* 0x000fe40007810000 */
[----:B------:R-:W-:Y:S02]  /*7780*/  FSEL R167, R42, -INF , !P0 ;  /* 0xff8000002aa77808 */ /* 0x000fe40004000000 */
[----:B------:R-:W-:Y:S02]  /*7790*/  ISETP.GT.AND P0, PT, R153, 0x21, !P4 ;  /* 0x000000219900780c */ /* 0x000fe40006704270 */
[----:B------:R-:W-:Y:S02]  /*77a0*/  FMNMX.FTZ R8, R164, R19, !PT ;  /* 0x00000013a4087209 */ /* 0x000fe40007810000 */
[C---:B------:R-:W-:Y:S02]  /*77b0*/  ISETP.LT.OR P0, PT, R154.reuse, 0x22, P0 ;  /* 0x000000229a00780c */ /* 0x040fe40000701670 */
[----:B-1----:R-:W-:Y:S02]  /*77c0*/  FMNMX.FTZ R4, R9, R4, !PT ;  /* 0x0000000409047209 */ /* 0x002fe40007810000 */
[----:B------:R-:W-:Y:S02]  /*77d0*/  FMNMX.FTZ R8, R163, R8, !PT ;  /* 0x00000008a3087209 */ /* 0x000fe40007810000 */
[----:B------:R-:W-:Y:S01]  /*77e0*/  FSEL R165, R43, -INF , !P0 ;  /* 0xff8000002ba57808 */ /* 0x000fe20004000000 */
[----:B------:R-:W1:Y:S01]  /*77f0*/  SHFL.BFLY PT, R19, R4, 0x1, 0x1f ;  /* 0x0c201f0004137f89 */ /* 0x000e6200000e0000 */
[----:B------:R-:W-:Y:S02]  /*7800*/  ISETP.GT.AND P0, PT, R153, 0x28, !P3 ;  /* 0x000000289900780c */ /* 0x000fe40005f04270 */
[----:B------:R-:W-:Y:S02]  /*7810*/  FMNMX.FTZ R9, R161, R8, !PT ;  /* 0x00000008a1097209 */ /* 0x000fe40007810000 */
[----:B------:R-:W-:Y:S02]  /*7820*/  ISETP.LT.OR P0, PT, R154, 0x29, P0 ;  /* 0x000000299a00780c */ /* 0x000fe40000701670 */
[----:B------:R-:W-:Y:S01]  /*7830*/  FMNMX.FTZ R151, R6, R151, !PT ;  /* 0x0000009706977209 */ /* 0x000fe20007810000 */
[----:B------:R-:W2:Y:S01]  /*7840*/  SHFL.BFLY PT, R8, R9, 0x2, 0x1f ;  /* 0x0c401f0009087f89 */ /* 0x000ea200000e0000 */
[----:B------:R-:W-:Y:S02]  /*7850*/  FMNMX.FTZ R6, R17, R0, !PT ;  /* 0x0000000011067209 */ /* 0x000fe40007810000 */
[----:B------:R-:W-:Y:S01]  /*7860*/  FSEL R160, R46, -INF , !P0 ;  /* 0xff8000002ea07808 */ /* 0x000fe20004000000 */
[----:B------:R-:W-:Y:S01]  /*7870*/  FMUL.FTZ R248, R151, c[0x0][0x2d0] ;  /* 0x0000b40097f87a20 */ /* 0x000fe20000410000 */
        /* <DEDUP_REMOVED lines=8> */
[----:B------:R-:W-:Y:S03]  /*7900*/  FMNMX.FTZ R6, R12, R6, !PT ;  /* 0x000000060c067209 */ /* 0x000fe60007810000 */
[--C-:B------:R-:W-:Y:S01]  /*7910*/  FFMA.FTZ R174, R173, c[0x0][0x2d0], -R248.reuse ;  /* 0x0000b400adae7a23 */ /* 0x100fe200000108f8 */
[----:B------:R-:W-:Y:S01]  /*7920*/  FMNMX.FTZ R6, R16, R6, !PT ;  /* 0x0000000610067209 */ /* 0x000fe20007810000 */
[--C-:B------:R-:W-:Y:S01]  /*7930*/  FFMA.FTZ R173, R149, c[0x0][0x2d0], -R248.reuse ;  /* 0x0000b40095ad7a23 */ /* 0x100fe200000108f8 */
[----:B-1----:R-:W-:Y:S01]  /*7940*/  FMNMX.FTZ R149, R4, R19, !PT ;  /* 0x0000001304957209 */ /* 0x002fe20007810000 */
[--C-:B------:R-:W-:Y:S01]  /*7950*/  FFMA.FTZ R172, R155, c[0x0][0x2d0], -R248.reuse ;  /* 0x0000b4009bac7a23 */ /* 0x100fe200000108f8 */
[----:B------:R-:W-:Y:S01]  /*7960*/  FMNMX.FTZ R6, R18, R6, !PT ;  /* 0x0000000612067209 */ /* 0x000fe20007810000 */
[----:B------:R-:W-:Y:S01]  /*7970*/  FFMA.FTZ R175, R175, c[0x0][0x2d0], -R248 ;  /* 0x0000b400afaf7a23 */ /* 0x000fe200000108f8 */
[----:B--2---:R-:W-:Y:S01]  /*7980*/  FMNMX.FTZ R8, R9, R8, !PT ;  /* 0x0000000809087209 */ /* 0x004fe20007810000 */
[----:B------:R-:W-:Y:S01]  /*7990*/  FMUL.FTZ R194, R149, c[0x0][0x2d0] ;  /* 0x0000b40095c27a20 */ /* 0x000fe20000410000 */
[----:B------:R-:W-:Y:S01]  /*79a0*/  FSEL R9, R151, RZ, P0 ;  /* 0x000000ff97097208 */ /* 0x000fe20000000000 */
[----:B------:R-:W-:Y:S01]  /*79b0*/  MUFU.EX2 R174, R174 ;  /* 0x000000ae00ae7308 */ /* 0x000fe20000000800 */
[----:B------:R-:W-:Y:S01]  /*79c0*/  FSETP.NEU.FTZ.AND P0, PT, R149, -INF , PT ;  /* 0xff8000009500780b */ /* 0x000fe20003f1d000 */
[----:B------:R-:W1:Y:S01]  /*79d0*/  SHFL.BFLY PT, R19, R8, 0x1, 0x1f ;  /* 0x0c201f0008137f89 */ /* 0x000e6200000e0000 */
[----:B------:R-:W-:Y:S01]  /*79e0*/  FMNMX.FTZ R6, R24, R6, !PT ;  /* 0x0000000618067209 */ /* 0x000fe20007810000 */
[----:B------:R-:W-:Y:S01]  /*79f0*/  FADD.FTZ R9, -R9, R150 ;  /* 0x0000009609097221 */ /* 0x000fe20000010100 */
[----:B------:R-:W-:Y:S01]  /*7a00*/  FSEL R194, R194, RZ, P0 ;  /* 0x000000ffc2c27208 */ /* 0x000fe20000000000 */
[----:B------:R-:W-:Y:S01]  /*7a10*/  FFMA.FTZ R186, R186, c[0x0][0x2d0], -R248 ;  /* 0x0000b400baba7a23 */ /* 0x000fe200000108f8 */
[----:B------:R-:W-:Y:S01]  /*7a20*/  FMNMX.FTZ R6, R167, R6, !PT ;  /* 0x00000006a7067209 */ /* 0x000fe20007810000 */
[----:B------:R-:W-:Y:S02]  /*7a30*/  FMUL.FTZ R150, R9, c[0x0][0x2d0] ;  /* 0x0000b40009967a20 */ /* 0x000fe40000410000 */
[--C-:B------:R-:W-:Y:S01]  /*7a40*/  FFMA.FTZ R155, R5, c[0x0][0x2d0], -R194.reuse ;  /* 0x0000b400059b7a23 */ /* 0x100fe200000108c2 */
[----:B------:R-:W-:Y:S01]  /*7a50*/  FMNMX.FTZ R5, R165, R6, !PT ;  /* 0x00000006a5057209 */ /* 0x000fe20007810000 */
[--C-:B------:R-:W-:Y:S01]  /*7a60*/  FFMA.FTZ R179, R3, c[0x0][0x2d0], -R194.reuse ;  /* 0x0000b40003b37a23 */ /* 0x100fe200000108c2 */
[----:B------:R-:W2:Y:S01]  /*7a70*/  MUFU.EX2 R175, R175 ;  /* 0x000000af00af7308 */ /* 0x000ea20000000800 */
[--C-:B------:R-:W-:Y:S01]  /*7a80*/  FFMA.FTZ R154, R7, c[0x0][0x2d0], -R194.reuse ;  /* 0x0000b400079a7a23 */ /* 0x100fe200000108c2 */
[----:B------:R-:W-:Y:S01]  /*7a90*/  FMNMX.FTZ R6, R160, R5, !PT ;  /* 0x00000005a0067209 */ /* 0x000fe20007810000 */
[--C-:B------:R-:W-:Y:S01]  /*7aa0*/  FFMA.FTZ R178, R157, c[0x0][0x2d0], -R194.reuse ;  /* 0x0000b4009db27a23 */ /* 0x100fe200000108c2 */
[----:B------:R-:W-:Y:S01]  /*7ab0*/  FSEL R7, R149, RZ, P0 ;  /* 0x000000ff95077208 */ /* 0x000fe20000000000 */
[----:B------:R-:W-:Y:S01]  /*7ac0*/  FFMA.FTZ R168, R168, c[0x0][0x2d0], -R194 ;  /* 0x0000b400a8a87a23 */ /* 0x000fe200000108c2 */
[----:B------:R-:W-:Y:S01]  /*7ad0*/  FMNMX.FTZ R4, R153, R6, !PT ;  /* 0x0000000699047209 */ /* 0x000fe20007810000 */
[----:B------:R-:W-:Y:S02]  /*7ae0*/  FFMA.FTZ R187, R187, c[0x0][0x2d0], -R248 ;  /* 0x0000b400bbbb7a23 */ /* 0x000fe400000108f8 */
[--C-:B------:R-:W-:Y:S01]  /*7af0*/  FFMA.FTZ R188, R188, c[0x0][0x2d0], -R194.reuse ;  /* 0x0000b400bcbc7a23 */ /* 0x100fe200000108c2 */
[----:B------:R-:W3:Y:S01]  /*7b00*/  MUFU.EX2 R150, R150 ;  /* 0x0000009600967308 */ /* 0x000ee20000000800 */
[----:B------:R-:W4:Y:S01]  /*7b10*/  SHFL.BFLY PT, R5, R4, 0x2, 0x1f ;  /* 0x0c401f0004057f89 */ /* 0x000f2200000e0000 */
[----:B------:R-:W-:Y:S01]  /*7b20*/  FFMA.FTZ R189, R189, c[0x0][0x2d0], -R194 ;  /* 0x0000b400bdbd7a23 */ /* 0x000fe200000108c2 */
[----:B-1----:R-:W-:Y:S01]  /*7b30*/  FMNMX.FTZ R3, R8, R19, !PT ;  /* 0x0000001308037209 */ /* 0x002fe20007810000 */
[--C-:B------:R-:W-:Y:S02]  /*7b40*/  FFMA.FTZ R190, R190, c[0x0][0x2d0], -R248.reuse ;  /* 0x0000b400bebe7a23 */ /* 0x100fe400000108f8 */
[----:B------:R-:W-:Y:S01]  /*7b50*/  FFMA.FTZ R195, R195, c[0x0][0x2d0], -R248 ;  /* 0x0000b400c3c37a23 */ /* 0x000fe200000108f8 */
[C---:B------:R-:W-:Y:S01]  /*7b60*/  FSETP.NEU.FTZ.AND P0, PT, R3.reuse, -INF , PT ;  /* 0xff8000000300780b */ /* 0x040fe20003f1d000 */
[----:B------:R-:W-:Y:S02]  /*7b70*/  FMUL.FTZ R170, R3, c[0x0][0x2d0] ;  /* 0x0000b40003aa7a20 */ /* 0x000fe40000410000 */
[----:B------:R-:W-:Y:S01]  /*7b80*/  MUFU.EX2 R173, R173 ;  /* 0x000000ad00ad7308 */ /* 0x000fe20000000800 */
[--C-:B------:R-:W-:Y:S02]  /*7b90*/  FFMA.FTZ R196, R196, c[0x0][0x2d0], -R194.reuse ;  /* 0x0000b400c4c47a23 */ /* 0x100fe400000108c2 */
[----:B------:R-:W-:Y:S01]  /*7ba0*/  FSEL R170, R170, RZ, P0 ;  /* 0x000000ffaaaa7208 */ /* 0x000fe20000000000 */
[----:B------:R-:W-:Y:S01]  /*7bb0*/  FFMA.FTZ R199, R199, c[0x0][0x2d0], -R194 ;  /* 0x0000b400c7c77a23 */ /* 0x000fe200000108c2 */
[----:B--2---:R-:W-:Y:S01]  /*7bc0*/  F2FP.BF16.PACK_AB R156, R174, R175 ;  /* 0x000000afae9c723e */ /* 0x004fe200000010ff */
[----:B------:R-:W-:Y:S02]  /*7bd0*/  FFMA.FTZ R198, R198, c[0x0][0x2d0], -R248 ;  /* 0x0000b400c6c67a23 */ /* 0x000fe400000108f8 */
[--C-:B------:R-:W-:Y:S02]  /*7be0*/  FFMA.FTZ R181, R39, c[0x0][0x2d0], -R170.reuse ;  /* 0x0000b40027b57a23 */ /* 0x100fe400000108aa */
[----:B------:R-:W1:Y:S01]  /*7bf0*/  MUFU.EX2 R172, R172 ;  /* 0x000000ac00ac7308 */ /* 0x000e620000000800 */
[--C-:B------:R-:W-:Y:S02]  /*7c00*/  FFMA.FTZ R180, R37, c[0x0][0x2d0], -R170.reuse ;  /* 0x0000b40025b47a23 */ /* 0x100fe400000108aa */
[----:B------:R-:W-:Y:S01]  /*7c10*/  FFMA.FTZ R177, R25, c[0x0][0x2d0], -R170 ;  /* 0x0000b40019b17a23 */ /* 0x000fe200000108aa */
[----:B------:R-:W-:Y:S01]  /*7c20*/  LDSM.16.MT88.4 R36, [R212+0x1880] ;  /* 0x00188000d424783b */ /* 0x000fe20000004200 */
[----:B----4-:R-:W-:Y:S01]  /*7c30*/  FMNMX.FTZ R5, R4, R5, !PT ;  /* 0x0000000504057209 */ /* 0x010fe20007810000 */
[----:B------:R-:W-:Y:S01]  /*7c40*/  FADD.FTZ R4, -R7, R148 ;  /* 0x0000009407047221 */ /* 0x000fe20000010100 */
[----:B------:R-:W-:Y:S01]  /*7c50*/  FSEL R7, R3, RZ, P0 ;  /* 0x000000ff03077208 */ /* 0x000fe20000000000 */
[----:B------:R-:W-:Y:S02]  /*7c60*/  FFMA.FTZ R176, R49, c[0x0][0x2d0], -R170 ;  /* 0x0000b40031b07a23 */ /* 0x000fe400000108aa */
[----:B------:R-:W-:Y:S01]  /*7c70*/  FMUL.FTZ R148, R4, c[0x0][0x2d0] ;  /* 0x0000b40004947a20 */ /* 0x000fe20000410000 */
[----:B------:R-:W-:Y:S01]  /*7c80*/  MUFU.EX2 R155, R155 ;  /* 0x0000009b009b7308 */ /* 0x000fe20000000800 */
[----:B------:R-:W2:Y:S01]  /*7c90*/  SHFL.BFLY PT, R152, R5, 0x1, 0x1f ;  /* 0x0c201f0005987f89 */ /* 0x000ea200000e0000 */
[----:B------:R-:W-:Y:S02]  /*7ca0*/  FADD.FTZ R2, -R7, R2 ;  /* 0x0000000207027221 */ /* 0x000fe40000010100 */
[----:B---3--:R-:W-:Y:S02]  /*7cb0*/  FMUL.FTZ R4, R150, R144 ;  /* 0x0000009096047220 */ /* 0x008fe40000410000 */
[----:B------:R-:W-:Y:S02]  /*7cc0*/  FMUL.FTZ R6, R2, c[0x0][0x2d0] ;  /* 0x0000b40002067a20 */ /* 0x000fe40000410000 */
[C---:B------:R-:W-:Y:S02]  /*7cd0*/  FMUL.FTZ R32, R150.reuse, R116 ;  /* 0x0000007496207220 */ /* 0x040fe40000410000 */
[----:B------:R-:W3:Y:S01]  /*7ce0*/  MUFU.EX2 R148, R148 ;  /* 0x0000009400947308 */ /* 0x000ee20000000800 */
[----:B------:R-:W-:Y:S01]  /*7cf0*/  FMUL.FTZ R33, R150, R117 ;  /* 0x0000007596217220 */ /* 0x000fe20000410000 */
[----:B-1----:R-:W-:Y:S01]  /*7d00*/  F2FP.BF16.PACK_AB R158, R172, R173 ;  /* 0x000000adac9e723e */ /* 0x002fe200000010ff */
[C---:B------:R-:W-:Y:S02]  /*7d10*/  FMUL.FTZ R48, R150.reuse, R128 ;  /* 0x0000008096307220 */ /* 0x040fe40000410000 */
[----:B------:R-:W-:Y:S02]  /*7d20*/  FMUL.FTZ R49, R150, R129 ;  /* 0x0000008196317220 */ /* 0x000fe40000410000 */
[--C-:B------:R-:W-:Y:S03]  /*7d30*/  FFMA.FTZ R169, R169, c[0x0][0x2d0], -R170.reuse ;  /* 0x0000b400a9a97a23 */ /* 0x100fe600000108aa */
[----:B------:R1:W4:Y:S01]  /*7d40*/  MUFU.EX2 R2, R6 ;  /* 0x0000000600027308 */ /* 0x0003220000000800 */
[----:B------:R-:W-:Y:S02]  /*7d50*/  FFMA.FTZ R164, R164, c[0x0][0x2d0], -R170 ;  /* 0x0000b400a4a47a23 */ /* 0x000fe400000108aa */
[C---:B------:R-:W-:Y:S01]  /*7d60*/  FMUL.FTZ R52, R150.reuse, R52 ;  /* 0x0000003496347220 */ /* 0x040fe20000410000 */
[----:B--2---:R-:W-:Y:S01]  /*7d70*/  FMNMX.FTZ R152, R5, R152, !PT ;  /* 0x0000009805987209 */ /* 0x004fe20007810000 */
[C---:B------:R-:W-:Y:S02]  /*7d80*/  FMUL.FTZ R53, R150.reuse, R53 ;  /* 0x0000003596357220 */ /* 0x040fe40000410000 */
[----:B------:R-:W-:Y:S01]  /*7d90*/  FMUL.FTZ R64, R150, R64 ;  /* 0x0000004096407220 */ /* 0x000fe20000410000 */
[C---:B------:R-:W-:Y:S01]  /*7da0*/  FSETP.NEU.FTZ.AND P0, PT, R152.reuse, -INF , PT ;  /* 0xff8000009800780b */ /* 0x040fe20003f1d000 */
[----:B------:R-:W-:Y:S01]  /*7db0*/  FMUL.FTZ R162, R152, c[0x0][0x2d0] ;  /* 0x0000b40098a27a20 */ /* 0x000fe20000410000 */
[----:B------:R-:W2:Y:S01]  /*7dc0*/  MUFU.EX2 R154, R154 ;  /* 0x0000009a009a7308 */ /* 0x000ea20000000800 */
[----:B------:R-:W-:Y:S01]  /*7dd0*/  FMUL.FTZ R65, R150, R65 ;  /* 0x0000004196417220 */ /* 0x000fe20000410000 */
[----:B------:R-:W-:Y:S01]  /*7de0*/  FSEL R5, R152, RZ, P0 ;  /* 0x000000ff98057208 */ /* 0x000fe20000000000 */
[----:B---3--:R-:W-:Y:S01]  /*7df0*/  FMUL.FTZ R7, R148, R147 ;  /* 0x0000009394077220 */ /* 0x008fe20000410000 */
[----:B------:R-:W-:Y:S01]  /*7e00*/  FSEL R162, R162, RZ, P0 ;  /* 0x000000ffa2a27208 */ /* 0x000fe20000000000 */
[----:B------:R-:W-:Y:S01]  /*7e10*/  FMUL.FTZ R19, R148, R103 ;  /* 0x0000006794137220 */ /* 0x000fe20000410000 */
[C---:B------:R-:W-:Y:S01]  /*7e20*/  ISETP.GT.AND P0, PT, R232.reuse, R249, PT ;  /* 0x000000f9e800720c */ /* 0x040fe20003f04270 */
[----:B------:R-:W-:Y:S01]  /*7e30*/  FADD.FTZ R5, -R5, R0 ;  /* 0x0000000005057221 */ /* 0x000fe20000010100 */
[----:B------:R-:W-:Y:S01]  /*7e40*/  IADD3 R232, R232, -0x1, RZ ;  /* 0xffffffffe8e87810 */ /* 0x000fe20007ffe0ff */
[--C-:B------:R-:W-:Y:S01]  /*7e50*/  FFMA.FTZ R185, R17, c[0x0][0x2d0], -R162.reuse ;  /* 0x0000b40011b97a23 */ /* 0x100fe200000108a2 */
[----:B------:R-:W-:Y:S01]  /*7e60*/  MUFU.EX2 R179, R179 ;  /* 0x000000b300b37308 */ /* 0x000fe20000000800 */
[--C-:B------:R-:W-:Y:S02]  /*7e70*/  FFMA.FTZ R182, R15, c[0x0][0x2d0], -R162.reuse ;  /* 0x0000b4000fb67a23 */ /* 0x100fe400000108a2 */
[----:B------:R-:W-:Y:S02]  /*7e80*/  FMUL.FTZ R0, R5, c[0x0][0x2d0] ;  /* 0x0000b40005007a20 */ /* 0x000fe40000410000 */
[--C-:B------:R-:W-:Y:S02]  /*7e90*/  FFMA.FTZ R184, R13, c[0x0][0x2d0], -R162.reuse ;  /* 0x0000b4000db87a23 */ /* 0x100fe400000108a2 */
[--C-:B------:R-:W-:Y:S02]  /*7ea0*/  FFMA.FTZ R183, R11, c[0x0][0x2d0], -R162.reuse ;  /* 0x0000b4000bb77a23 */ /* 0x100fe400000108a2 */
[----:B------:R-:W-:Y:S01]  /*7eb0*/  FMUL.FTZ R5, R150, R145 ;  /* 0x0000009196057220 */ /* 0x000fe20000410000 */
[----:B------:R-:W3:Y:S01]  /*7ec0*/  MUFU.EX2 R178, R178 ;  /* 0x000000b200b27308 */ /* 0x000ee20000000800 */
[----:B-1----:R-:W-:Y:S02]  /*7ed0*/  FMUL.FTZ R6, R148, R146 ;  /* 0x0000009294067220 */ /* 0x002fe40000410000 */
[----:B----4-:R-:W-:Y:S01]  /*7ee0*/  FMUL.FTZ R8, R2, R140 ;  /* 0x0000008c02087220 */ /* 0x010fe20000410000 */
[----:B--2---:R-:W-:Y:S01]  /*7ef0*/  F2FP.BF16.PACK_AB R157, R154, R155 ;  /* 0x0000009b9a9d723e */ /* 0x004fe200000010ff */
[C---:B------:R-:W-:Y:S01]  /*7f00*/  FMUL.FTZ R9, R2.reuse, R141 ;  /* 0x0000008d02097220 */ /* 0x040fe20000410000 */
[----:B------:R-:W-:Y:S01]  /*7f10*/  MOV R141, R18 ;  /* 0x00000012008d7202 */ /* 0x000fe20000000f00 */
[----:B------:R-:W-:Y:S01]  /*7f20*/  FMUL.FTZ R13, R2, R137 ;  /* 0x00000089020d7220 */ /* 0x000fe20000410000 */
[----:B------:R-:W-:Y:S01]  /*7f30*/  MOV R140, R24 ;  /* 0x00000018008c7202 */ /* 0x000fe20000000f00 */
[----:B------:R-:W-:Y:S01]  /*7f40*/  FMUL.FTZ R17, R150, R101 ;  /* 0x0000006596117220 */ /* 0x000fe20000410000 */
[----:B------:R-:W1:Y:S01]  /*7f50*/  MUFU.EX2 R0, R0 ;  /* 0x0000000000007308 */ /* 0x000e620000000800 */
[----:B------:R-:W-:Y:S02]  /*7f60*/  FMUL.FTZ R18, R148, R102 ;  /* 0x0000006694127220 */ /* 0x000fe40000410000 */
[C---:B------:R-:W-:Y:S02]  /*7f70*/  FMUL.FTZ R24, R2.reuse, R108 ;  /* 0x0000006c02187220 */ /* 0x040fe40000410000 */
[C---:B------:R-:W-:Y:S02]  /*7f80*/  FMUL.FTZ R25, R2.reuse, R109 ;  /* 0x0000006d02197220 */ /* 0x040fe40000410000 */
[C---:B------:R-:W-:Y:S02]  /*7f90*/  FMUL.FTZ R28, R2.reuse, R112 ;  /* 0x00000070021c7220 */ /* 0x040fe40000410000 */
[----:B------:R-:W-:Y:S01]  /*7fa0*/  FMUL.FTZ R29, R2, R113 ;  /* 0x00000071021d7220 */ /* 0x000fe20000410000 */
[----:B------:R-:W-:Y:S01]  /*7fb0*/  MUFU.EX2 R177, R177 ;  /* 0x000000b100b17308 */ /* 0x000fe20000000800 */
[C---:B------:R-:W-:Y:S02]  /*7fc0*/  FMUL.FTZ R34, R148.reuse, R118 ;  /* 0x0000007694227220 */ /* 0x040fe40000410000 */
[----:B------:R-:W-:Y:S01]  /*7fd0*/  FMUL.FTZ R35, R148, R119 ;  /* 0x0000007794237220 */ /* 0x000fe20000410000 */
[----:B---3--:R-:W-:Y:S01]  /*7fe0*/  F2FP.BF16.PACK_AB R159, R178, R179 ;  /* 0x000000b3b29f723e */ /* 0x008fe200000010ff */
[----:B------:R-:W-:Y:S01]  /*7ff0*/  LDSM.16.MT88.4 R116, [R214+0x2880] ;  /* 0x00288000d674783b */ /* 0x000fe20000004200 */
[C---:B------:R-:W-:Y:S02]  /*8000*/  FMUL.FTZ R50, R148.reuse, R130 ;  /* 0x0000008294327220 */ /* 0x040fe40000410000 */
[----:B------:R-:W-:Y:S02]  /*8010*/  FMUL.FTZ R51, R148, R131 ;  /* 0x0000008394337220 */ /* 0x000fe40000410000 */
[----:B------:R-:W2:Y:S01]  /*8020*/  MUFU.EX2 R176, R176 ;  /* 0x000000b000b07308 */ /* 0x000ea20000000800 */
[-C--:B------:R-:W-:Y:S01]  /*8030*/  HMMA.16816.F32.BF16 R4, R156, R20.reuse, R4 ;  /* 0x000000149c04723c */ /* 0x080fe20000041804 */
[--C-:B------:R-:W-:Y:S01]  /*8040*/  FFMA.FTZ R167, R167, c[0x0][0x2d0], -R162.reuse ;  /* 0x0000b400a7a77a23 */ /* 0x100fe200000108a2 */
[----:B------:R-:W-:Y:S01]  /*8050*/  LDSM.16.MT88.4 R128, [R214+0x2c80] ;  /* 0x002c8000d680783b */ /* 0x000fe20000004200 */
[C---:B-1----:R-:W-:Y:S01]  /*8060*/  FMUL.FTZ R10, R0.reuse, R142 ;  /* 0x0000008e000a7220 */ /* 0x042fe20000410000 */
[----:B------:R-:W-:Y:S01]  /*8070*/  MOV R142, R16 ;  /* 0x00000010008e7202 */ /* 0x000fe20000000f00 */
[----:B------:R-:W-:Y:S01]  /*8080*/  FMUL.FTZ R11, R0, R143 ;  /* 0x0000008f000b7220 */ /* 0x000fe20000410000 */
[----:B------:R-:W-:Y:S01]  /*8090*/  MOV R143, R12 ;  /* 0x0000000c008f7202 */ /* 0x000fe20000000f00 */
[----:B------:R-:W-:Y:S02]  /*80a0*/  FMUL.FTZ R12, R2, R136 ;  /* 0x00000088020c7220 */ /* 0x000fe40000410000 */
[----:B------:R-:W-:Y:S03]  /*80b0*/  MUFU.EX2 R181, R181 ;  /* 0x000000b500b57308 */ /* 0x000fe60000000800 */
[C---:B------:R-:W-:Y:S02]  /*80c0*/  FMUL.FTZ R15, R0.reuse, R139 ;  /* 0x0000008b000f7220 */ /* 0x040fe40000410000 */
[----:B------:R-:W-:Y:S02]  /*80d0*/  FMUL.FTZ R14, R0, R138 ;  /* 0x0000008a000e7220 */ /* 0x000fe40000410000 */
[----:B------:R-:W-:Y:S02]  /*80e0*/  FMUL.FTZ R16, R150, R100 ;  /* 0x0000006496107220 */ /* 0x000fe40000410000 */
[----:B------:R-:W1:Y:S01]  /*80f0*/  LDSM.16.MT88.4 R100, [R214+0x2480] ;  /* 0x00248000d664783b */ /* 0x000e620000004200 */
[----:B------:R-:W3:Y:S01]  /*8100*/  MUFU.EX2 R180, R180 ;  /* 0x000000b400b47308 */ /* 0x000ee20000000800 */
[C---:B------:R-:W-:Y:S02]  /*8110*/  FMUL.FTZ R26, R0.reuse, R110 ;  /* 0x0000006e001a7220 */ /* 0x040fe40000410000 */
[----:B------:R-:W-:Y:S01]  /*8120*/  FMUL.FTZ R27, R0, R111 ;  /* 0x0000006f001b7220 */ /* 0x000fe20000410000 */
[----:B--2---:R-:W-:Y:S01]  /*8130*/  F2FP.BF16.PACK_AB R144, R176, R177 ;  /* 0x000000b1b090723e */ /* 0x004fe200000010ff */
[C---:B------:R-:W-:Y:S02]  /*8140*/  FMUL.FTZ R30, R0.reuse, R114 ;  /* 0x00000072001e7220 */ /* 0x040fe40000410000 */
[----:B------:R-:W-:Y:S01]  /*8150*/  FMUL.FTZ R31, R0, R115 ;  /* 0x00000073001f7220 */ /* 0x000fe20000410000 */
[----:B------:R-:W-:Y:S01]  /*8160*/  LDSM.16.MT88.4 R108, [R214+0x1c80] ;  /* 0x001c8000d66c783b */ /* 0x000fe20000004200 */
[----:B------:R-:W-:Y:S01]  /*8170*/  FFMA.FTZ R165, R165, c[0x0][0x2d0], -R162 ;  /* 0x0000b400a5a57a23 */ /* 0x000fe200000108a2 */
[----:B------:R-:W-:Y:S01]  /*8180*/  MUFU.EX2 R185, R185 ;  /* 0x000000b900b97308 */ /* 0x000fe20000000800 */
[C---:B------:R-:W-:Y:S02]  /*8190*/  FMUL.FTZ R40, R2.reuse, R124 ;  /* 0x0000007c02287220 */ /* 0x040fe40000410000 */
[----:B------:R-:W-:Y:S02]  /*81a0*/  FMUL.FTZ R41, R2, R125 ;  /* 0x0000007d02297220 */ /* 0x000fe40000410000 */
[C---:B------:R-:W-:Y:S01]  /*81b0*/  FMUL.FTZ R42, R0.reuse, R126 ;  /* 0x0000007e002a7220 */ /* 0x040fe20000410000 */
[----:B------:R-:W-:Y:S01]  /*81c0*/  LDSM.16.MT88.4 R112, [R212+0x1c80] ;  /* 0x001c8000d470783b */ /* 0x000fe20000004200 */
        /* <DEDUP_REMOVED lines=23> */
[--C-:B------:R-:W-:Y:S02]  /*8340*/  FFMA.FTZ R246, R246, c[0x0][0x2d0], -R170.reuse ;  /* 0x0000b400f6f67a23 */ /* 0x100fe400000108aa */
[--C-:B------:R-:W-:Y:S02]  /*8350*/  FFMA.FTZ R251, R251, c[0x0][0x2d0], -R170.reuse ;  /* 0x0000b400fbfb7a23 */ /* 0x100fe400000108aa */
[--C-:B------:R-:W-:Y:S02]  /*8360*/  FFMA.FTZ R250, R250, c[0x0][0x2d0], -R170.reuse ;  /* 0x0000b400fafa7a23 */ /* 0x100fe400000108aa */
[----:B------:R-:W-:Y:S02]  /*8370*/  FFMA.FTZ R252, R252, c[0x0][0x2d0], -R170 ;  /* 0x0000b400fcfc7a23 */ /* 0x000fe400000108aa */
[----:B------:R-:W-:Y:S01]  /*8380*/  FFMA.FTZ R197, R197, c[0x0][0x2d0], -R248 ;  /* 0x0000b400c5c57a23 */ /* 0x000fe200000108f8 */
[----:B------:R-:W-:Y:S01]  /*8390*/  MUFU.EX2 R132, R169 ;  /* 0x000000a900847308 */ /* 0x000fe20000000800 */
[--C-:B------:R-:W-:Y:S02]  /*83a0*/  FFMA.FTZ R193, R193, c[0x0][0x2d0], -R194.reuse ;  /* 0x0000b400c1c17a23 */ /* 0x100fe400000108c2 */
        /* <DEDUP_REMOVED lines=13> */
[----:B------:R2:W-:Y:S02]  /*8480*/  MUFU.EX2 R139, R170 ;  /* 0x000000aa008b7308 */ /* 0x0005e40000000800 */
[----:B------:R-:W-:Y:S02]  /*8490*/  FMUL.FTZ R73, R2, R73 ;  /* 0x0000004902497220 */ /* 0x000fe40000410000 */
[C---:B------:R-:W-:Y:S02]  /*84a0*/  FMUL.FTZ R74, R0.reuse, R74 ;  /* 0x0000004a004a7220 */ /* 0x040fe40000410000 */
[C---:B------:R-:W-:Y:S01]  /*84b0*/  HMMA.16816.F32.BF16 R16, R156.reuse, R22, R16 ;  /* 0x000000169c10723c */ /* 0x040fe20000041810 */
[----:B------:R-:W-:Y:S03]  /*84c0*/  FMUL.FTZ R75, R0, R75 ;  /* 0x0000004b004b7220 */ /* 0x000fe60000410000 */
[----:B------:R-:W-:Y:S01]  /*84d0*/  MUFU.EX2 R133, R167 ;  /* 0x000000a700857308 */ /* 0x000fe20000000800 */
[----:B------:R-:W-:Y:S02]  /*84e0*/  FMUL.FTZ R76, R2, R76 ;  /* 0x0000004c024c7220 */ /* 0x000fe40000410000 */
[C---:B------:R-:W-:Y:S02]  /*84f0*/  FMUL.FTZ R22, R148.reuse, R106 ;  /* 0x0000006a94167220 */ /* 0x040fe40000410000 */
[----:B------:R-:W-:Y:S02]  /*8500*/  FMUL.FTZ R23, R148, R107 ;  /* 0x0000006b94177220 */ /* 0x000fe40000410000 */
[----:B------:R-:W3:Y:S01]  /*8510*/  LDSM.16.MT88.4 R104, [R212+0x2480] ;  /* 0x00248000d468783b */ /* 0x000ee20000004200 */
[----:B------:R-:W-:Y:S02]  /*8520*/  FMUL.FTZ R77, R2, R77 ;  /* 0x0000004d024d7220 */ /* 0x000fe40000410000 */
[----:B------:R4:W5:Y:S01]  /*8530*/  MUFU.EX2 R135, R165 ;  /* 0x000000a500877308 */ /* 0x0009620000000800 */
[C---:B------:R-:W-:Y:S01]  /*8540*/  FMUL.FTZ R78, R0.reuse, R78 ;  /* 0x0000004e004e7220 */ /* 0x040fe20000410000 */
[-C--:B------:R-:W-:Y:S01]  /*8550*/  HMMA.16816.F32.BF16 R20, R156, R36.reuse, R20 ;  /* 0x000000249c14723c */ /* 0x080fe20000041814 */
[----:B------:R-:W-:Y:S02]  /*8560*/  FMUL.FTZ R79, R0, R79 ;  /* 0x0000004f004f7220 */ /* 0x000fe40000410000 */
[----:B--2---:R-:W-:Y:S01]  /*8570*/  LDSM.16.MT88.4 R168, [R214+0x3880] ;  /* 0x00388000d6a8783b */ /* 0x004fe20000004200 */
[C---:B------:R-:W-:Y:S02]  /*8580*/  FMUL.FTZ R88, R2.reuse, R88 ;  /* 0x0000005802587220 */ /* 0x040fe40000410000 */
[----:B------:R-:W-:Y:S02]  /*8590*/  FMUL.FTZ R89, R2, R89 ;  /* 0x0000005902597220 */ /* 0x000fe40000410000 */
[C---:B------:R-:W-:Y:S01]  /*85a0*/  HMMA.16816.F32.BF16 R24, R144.reuse, R36, R24 ;  /* 0x000000249018723c */ /* 0x040fe20000041818 */
[----:B------:R-:W-:Y:S03]  /*85b0*/  MUFU.EX2 R186, R186 ;  /* 0x000000ba00ba7308 */ /* 0x000fe60000000800 */
[C---:B------:R-:W-:Y:S02]  /*85c0*/  FMUL.FTZ R90, R0.reuse, R90 ;  /* 0x0000005a005a7220 */ /* 0x040fe40000410000 */
[----:B------:R-:W-:Y:S02]  /*85d0*/  FMUL.FTZ R91, R0, R91 ;  /* 0x0000005b005b7220 */ /* 0x000fe40000410000 */
[-C--:B------:R-:W-:Y:S01]  /*85e0*/  HMMA.16816.F32.BF16 R28, R144, R38.reuse, R28 ;  /* 0x00000026901c723c */ /* 0x080fe2000004181c */
[C---:B------:R-:W-:Y:S02]  /*85f0*/  FMUL.FTZ R36, R150.reuse, R120 ;  /* 0x0000007896247220 */ /* 0x040fe40000410000 */
[----:B------:R-:W-:Y:S01]  /*8600*/  MUFU.EX2 R187, R187 ;  /* 0x000000bb00bb7308 */ /* 0x000fe20000000800 */
[----:B------:R-:W-:Y:S01]  /*8610*/  FMUL.FTZ R37, R150, R121 ;  /* 0x0000007996257220 */ /* 0x000fe20000410000 */
[----:B----4-:R-:W-:Y:S01]  /*8620*/  LDSM.16.MT88.4 R164, [R212+0x2c80] ;  /* 0x002c8000d4a4783b */ /* 0x010fe20000004200 */
[C---:B------:R-:W-:Y:S02]  /*8630*/  FMUL.FTZ R92, R2.reuse, R92 ;  /* 0x0000005c025c7220 */ /* 0x040fe40000410000 */
[C---:B------:R-:W-:Y:S01]  /*8640*/  HMMA.16816.F32.BF16 R32, R156.reuse, R38, R32 ;  /* 0x000000269c20723c */ /* 0x040fe20000041820 */
[----:B------:R-:W-:Y:S03]  /*8650*/  FMUL.FTZ R93, R2, R93 ;  /* 0x0000005d025d7220 */ /* 0x000fe60000410000 */
[C---:B------:R-:W-:Y:S01]  /*8660*/  FMUL.FTZ R94, R0.reuse, R94 ;  /* 0x0000005e005e7220 */ /* 0x040fe20000410000 */
[----:B------:R-:W-:Y:S01]  /*8670*/  MUFU.EX2 R188, R188 ;  /* 0x000000bc00bc7308 */ /* 0x000fe20000000800 */
[----:B------:R-:W-:Y:S01]  /*8680*/  FMUL.FTZ R95, R0, R95 ;  /* 0x0000005f005f7220 */ /* 0x000fe20000410000 */
[----:B-----5:R-:W-:Y:S01]  /*8690*/  F2FP.BF16.PACK_AB R161, R135, R133 ;  /* 0x0000008587a1723e */ /* 0x020fe200000010ff */
[C---:B------:R-:W-:Y:S04]  /*86a0*/  FMUL.FTZ R38, R148.reuse, R122 ;  /* 0x0000007a94267220 */ /* 0x040fe80000410000 */
[----:B------:R-:W-:Y:S02]  /*86b0*/  FMUL.FTZ R39, R148, R123 ;  /* 0x0000007b94277220 */ /* 0x000fe40000410000 */
[----:B------:R-:W-:Y:S01]  /*86c0*/  LDSM.16.MT88.4 R120, [R212+0x2080] ;  /* 0x00208000d478783b */ /* 0x000fe20000004200 */
[----:B------:R-:W-:Y:S01]  /*86d0*/  MUFU.EX2 R189, R189 ;  /* 0x000000bd00bd7308 */ /* 0x000fe20000000800 */
[C---:B------:R-:W-:Y:S02]  /*86e0*/  FMUL.FTZ R96, R150.reuse, R96 ;  /* 0x0000006096607220 */ /* 0x040fe40000410000 */
[----:B------:R-:W-:Y:S01]  /*86f0*/  FMUL.FTZ R97, R150, R97 ;  /* 0x0000006196617220 */ /* 0x000fe20000410000 */
[-C--:B-1----:R-:W-:Y:S01]  /*8700*/  HMMA.16816.F32.BF16 R36, R156, R100.reuse, R36 ;  /* 0x000000649c24723c */ /* 0x082fe20000041824 */
[C---:B------:R-:W-:Y:S02]  /*8710*/  FMUL.FTZ R98, R148.reuse, R98 ;  /* 0x0000006294627220 */ /* 0x040fe40000410000 */
[----:B------:R-:W-:Y:S02]  /*8720*/  FMUL.FTZ R99, R148, R99 ;  /* 0x0000006394637220 */ /* 0x000fe40000410000 */
[C---:B------:R-:W-:Y:S01]  /*8730*/  FMUL.FTZ R68, R150.reuse, R68 ;  /* 0x0000004496447220 */ /* 0x040fe20000410000 */
[----:B------:R-:W-:Y:S01]  /*8740*/  MUFU.EX2 R190, R190 ;  /* 0x000000be00be7308 */ /* 0x000fe20000000800 */
[----:B------:R-:W-:Y:S01]  /*8750*/  FMUL.FTZ R69, R150, R69 ;  /* 0x0000004596457220 */ /* 0x000fe20000410000 */
[C---:B------:R-:W-:Y:S01]  /*8760*/  HMMA.16816.F32.BF16 R40, R144.reuse, R100, R40 ;  /* 0x000000649028723c */ /* 0x040fe20000041828 */
[C---:B------:R-:W-:Y:S03]  /*8770*/  FMUL.FTZ R70, R148.reuse, R70 ;  /* 0x0000004694467220 */ /* 0x040fe60000410000 */
[----:B------:R-:W-:Y:S02]  /*8780*/  FMUL.FTZ R71, R148, R71 ;  /* 0x0000004794477220 */ /* 0x000fe40000410000 */
[C---:B------:R-:W-:Y:S02]  /*8790*/  FMUL.FTZ R80, R150.reuse, R80 ;  /* 0x0000005096507220 */ /* 0x040fe40000410000 */
[-C--:B------:R-:W-:Y:S01]  /*87a0*/  HMMA.16816.F32.BF16 R44, R144, R102.reuse, R44 ;  /* 0x00000066902c723c */ /* 0x080fe2000004182c */
[----:B------:R-:W1:Y:S03]  /*87b0*/  MUFU.EX2 R195, R195 ;  /* 0x000000c300c37308 */ /* 0x000e660000000800 */
[----:B------:R-:W-:Y:S02]  /*87c0*/  FMUL.FTZ R81, R150, R81 ;  /* 0x0000005196517220 */ /* 0x000fe40000410000 */
[C---:B------:R-:W-:Y:S02]  /*87d0*/  FMUL.FTZ R82, R148.reuse, R82 ;  /* 0x0000005294527220 */ /* 0x040fe40000410000 */
[C---:B------:R-:W-:Y:S01]  /*87e0*/  HMMA.16816.F32.BF16 R48, R156.reuse, R102, R48 ;  /* 0x000000669c30723c */ /* 0x040fe20000041830 */
[----:B------:R-:W2:Y:S02]  /*87f0*/  LDSM.16.MT88.4 R100, [R214+0x3080] ;  /* 0x00308000d664783b */ /* 0x000ea40000004200 */
[----:B------:R-:W-:Y:S01]  /*8800*/  MUFU.EX2 R196, R196 ;  /* 0x000000c400c47308 */ /* 0x000fe20000000800 */
[----:B------:R-:W-:Y:S02]  /*8810*/  FMUL.FTZ R83, R148, R83 ;  /* 0x0000005394537220 */ /* 0x000fe40000410000 */
[C---:B------:R-:W-:Y:S02]  /*8820*/  FMUL.FTZ R84, R150.reuse, R84 ;  /* 0x0000005496547220 */ /* 0x040fe40000410000 */
[-C--:B---3--:R-:W-:Y:S01]  /*8830*/  HMMA.16816.F32.BF16 R52, R156, R104.reuse, R52 ;  /* 0x000000689c34723c */ /* 0x088fe20000041834 */
[----:B------:R-:W-:Y:S03]  /*8840*/  FMUL.FTZ R85, R150, R85 ;  /* 0x0000005596557220 */ /* 0x000fe60000410000 */
[C---:B------:R-:W-:Y:S01]  /*8850*/  FMUL.FTZ R86, R148.reuse, R86 ;  /* 0x0000005694567220 */ /* 0x040fe20000410000 */
[----:B------:R-:W-:Y:S01]  /*8860*/  MUFU.EX2 R199, R199 ;  /* 0x000000c700c77308 */ /* 0x000fe20000000800 */
[----:B------:R-:W-:Y:S02]  /*8870*/  FMUL.FTZ R87, R148, R87 ;  /* 0x0000005794577220 */ /* 0x000fe40000410000 */
[C---:B------:R-:W-:Y:S01]  /*8880*/  HMMA.16816.F32.BF16 R56, R144.reuse, R104, R56 ;  /* 0x000000689038723c */ /* 0x040fe20000041838 */
[----:B------:R-:W-:Y:S03]  /*8890*/  FFMA.FTZ R160, R160, c[0x0][0x2d0], -R162 ;  /* 0x0000b400a0a07a23 */ /* 0x000fe600000108a2 */
[----:B------:R-:W-:Y:S01]  /*88a0*/  FFMA.FTZ R175, R150, R245, R175 ;  /* 0x000000f596af7223 */ /* 0x000fe200000100af */
[----:B------:R-:W-:Y:S01]  /*88b0*/  MOV R150, R151 ;  /* 0x0000009700967202 */ /* 0x000fe20000000f00 */
[----:B------:R-:W-:Y:S01]  /*88c0*/  FFMA.FTZ R155, R148, R243, R155 ;  /* 0x000000f3949b7223 */ /* 0x000fe2000001009b */
[----:B------:R-:W-:Y:S01]  /*88d0*/  MUFU.EX2 R246, R246 ;  /* 0x000000f600f67308 */ /* 0x000fe20000000800 */
[-C--:B------:R-:W-:Y:S01]  /*88e0*/  HMMA.16816.F32.BF16 R60, R144, R106.reuse, R60 ;  /* 0x0000006a903c723c */ /* 0x080fe2000004183c */
[----:B------:R-:W-:Y:S03]  /*88f0*/  FFMA.FTZ R177, R2, R241, R177 ;  /* 0x000000f102b17223 */ /* 0x000fe600000100b1 */
[----:B------:R-:W-:Y:S01]  /*8900*/  FFMA.FTZ R185, R0, R239, R185 ;  /* 0x000000ef00b97223 */ /* 0x000fe200000100b9 */
[----:B------:R-:W-:Y:S01]  /*8910*/  MOV R148, R149 ;  /* 0x0000009500947202 */ /* 0x000fe20000000f00 */
[----:B------:R-:W-:Y:S01]  /*8920*/  FADD.FTZ R174, R174, R175 ;  /* 0x000000afaeae7221 */ /* 0x000fe20000010000 */
[----:B------:R-:W-:Y:S01]  /*8930*/  MOV R2, R3 ;  /* 0x0000000300027202 */ /* 0x000fe20000000f00 */
[C---:B------:R-:W-:Y:S01]  /*8940*/  HMMA.16816.F32.BF16 R64, R156.reuse, R106, R64 ;  /* 0x0000006a9c40723c */ /* 0x040fe20000041840 */
[----:B------:R-:W3:Y:S01]  /*8950*/  LDSM.16.MT88.4 R104, [R212+0x3080] ;  /* 0x00308000d468783b */ /* 0x000ee20000004200 */
[----:B------:R-:W4:Y:S02]  /*8960*/  MUFU.EX2 R251, R251 ;  /* 0x000000fb00fb7308 */ /* 0x000f240000000800 */
[----:B------:R-:W-:Y:S02]  /*8970*/  FADD.FTZ R154, R154, R155 ;  /* 0x0000009b9a9a7221 */ /* 0x000fe40000010000 */
[----:B------:R-:W-:Y:S02]  /*8980*/  FADD.FTZ R176, R176, R177 ;  /* 0x000000b1b0b07221 */ /* 0x000fe40000010000 */
[----:B------:R-:W-:Y:S01]  /*8990*/  FADD.FTZ R184, R184, R185 ;  /* 0x000000b9b8b87221 */ /* 0x000fe20000010000 */
[-C--:B--2---:R-:W-:Y:S03]  /*89a0*/  HMMA.16816.F32.BF16 R68, R156, R100.reuse, R68 ;  /* 0x000000649c44723c */ /* 0x084fe60000041844 */
[----:B------:R-:W-:Y:S01]  /*89b0*/  MUFU.EX2 R250, R250 ;  /* 0x000000fa00fa7308 */ /* 0x000fe20000000800 */
[----:B------:R-:W-:Y:S02]  /*89c0*/  FADD.FTZ R173, R173, R174 ;  /* 0x000000aeadad7221 */ /* 0x000fe40000010000 */
[----:B------:R-:W-:Y:S02]  /*89d0*/  FADD.FTZ R179, R179, R154 ;  /* 0x0000009ab3b37221 */ /* 0x000fe40000010000 */
[C---:B------:R-:W-:Y:S01]  /*89e0*/  HMMA.16816.F32.BF16 R72, R144.reuse, R100, R72 ;  /* 0x000000649048723c */ /* 0x040fe20000041848 */
[----:B------:R-:W-:Y:S03]  /*89f0*/  FADD.FTZ R181, R181, R176 ;  /* 0x000000b0b5b57221 */ /* 0x000fe60000010000 */
[----:B------:R-:W-:Y:S01]  /*8a00*/  FADD.FTZ R183, R183, R184 ;  /* 0x000000b8b7b77221 */ /* 0x000fe20000010000 */
[----:B------:R-:W-:Y:S01]  /*8a10*/  MUFU.EX2 R252, R252 ;  /* 0x000000fc00fc7308 */ /* 0x000fe20000000800 */
[----:B------:R-:W-:Y:S02]  /*8a20*/  FADD.FTZ R173, R172, R173 ;  /* 0x000000adacad7221 */ /* 0x000fe40000010000 */
[-C--:B------:R-:W-:Y:S01]  /*8a30*/  HMMA.16816.F32.BF16 R76, R144, R102.reuse, R76 ;  /* 0x00000066904c723c */ /* 0x080fe2000004184c */
[--C-:B------:R-:W-:Y:S03]  /*8a40*/  FFMA.FTZ R100, R143, c[0x0][0x2d0], -R162.reuse ;  /* 0x0000b4008f647a23 */ /* 0x100fe600000108a2 */
[--C-:B------:R-:W-:Y:S02]  /*8a50*/  FFMA.FTZ R101, R142, c[0x0][0x2d0], -R162.reuse ;  /* 0x0000b4008e657a23 */ /* 0x100fe400000108a2 */
[----:B------:R-:W-:Y:S01]  /*8a60*/  FADD.FTZ R179, R178, R179 ;  /* 0x000000b3b2b37221 */ /* 0x000fe20000010000 */
[----:B------:R2:W-:Y:S01]  /*8a70*/  MUFU.EX2 R124, R100 ;  /* 0x00000064007c7308 */ /* 0x0005e20000000800 */
[C---:B------:R-:W-:Y:S01]  /*8a80*/  HMMA.16816.F32.BF16 R80, R156.reuse, R102, R80 ;  /* 0x000000669c50723c */ /* 0x040fe20000041850 */
[----:B------:R-:W-:Y:S03]  /*8a90*/  FADD.FTZ R181, R180, R181 ;  /* 0x000000b5b4b57221 */ /* 0x000fe60000010000 */
[----:B------:R-:W-:Y:S03]  /*8aa0*/  FADD.FTZ R183, R182, R183 ;  /* 0x000000b7b6b77221 */ /* 0x000fe60000010000 */
[--C-:B------:R-:W-:Y:S01]  /*8ab0*/  FFMA.FTZ R103, R140, c[0x0][0x2d0], -R162.reuse ;  /* 0x0000b4008c677a23 */ /* 0x100fe200000108a2 */
[-C--:B---3--:R-:W-:Y:S01]  /*8ac0*/  HMMA.16816.F32.BF16 R84, R156, R104.reuse, R84 ;  /* 0x000000689c54723c */ /* 0x088fe20000041854 */
[----:B------:R3:W5:Y:S03]  /*8ad0*/  MUFU.EX2 R125, R101 ;  /* 0x00000065007d7308 */ /* 0x0007660000000800 */
[----:B-1----:R-:W-:Y:S04]  /*8ae0*/  F2FP.BF16.PACK_AB R102, R195, R190 ;  /* 0x000000bec366723e */ /* 0x002fe800000010ff */
[C---:B------:R-:W-:Y:S03]  /*8af0*/  HMMA.16816.F32.BF16 R88, R144.reuse, R104, R88 ;  /* 0x000000689058723c */ /* 0x040fe60000041858 */
[----:B------:R1:W-:Y:S01]  /*8b00*/  MUFU.EX2 R127, R103 ;  /* 0x00000067007f7308 */ /* 0x0003e20000000800 */
[--C-:B--2---:R-:W-:Y:S04]  /*8b10*/  FFMA.FTZ R100, R141, c[0x0][0x2d0], -R162.reuse ;  /* 0x0000b4008d647a23 */ /* 0x104fe800000108a2 */
[-C--:B------:R-:W-:Y:S01]  /*8b20*/  HMMA.16816.F32.BF16 R92, R144, R106.reuse, R92 ;  /* 0x0000006a905c723c */ /* 0x080fe2000004185c */
[----:B----4-:R-:W-:Y:S03]  /*8b30*/  F2FP.BF16.PACK_AB R104, R251, R246 ;  /* 0x000000f6fb68723e */ /* 0x010fe600000010ff */
[----:B------:R-:W-:Y:S01]  /*8b40*/  FFMA.FTZ R162, R153, c[0x0][0x2d0], -R162 ;  /* 0x0000b40099a27a23 */ /* 0x000fe200000108a2 */
[----:B------:R2:W4:Y:S01]  /*8b50*/  MUFU.EX2 R126, R100 ;  /* 0x00000064007e7308 */ /* 0x0005220000000800 */
[----:B------:R-:W-:Y:S02]  /*8b60*/  FADD.FTZ R246, R246, R181 ;  /* 0x000000b5f6f67221 */ /* 0x000fe40000010000 */
[----:B------:R-:W-:Y:S01]  /*8b70*/  HMMA.16816.F32.BF16 R96, R156, R106, R96 ;  /* 0x0000006a9c60723c */ /* 0x000fe20000041860 */
[----:B---3--:R-:W-:Y:S03]  /*8b80*/  F2FP.BF16.PACK_AB R101, R189, R188 ;  /* 0x000000bcbd65723e */ /* 0x008fe600000010ff */
[----:B-----5:R-:W-:Y:S01]  /*8b90*/  F2FP.BF16.PACK_AB R105, R125, R124 ;  /* 0x0000007c7d69723e */ /* 0x020fe200000010ff */
[----:B------:R-:W-:Y:S02]  /*8ba0*/  FADD.FTZ R188, R188, R179 ;  /* 0x000000b3bcbc7221 */ /* 0x000fe40000010000 */
[----:B------:R-:W-:Y:S01]  /*8bb0*/  F2FP.BF16.PACK_AB R106, R252, R250 ;  /* 0x000000fafc6a723e */ /* 0x000fe200000010ff */
[----:B------:R-:W-:Y:S01]  /*8bc0*/  MUFU.EX2 R198, R198 ;  /* 0x000000c600c67308 */ /* 0x000fe20000000800 */
[----:B------:R-:W-:Y:S03]  /*8bd0*/  FADD.FTZ R189, R189, R188 ;  /* 0x000000bcbdbd7221 */ /* 0x000fe60000010000 */
[----:B-1----:R-:W-:Y:S01]  /*8be0*/  F2FP.BF16.PACK_AB R103, R199, R196 ;  /* 0x000000c4c767723e */ /* 0x002fe200000010ff */
[----:B------:R-:W-:Y:S02]  /*8bf0*/  FADD.FTZ R251, R251, R246 ;  /* 0x000000f6fbfb7221 */ /* 0x000fe40000010000 */
[----:B------:R-:W-:Y:S02]  /*8c00*/  FADD.FTZ R196, R196, R189 ;  /* 0x000000bdc4c47221 */ /* 0x000fe40000010000 */
[----:B------:R-:W-:Y:S01]  /*8c10*/  FADD.FTZ R251, R250, R251 ;  /* 0x000000fbfafb7221 */ /* 0x000fe20000010000 */
[----:B------:R-:W1:Y:S01]  /*8c20*/  MUFU.EX2 R197, R197 ;  /* 0x000000c500c57308 */ /* 0x000e620000000800 */
[----:B------:R-:W-:Y:S01]  /*8c30*/  FADD.FTZ R196, R199, R196 ;  /* 0x000000c4c7c47221 */ /* 0x000fe20000010000 */
[----:B--2---:R-:W-:Y:S01]  /*8c40*/  F2FP.BF16.PACK_AB R100, R187, R186 ;  /* 0x000000babb64723e */ /* 0x004fe200000010ff */
[----:B------:R-:W-:Y:S01]  /*8c50*/  FADD.FTZ R186, R186, R173 ;  /* 0x000000adbaba7221 */ /* 0x000fe20000010000 */
[----:B----4-:R-:W-:Y:S01]  /*8c60*/  F2FP.BF16.PACK_AB R107, R127, R126 ;  /* 0x0000007e7f6b723e */ /* 0x010fe200000010ff */
[----:B------:R-:W-:Y:S02]  /*8c70*/  FADD.FTZ R251, R252, R251 ;  /* 0x000000fbfcfb7221 */ /* 0x000fe40000010000 */
[----:B------:R-:W-:Y:S02]  /*8c80*/  FADD.FTZ R187, R187, R186 ;  /* 0x000000babbbb7221 */ /* 0x000fe40000010000 */
[-C--:B------:R-:W-:Y:S01]  /*8c90*/  HMMA.16816.F32.BF16 R4, R100, R108.reuse, R4 ;  /* 0x0000006c6404723c */ /* 0x080fe20000041804 */
[----:B------:R-:W2:Y:S01]  /*8ca0*/  MUFU.EX2 R193, R193 ;  /* 0x000000c100c17308 */ /* 0x000ea20000000800 */
[----:B------:R-:W-:Y:S04]  /*8cb0*/  FADD.FTZ R190, R190, R187 ;  /* 0x000000bbbebe7221 */ /* 0x000fe80000010000 */
[----:B------:R-:W-:Y:S02]  /*8cc0*/  FADD.FTZ R195, R195, R190 ;  /* 0x000000bec3c37221 */ /* 0x000fe40000010000 */
[C---:B------:R-:W-:Y:S03]  /*8cd0*/  HMMA.16816.F32.BF16 R8, R104.reuse, R108, R8 ;  /* 0x0000006c6808723c */ /* 0x040fe60000041808 */
[----:B------:R-:W3:Y:S01]  /*8ce0*/  MUFU.EX2 R191, R191 ;  /* 0x000000bf00bf7308 */ /* 0x000ee20000000800 */
[C---:B-1----:R-:W-:Y:S01]  /*8cf0*/  F2FP.BF16.PACK_AB R156, R197.reuse, R198 ;  /* 0x000000c6c59c723e */ /* 0x042fe200000010ff */
[----:B------:R-:W-:Y:S03]  /*8d00*/  FADD.FTZ R198, R198, R195 ;  /* 0x000000c3c6c67221 */ /* 0x000fe60000010000 */
[-C--:B------:R-:W-:Y:S01]  /*8d10*/  HMMA.16816.F32.BF16 R12, R104, R110.reuse, R12 ;  /* 0x0000006e680c723c */ /* 0x080fe2000004180c */
[----:B------:R-:W-:Y:S04]  /*8d20*/  FADD.FTZ R197, R197, R198 ;  /* 0x000000c6c5c57221 */ /* 0x000fe80000010000 */
[----:B------:R-:W1:Y:S03]  /*8d30*/  MUFU.EX2 R192, R192 ;  /* 0x000000c000c07308 */ /* 0x000e660000000800 */
[C---:B------:R-:W-:Y:S01]  /*8d40*/  HMMA.16816.F32.BF16 R16, R100.reuse, R110, R16 ;  /* 0x0000006e6410723c */ /* 0x040fe20000041810 */
[----:B------:R-:W4:Y:S03]  /*8d50*/  LDSM.16.MT88.4 R108, [R212+0x2880] ;  /* 0x00288000d46c783b */ /* 0x000f260000004200 */
[----:B--2---:R-:W-:Y:S03]  /*8d60*/  FADD.FTZ R196, R193, R196 ;  /* 0x000000c4c1c47221 */ /* 0x004fe60000010000 */
[----:B------:R-:W2:Y:S01]  /*8d70*/  MUFU.EX2 R248, R248 ;  /* 0x000000f800f87308 */ /* 0x000ea20000000800 */
[-C--:B------:R-:W-:Y:S01]  /*8d80*/  HMMA.16816.F32.BF16 R20, R100, R112.reuse, R20 ;  /* 0x000000706414723c */ /* 0x080fe20000041814 */
[C---:B---3--:R-:W-:Y:S03]  /*8d90*/  F2FP.BF16.PACK_AB R157, R191.reuse, R193 ;  /* 0x000000c1bf9d723e */ /* 0x048fe600000010ff */
[----:B------:R-:W-:Y:S04]  /*8da0*/  FADD.FTZ R196, R191, R196 ;  /* 0x000000c4bfc47221 */ /* 0x000fe80000010000 */
[C---:B------:R-:W-:Y:S01]  /*8db0*/  HMMA.16816.F32.BF16 R24, R104.reuse, R112, R24 ;  /* 0x000000706818723c */ /* 0x040fe20000041818 */
[----:B------:R-:W3:Y:S03]  /*8dc0*/  MUFU.EX2 R194, R194 ;  /* 0x000000c200c27308 */ /* 0x000ee60000000800 */
[----:B-1----:R-:W-:Y:S04]  /*8dd0*/  FADD.FTZ R197, R192, R197 ;  /* 0x000000c5c0c57221 */ /* 0x002fe80000010000 */
[-C--:B------:R-:W-:Y:S03]  /*8de0*/  HMMA.16816.F32.BF16 R28, R104, R114.reuse, R28 ;  /* 0x00000072681c723c */ /* 0x080fe6000004181c */
[----:B------:R-:W1:Y:S01]  /*8df0*/  MUFU.EX2 R137, R163 ;  /* 0x000000a300897308 */ /* 0x000e620000000800 */
[C---:B--2---:R-:W-:Y:S04]  /*8e00*/  F2FP.BF16.PACK_AB R158, R248.reuse, R192 ;  /* 0x000000c0f89e723e */ /* 0x044fe800000010ff */
[C---:B------:R-:W-:Y:S01]  /*8e10*/  HMMA.16816.F32.BF16 R32, R100.reuse, R114, R32 ;  /* 0x000000726420723c */ /* 0x040fe20000041820 */
[----:B------:R-:W2:Y:S03]  /*8e20*/  LDSM.16.MT88.4 R112, [R214+0x3480] ;  /* 0x00348000d670783b */ /* 0x000ea60000004200 */
[----:B------:R-:W-:Y:S01]  /*8e30*/  FADD.FTZ R245, R248, R197 ;  /* 0x000000c5f8f57221 */ /* 0x000fe20000010000 */
[----:B------:R5:W-:Y:S03]  /*8e40*/  MUFU.EX2 R138, R160 ;  /* 0x000000a0008a7308 */ /* 0x000be60000000800 */
[-C--:B------:R-:W-:Y:S01]  /*8e50*/  HMMA.16816.F32.BF16 R36, R100, R116.reuse, R36 ;  /* 0x000000746424723c */ /* 0x080fe20000041824 */
[----:B---3--:R-:W-:Y:S06]  /*8e60*/  F2FP.BF16.PACK_AB R159, R194, R136 ;  /* 0x00000088c29f723e */ /* 0x008fec00000010ff */
[----:B------:R1:W3:Y:S01]  /*8e70*/  MUFU.EX2 R153, R162 ;  /* 0x000000a200997308 */ /* 0x0002e20000000800 */
[C---:B------:R-:W-:Y:S08]  /*8e80*/  HMMA.16816.F32.BF16 R40, R104.reuse, R116, R40 ;  /* 0x000000746828723c */ /* 0x040ff00000041828 */
[-C--:B------:R-:W-:Y:S01]  /*8e90*/  HMMA.16816.F32.BF16 R44, R104, R118.reuse, R44 ;  /* 0x00000076682c723c */ /* 0x080fe2000004182c */
[----:B-----5:R-:W-:Y:S07]  /*8ea0*/  F2FP.BF16.PACK_AB R160, R134, R132 ;  /* 0x0000008486a0723e */ /* 0x020fee00000010ff */
[C---:B------:R-:W-:Y:S01]  /*8eb0*/  HMMA.16816.F32.BF16 R48, R100.reuse, R118, R48 ;  /* 0x000000766430723c */ /* 0x040fe20000041830 */
[----:B------:R-:W5:Y:S03]  /*8ec0*/  LDSM.16.MT88.4 R116, [R212+0x3480] ;  /* 0x00348000d474783b */ /* 0x000f660000004200 */
[----:B-1----:R-:W-:Y:S04]  /*8ed0*/  F2FP.BF16.PACK_AB R162, R139, R137 ;  /* 0x000000898ba2723e */ /* 0x002fe800000010ff */
[-C--:B----4-:R-:W-:Y:S01]  /*8ee0*/  HMMA.16816.F32.BF16 R52, R100, R108.reuse, R52 ;  /* 0x0000006c6434723c */ /* 0x090fe20000041834 */
[-C--:B---3--:R-:W-:Y:S07]  /*8ef0*/  F2FP.BF16.PACK_AB R163, R153, R138.reuse ;  /* 0x0000008a99a3723e */ /* 0x088fee00000010ff */
[C---:B------:R-:W-:Y:S08]  /*8f00*/  HMMA.16816.F32.BF16 R56, R104.reuse, R108, R56 ;  /* 0x0000006c6838723c */ /* 0x040ff00000041838 */
[-C--:B------:R-:W-:Y:S08]  /*8f10*/  HMMA.16816.F32.BF16 R60, R104, R110.reuse, R60 ;  /* 0x0000006e683c723c */ /* 0x080ff0000004183c */
[C---:B------:R-:W-:Y:S01]  /*8f20*/  HMMA.16816.F32.BF16 R64, R100.reuse, R110, R64 ;  /* 0x0000006e6440723c */ /* 0x040fe20000041840 */
[----:B------:R-:W1:Y:S07]  /*8f30*/  LDSM.16.MT88.4 R108, [R214+0x2080] ;  /* 0x00208000d66c783b */ /* 0x000e6e0000004200 */
[-C--:B--2---:R-:W-:Y:S08]  /*8f40*/  HMMA.16816.F32.BF16 R68, R100, R112.reuse, R68 ;  /* 0x000000706444723c */ /* 0x084ff00000041844 */
        /* <DEDUP_REMOVED lines=13> */
[----:B------:R-:W-:Y:S02]  /*9020*/  MOV R8, R136 ;  /* 0x0000008800087202 */ /* 0x000fe40000000f00 */
[-C--:B------:R-:W-:Y:S03]  /*9030*/  HMMA.16816.F32.BF16 R136, R160, R110.reuse, R12 ;  /* 0x0000006ea088723c */ /* 0x080fe6000004180c */
[----:B------:R-:W-:Y:S04]  /*9040*/  FADD.FTZ R243, R8, R196 ;  /* 0x000000c408f37221 */ /* 0x000fe80000010000 */
[----:B------:R-:W-:Y:S01]  /*9050*/  MOV R15, R135 ;  /* 0x00000087000f7202 */ /* 0x000fe20000000f00 */
[C---:B------:R-:W-:Y:S01]  /*9060*/  HMMA.16816.F32.BF16 R100, R156.reuse, R110, R16 ;  /* 0x0000006e9c64723c */ /* 0x040fe20000041810 */
[----:B------:R-:W-:Y:S03]  /*9070*/  MOV R14, R134 ;  /* 0x00000086000e7202 */ /* 0x000fe60000000f00 */
[----:B------:R-:W-:Y:S01]  /*9080*/  MOV R13, R133 ;  /* 0x00000085000d7202 */ /* 0x000fe20000000f00 */
[----:B------:R-:W-:Y:S01]  /*9090*/  FADD.FTZ R243, R194, R243 ;  /* 0x000000f3c2f37221 */ /* 0x000fe20000010000 */
[----:B------:R-:W-:Y:S02]  /*90a0*/  MOV R12, R132 ;  /* 0x00000084000c7202 */ /* 0x000fe40000000f00 */
[-C--:B------:R-:W-:Y:S01]  /*90b0*/  HMMA.16816.F32.BF16 R104, R156, R120.reuse, R20 ;  /* 0x000000789c68723c */ /* 0x080fe20000041814 */
[----:B------:R-:W-:Y:S03]  /*90c0*/  MOV R19, R127 ;  /* 0x0000007f00137202 */ /* 0x000fe60000000f00 */
[----:B------:R-:W-:Y:S01]  /*90d0*/  MOV R18, R126 ;  /* 0x0000007e00127202 */ /* 0x000fe20000000f00 */
[----:B------:R-:W-:Y:S01]  /*90e0*/  FADD.FTZ R251, R12, R251 ;  /* 0x000000fb0cfb7221 */ /* 0x000fe20000010000 */
[----:B------:R-:W-:Y:S02]  /*90f0*/  MOV R17, R125 ;  /* 0x0000007d00117202 */ /* 0x000fe40000000f00 */
[C---:B------:R-:W-:Y:S01]  /*9100*/  HMMA.16816.F32.BF16 R108, R160.reuse, R120, R24 ;  /* 0x00000078a06c723c */ /* 0x040fe20000041818 */
[----:B------:R-:W-:Y:S03]  /*9110*/  MOV R16, R124 ;  /* 0x0000007c00107202 */ /* 0x000fe60000000f00 */
[----:B------:R-:W-:Y:S02]  /*9120*/  FADD.FTZ R251, R14, R251 ;  /* 0x000000fb0efb7221 */ /* 0x000fe40000010000 */
[----:B------:R-:W-:Y:S02]  /*9130*/  FADD.FTZ R183, R16, R183 ;  /* 0x000000b710b77221 */ /* 0x000fe40000010000 */
[-C--:B------:R-:W-:Y:S01]  /*9140*/  HMMA.16816.F32.BF16 R112, R160, R122.reuse, R28 ;  /* 0x0000007aa070723c */ /* 0x080fe2000004181c */
[----:B------:R-:W-:Y:S03]  /*9150*/  FADD.FTZ R251, R9, R251 ;  /* 0x000000fb09fb7221 */ /* 0x000fe60000010000 */
[----:B------:R-:W-:Y:S02]  /*9160*/  FADD.FTZ R183, R17, R183 ;  /* 0x000000b711b77221 */ /* 0x000fe40000010000 */
[----:B------:R-:W-:Y:S02]  /*9170*/  FADD.FTZ R241, R11, R251 ;  /* 0x000000fb0bf17221 */ /* 0x000fe40000010000 */
[C---:B------:R-:W-:Y:S01]  /*9180*/  HMMA.16816.F32.BF16 R116, R156.reuse, R122, R32 ;  /* 0x0000007a9c74723c */ /* 0x040fe20000041820 */
[----:B------:R-:W-:Y:S04]  /*9190*/  FADD.FTZ R183, R18, R183 ;  /* 0x000000b712b77221 */ /* 0x000fe80000010000 */
[----:B------:R-:W-:Y:S03]  /*91a0*/  FADD.FTZ R183, R19, R183 ;  /* 0x000000b713b77221 */ /* 0x000fe60000010000 */
[-C--:B------:R-:W-:Y:S01]  /*91b0*/  HMMA.16816.F32.BF16 R120, R156, R128.reuse, R36 ;  /* 0x000000809c78723c */ /* 0x080fe20000041824 */
[----:B------:R-:W-:Y:S04]  /*91c0*/  FADD.FTZ R183, R13, R183 ;  /* 0x000000b70db77221 */ /* 0x000fe80000010000 */
[----:B------:R-:W-:Y:S03]  /*91d0*/  FADD.FTZ R183, R15, R183 ;  /* 0x000000b70fb77221 */ /* 0x000fe60000010000 */
[C---:B------:R-:W-:Y:S01]  /*91e0*/  HMMA.16816.F32.BF16 R124, R160.reuse, R128, R40 ;  /* 0x00000080a07c723c */ /* 0x040fe20000041828 */
[----:B------:R-:W-:Y:S04]  /*91f0*/  FADD.FTZ R0, R10, R183 ;  /* 0x000000b70a007221 */ /* 0x000fe80000010000 */
[----:B------:R-:W-:Y:S01]  /*9200*/  FADD.FTZ R239, R153, R0 ;  /* 0x0000000099ef7221 */ /* 0x000fe20000010000 */
[----:B------:R-:W-:Y:S02]  /*9210*/  MOV R0, R152 ;  /* 0x0000009800007202 */ /* 0x000fe40000000f00 */
        /* <DEDUP_REMOVED lines=15> */
.L_x_285:
[----:B------:R-:W1:Y:S01]  /*9310*/  S2R R5, SR_CTAID.X ;  /* 0x0000000000057919 */ /* 0x000e620000002500 */
[----:B------:R-:W-:-:S02]  /*9320*/  ISETP.NE.AND P1, PT, R222, 0x1, PT ;  /* 0x00000001de00780c */ /* 0x000fc40003f25270 */
[----:B------:R-:W-:Y:S02]  /*9330*/  ISETP.GE.AND P0, PT, R221, 0x1, PT ;  /* 0x00000001dd00780c */ /* 0x000fe40003f06270 */
[----:B------:R-:W-:Y:S02]  /*9340*/  IADD3 R0, R220, 0x1, -R225 ;  /* 0x00000001dc007810 */ /* 0x000fe40007ffe8e1 */
[----:B-1----:R-:W-:-:S07]  /*9350*/  LEA R5, R5, 0x7f, 0x7 ;  /* 0x0000007f05057811 */ /* 0x002fce00078e38ff */
[----:B------:R-:W-:-:S05]  /*9360*/  @P1 IMAD.HI.U32 R2, R5, c[0x0][0x2c8], RZ ;  /* 0x0000b20005021a27 */ /* 0x000fca00078e00ff */
[----:B------:R-:W-:-:S05]  /*9370*/  @P1 SHF.R.U32.HI R5, RZ, c[0x0][0x2cc], R2 ;  /* 0x0000b300ff051a19 */ /* 0x000fca0000011602 */
[----:B------:R-:W-:-:S05]  /*9380*/  IMAD.IADD R4, R0, 0x1, R5 ;  /* 0x0000000100047824 */ /* 0x000fca00078e0205 */
[----:B------:R-:W-:Y:S01]  /*9390*/  IADD3 R2, R4, -c[0x0][0x324], RZ ;  /* 0x8000c90004027a10 */ /* 0x000fe20007ffe0ff */
[----:B------:R-:W-:Y:S05]  /*93a0*/  @!P0 BRA `(.L_x_305) ;  /* 0x000000f000008947 */ /* 0x000fea0003800000 */
        /* <DEDUP_REMOVED lines=9> */
.L_x_306:
[----:B------:R-:W-:-:S04]  /*9440*/  MOV R0, c[0x0][0x32c] ;  /* 0x0000cb0000007a02 */ /* 0x000fc80000000f00 */
[----:B------:R-:W-:-:S13]  /*9450*/  ISETP.NE.AND P0, PT, R0, 0x1, PT ;  /* 0x000000010000780c */ /* 0x000fda0003f05270 */
[----:B------:R-:W-:-:S05]  /*9460*/  @P0 IMAD.HI.U32 R0, R4, c[0x0][0x330], RZ ;  /* 0x0000cc0004000a27 */ /* 0x000fca00078e00ff */
[----:B------:R-:W-:-:S05]  /*9470*/  @P0 SHF.R.U32.HI R4, RZ, c[0x0][0x334], R0 ;  /* 0x0000cd00ff040a19 */ /* 0x000fca0000011600 */
.L_x_307:
[----:B------:R-:W-:-:S05]  /*9480*/  IMAD R5, R4, c[0x0][0x32c], RZ ;  /* 0x0000cb0004057a24 */ /* 0x000fca00078e02ff */
[----:B------:R-:W-:-:S04]  /*9490*/  IMNMX R2, R2, R5, !PT ;  /* 0x0000000502027217 */ /* 0x000fc80007800200 */
.L_x_305:
[----:B------:R-:W-:-:S05]  /*94a0*/  IADD3 R5, R2, 0x2f, RZ ;  /* 0x0000002f02057810 */ /* 0x000fca0007ffe0ff */
[----:B------:R-:W-:-:S05]  /*94b0*/  IMAD.HI R5, R5, 0x2aaaaaab, RZ ;  /* 0x2aaaaaab05057827 */ /* 0x000fca00078e02ff */
[----:B------:R-:W-:-:S04]  /*94c0*/  SHF.R.U32.HI R0, RZ, 0x1f, R5 ;  /* 0x0000001fff007819 */ /* 0x000fc80000011605 */
[----:B------:R-:W-:-:S04]  /*94d0*/  LEA.HI.SX32 R0, R5, R0, 0x1d ;  /* 0x0000000005007211 */ /* 0x000fc800078feaff */
[----:B------:R-:W-:-:S04]  /*94e0*/  IMNMX R251, R219, R0, !PT ;  /* 0x00000000dbfb7217 */ /* 0x000fc80007800200 */
[----:B------:R-:W-:-:S13]  /*94f0*/  ISETP.GE.AND P0, PT, R232, R251, PT ;  /* 0x000000fbe800720c */ /* 0x000fda0003f06270 */
[----:B------:R-:W-:Y:S05]  /*9500*/  @!P0 BRA `(.L_x_308) ;  /* 0x000029c000008947 */ /* 0x000fea0003800000 */
[----:B------:R-:W-:-:S05]  /*9510*/  IADD3 R250, P0, R228, 0x20, RZ ;  /* 0x00000020e4fa7810 */ /* 0x000fca0007f1e0ff */
[----:B------:R-:W-:Y:S01]  /*9520*/  IMAD.X R249, RZ, RZ, R235, P0 ;  /* 0x000000fffff97224 */ /* 0x000fe200000e06eb */
[----:B------:R-:W-:-:S05]  /*9530*/  IADD3 R248, P0, R228, 0x40, RZ ;  /* 0x00000040e4f87810 */ /* 0x000fca0007f1e0ff */
[----:B------:R-:W-:Y:S01]  /*9540*/  IMAD.X R246, RZ, RZ, R235, P0 ;  /* 0x000000fffff67224 */ /* 0x000fe200000e06eb */
[----:B------:R-:W-:-:S05]  /*9550*/  IADD3 R244, P0, R230, 0x20, RZ ;  /* 0x00000020e6f47810 */ /* 0x000fca0007f1e0ff */
[----:B------:R-:W-:Y:S01]  /*9560*/  IMAD.X R242, RZ, RZ, R237, P0 ;  /* 0x000000fffff27224 */ /* 0x000fe200000e06ed */
[----:B------:R-:W-:-:S05]  /*9570*/  IADD3 R240, P0, R230, 0x40, RZ ;  /* 0x00000040e6f07810 */ /* 0x000fca0007f1e0ff */
[----:B------:R-:W-:Y:S02]  /*9580*/  IMAD.X R238, RZ, RZ, R237, P0 ;  /* 0x000000ffffee7224 */ /* 0x000fe400000e06ed */
.L_x_311:
[----:B------:R-:W-:Y:S04]  /*9590*/  DEPBAR.LE SB0, 0x0 ;  /* 0x000080000000791a */ /* 0x000fe80000000000 */
[----:B------:R-:W-:Y:S01]  /*95a0*/  BAR.SYNC.DEFER_BLOCKING 0x0 ;  /* 0x0000000000007b1d */ /* 0x000fe20000010000 */
[----:B------:R-:W-:Y:S01]  /*95b0*/  ISETP.GT.AND P0, PT, R219, R232, PT ;  /* 0x000000e8db00720c */ /* 0x000fe20003f04270 */
[----:B------:R-:W-:Y:S01]  /*95c0*/  IMAD.MOV.U32 R148, RZ, RZ, R151 ;  /* 0x000000ffff947224 */ /* 0x000fe200078e0097 */
[C---:B------:R-:W-:Y:S01]  /*95d0*/  LOP3.LUT P5, RZ, R226.reuse, 0x200, RZ, 0xc0, !PT ;  /* 0x00000200e2ff7812 */ /* 0x040fe200078ac0ff */
[----:B------:R-:W-:Y:S01]  /*95e0*/  IMAD.MOV.U32 R2, RZ, RZ, R149 ;  /* 0x000000ffff027224 */ /* 0x000fe200078e0095 */
[C---:B------:R-:W-:Y:S01]  /*95f0*/  LOP3.LUT P4, RZ, R226.reuse, 0x80, RZ, 0xc0, !PT ;  /* 0x00000080e2ff7812 */ /* 0x040fe2000788c0ff */
[----:B------:R-:W-:Y:S01]  /*9600*/  IMAD.MOV.U32 R0, RZ, RZ, R3 ;  /* 0x000000ffff007224 */ /* 0x000fe200078e0003 */
        /* <DEDUP_REMOVED lines=58> */
.L_x_309:
        /* <DEDUP_REMOVED lines=97> */
[----:B------:R-:W-:Y:S04]  /*9fc0*/  IADD3 R154, -R247, 0x30, RZ ;  /* 0x00000030f79a7810 */ /* 0x000fe80007ffe1ff */
        /* <DEDUP_REMOVED lines=15> */
[----:B------:R-:W-:Y:S02]  /*a0c0*/  @P1 IMAD.IADD R150, R157, 0x1, R150 ;  /* 0x000000019d961824 */ /* 0x000fe400078e0296 */
[----:B------:R-:W-:Y:S03]  /*a0d0*/  IMAD.U32 R157, RZ, RZ, UR6 ;  /* 0x00000006ff9d7e24 */ /* 0x000fe6000f8e00ff */
[----:B------:R-:W-:Y:S01]  /*a0e0*/  @P1 SHF.L.U64.HI R150, R156, 0x1, R150 ;  /* 0x000000019c961819 */ /* 0x000fe20000010296 */
[----:B------:R-:W-:Y:S03]  /*a0f0*/  IMAD.U32 R156, RZ, RZ, UR7 ;  /* 0x00000007ff9c7e24 */ /* 0x000fe6000f8e00ff */
        /* <DEDUP_REMOVED lines=12> */
[----:B------:R-:W-:Y:S04]  /*a1c0*/  @P0 IMAD.IADD R155, R159, 0x1, R155 ;  /* 0x000000019f9b0824 */ /* 0x000fe800078e029b */
[----:B------:R-:W-:Y:S04]  /*a1d0*/  @P0 IMAD R155, R155, 0x30, RZ ;  /* 0x000000309b9b0824 */ /* 0x000fe800078e02ff */
[----:B------:R-:W-:Y:S01]  /*a1e0*/  @P0 IMAD.IADD R155, R155, 0x1, R157 ;  /* 0x000000019b9b0824 */ /* 0x000fe200078e029d */
[-C--:B------:R-:W-:Y:S05]  /*a1f0*/  @P0 IADD3 R157, P2, R230, R156.reuse, RZ ;  /* 0x0000009ce69d0210 */ /* 0x080fea0007f5e0ff */
        /* <DEDUP_REMOVED lines=22> */
.L_x_310:
        /* <DEDUP_REMOVED lines=40> */
[C---:B------:R-:W-:Y:S02]  /*a5e0*/  ISETP.GT.AND P0, PT, R232.reuse, R251, PT ;  /* 0x000000fbe800720c */ /* 0x040fe40003f04270 */
        /* <DEDUP_REMOVED lines=398> */
.L_x_308:
[----:B------:R-:W-:-:S13]  /*bed0*/  ISETP.GE.AND P0, PT, R232, R219, PT ;  /* 0x000000dbe800720c */ /* 0x000fda0003f06270 */
[----:B------:R-:W-:Y:S05]  /*bee0*/  @!P0 BRA `(.L_x_312) ;  /* 0x00003d0000008947 */ /* 0x000fea0003800000 */
[C---:B------:R-:W-:Y:S01]  /*bef0*/  IADD3 R238, P0, R228.reuse, 0x20, RZ ;  /* 0x00000020e4ee7810 */ /* 0x040fe20007f1e0ff */
[----:B------:R-:W-:Y:S01]  /*bf00*/  ULDC.64 UR4, c[0x0][0x208] ;  /* 0x0000820000047ab9 */ /* 0x000fe20000000a00 */
[----:B------:R-:W-:Y:S01]  /*bf10*/  IADD3 R248, -R247, 0x30, RZ ;  /* 0x00000030f7f87810 */ /* 0x000fe20007ffe1ff */
[----:B------:R-:W-:Y:S01]  /*bf20*/  UIMAD.WIDE.U32 UR12, UR4, 0x30, URZ ;  /* 0x00000030040c78a5 */ /* 0x000fe2000f8e003f */
[----:B------:R-:W-:Y:S01]  /*bf30*/  IMAD.MOV.U32 R148, RZ, RZ, R149 ;  /* 0x000000ffff947224 */ /* 0x000fe200078e0095 */
[----:B------:R-:W-:Y:S01]  /*bf40*/  UIMAD UR5, UR5, 0x30, URZ ;  /* 0x00000030050578a4 */ /* 0x000fe2000f8e023f */
[----:B------:R-:W-:Y:S01]  /*bf50*/  IMAD.X R203, RZ, RZ, R235, P0 ;  /* 0x000000ffffcb7224 */ /* 0x000fe200000e06eb */
[----:B------:R-:W-:Y:S01]  /*bf60*/  IADD3 R202, P0, R228, 0x40, RZ ;  /* 0x00000040e4ca7810 */ /* 0x000fe20007f1e0ff */
[----:B------:R-:W-:Y:S01]  /*bf70*/  IMAD.MOV.U32 R150, RZ, RZ, R151 ;  /* 0x000000ffff967224 */ /* 0x000fe200078e0097 */
[----:B------:R-:W-:Y:S01]  /*bf80*/  MOV R0, R152 ;  /* 0x0000009800007202 */ /* 0x000fe20000000f00 */
[----:B------:R-:W-:Y:S01]  /*bf90*/  IMAD.MOV.U32 R2, RZ, RZ, R3 ;  /* 0x000000ffff027224 */ /* 0x000fe200078e0003 */
[----:B------:R-:W-:Y:S01]  /*bfa0*/  MOV R240, c[0x0][0x20c] ;  /* 0x0000830000f07a02 */ /* 0x000fe20000000f00 */
[----:B------:R-:W-:Y:S01]  /*bfb0*/  IMAD.X R201, RZ, RZ, R235, P0 ;  /* 0x000000ffffc97224 */ /* 0x000fe200000e06eb */
[----:B------:R-:W-:Y:S01]  /*bfc0*/  IADD3 R200, P0, R230, 0x20, RZ ;  /* 0x00000020e6c87810 */ /* 0x000fe20007f1e0ff */
[----:B------:R-:W-:Y:S01]  /*bfd0*/  IMAD.MOV.U32 R247, RZ, RZ, c[0x0][0x208] ;  /* 0x00008200fff77624 */ /* 0x000fe200078e00ff */
[----:B------:R-:W-:-:S02]  /*bfe0*/  UIADD3 UR5, UR13, UR5, URZ ;  /* 0x000000050d057290 */ /* 0x000fc4000fffe03f */
[----:B------:R-:W-:Y:S02]  /*bff0*/  IADD3.X R246, RZ, R237, RZ, P0, !PT ;  /* 0x000000edfff67210 */ /* 0x000fe400007fe4ff */
[----:B------:R-:W-:-:S04]  /*c000*/  IADD3 R244, P0, R230, 0x40, RZ ;  /* 0x00000040e6f47810 */ /* 0x000fc80007f1e0ff */
[----:B------:R-:W-:Y:S02]  /*c010*/  IADD3.X R242, RZ, R237, RZ, P0, !PT ;  /* 0x000000edfff27210 */ /* 0x000fe400007fe4ff */
.L_x_330:
[----:B------:R-:W-:Y:S04]  /*c020*/  DEPBAR.LE SB0, 0x0 ;  /* 0x000080000000791a */ /* 0x000fe80000000000 */
[----:B------:R-:W-:Y:S01]  /*c030*/  BAR.SYNC.DEFER_BLOCKING 0x0 ;  /* 0x0000000000007b1d */ /* 0x000fe20000010000 */
[----:B------:R-:W-:Y:S01]  /*c040*/  SHF.R.S32.HI R4, RZ, 0x1f, R232 ;  /* 0x0000001fff047819 */ /* 0x000fe200000114e8 */
[C---:B------:R-:W-:Y:S01]  /*c050*/  IMAD R3, R232.reuse, UR5, RZ ;  /* 0x00000005e8037c24 */ /* 0x040fe2000f8e02ff */
[----:B------:R-:W-:Y:S01]  /*c060*/  ISETP.GT.AND P1, PT, R223, 0x3f, PT ;  /* 0x0000003fdf00780c */ /* 0x000fe20003f24270 */
[----:B------:R-:W-:Y:S01]  /*c070*/  IMAD.WIDE.U32 R6, R232, UR12, RZ ;  /* 0x0000000ce8067c25 */ /* 0x000fe2000f8e00ff */
[C---:B------:R-:W-:Y:S02]  /*c080*/  LOP3.LUT P5, RZ, R226.reuse, 0x200, RZ, 0xc0, !PT ;  /* 0x00000200e2ff7812 */ /* 0x040fe400078ac0ff */
[----:B------:R-:W-:Y:S01]  /*c090*/  LOP3.LUT P4, RZ, R226, 0x80, RZ, 0xc0, !PT ;  /* 0x00000080e2ff7812 */ /* 0x000fe2000788c0ff */
[----:B------:R-:W-:Y:S01]  /*c0a0*/  IMAD R3, R4, UR12, R3 ;  /* 0x0000000c04037c24 */ /* 0x000fe2000f8e0203 */
[-C--:B------:R-:W-:Y:S02]  /*c0b0*/  IADD3 R4, P0, R228, R6.reuse, RZ ;  /* 0x00000006e4047210 */ /* 0x080fe40007f1e0ff */
[----:B------:R-:W-:Y:S01]  /*c0c0*/  LOP3.LUT P3, RZ, R226, 0x100, RZ, 0xc0, !PT ;  /* 0x00000100e2ff7812 */ /* 0x000fe2000786c0ff */
[----:B------:R-:W-:Y:S04]  /*c0d0*/  IMAD.IADD R24, R7, 0x1, R3 ;  /* 0x0000000107187824 */ /* 0x000fe800078e0203 */
[----:B------:R-:W-:Y:S01]  /*c0e0*/  IMAD.X R3, R24, 0x1, R235, P0 ;  /* 0x0000000118037824 */ /* 0x000fe200000e06eb */
[C---:B------:R-:W-:Y:S04]  /*c0f0*/  LEA R36, P0, R4.reuse, c[0x0][0x1f8], 0x1 ;  /* 0x00007e0004247a11 */ /* 0x040fe800078008ff */
[----:B------:R-:W-:Y:S02]  /*c100*/  LEA.HI.X R37, R4, c[0x0][0x1fc], R3, 0x1, P0 ;  /* 0x00007f0004257a11 */ /* 0x000fe400000f0c03 */
[-C--:B------:R-:W-:Y:S01]  /*c110*/  IADD3 R4, P0, R238, R6.reuse, RZ ;  /* 0x00000006ee047210 */ /* 0x080fe20007f1e0ff */
[----:B------:R-:W-:Y:S04]  /*c120*/  LDSM.16.M88.4 R48, [R217+0x6080] ;  /* 0x00608000d930783b */ /* 0x000fe80000000200 */
[----:B------:R-:W-:Y:S01]  /*c130*/  IMAD.X R3, R24, 0x1, R203, P0 ;  /* 0x0000000118037824 */ /* 0x000fe200000e06cb */
[C---:B------:R-:W-:Y:S02]  /*c140*/  LEA R40, P0, R4.reuse, c[0x0][0x1f8], 0x1 ;  /* 0x00007e0004287a11 */ /* 0x040fe400078008ff */
[----:B------:R-:W1:Y:S02]  /*c150*/  LDSM.16.M88.4 R16, [R216+0x3c80] ;  /* 0x003c8000d810783b */ /* 0x000e640000000200 */
[----:B------:R-:W-:Y:S02]  /*c160*/  LEA.HI.X R41, R4, c[0x0][0x1fc], R3, 0x1, P0 ;  /* 0x00007f0004297a11 */ /* 0x000fe400000f0c03 */
[-C--:B------:R-:W-:Y:S03]  /*c170*/  IADD3 R4, P0, R202, R6.reuse, RZ ;  /* 0x00000006ca047210 */ /* 0x080fe60007f1e0ff */
[----:B------:R-:W2:Y:S02]  /*c180*/  LDSM.16.M88.4 R44, [R217+0x7080] ;  /* 0x00708000d92c783b */ /* 0x000ea40000000200 */
[----:B------:R-:W-:Y:S01]  /*c190*/  IMAD.X R3, R24, 0x1, R201, P0 ;  /* 0x0000000118037824 */ /* 0x000fe200000e06c9 */
[C---:B------:R-:W-:Y:S04]  /*c1a0*/  LEA R192, P0, R4.reuse, c[0x0][0x1f8], 0x1 ;  /* 0x00007e0004c07a11 */ /* 0x040fe800078008ff */
[----:B------:R-:W3:Y:S01]  /*c1b0*/  LDSM.16.M88.4 R32, [R216+0x4080] ;  /* 0x00408000d820783b */ /* 0x000ee20000000200 */
[----:B------:R-:W-:Y:S02]  /*c1c0*/  LEA.HI.X R193, R4, c[0x0][0x1fc], R3, 0x1, P0 ;  /* 0x00007f0004c17a11 */ /* 0x000fe400000f0c03 */
[C---:B------:R-:W-:Y:S04]  /*c1d0*/  @!P1 LEA R3, P0, R247.reuse, R6, 0x5 ;  /* 0x00000006f7039211 */ /* 0x040fe800078028ff */
[----:B------:R-:W4:Y:S01]  /*c1e0*/  LDSM.16.M88.4 R152, [R216+0x4480] ;  /* 0x00448000d898783b */ /* 0x000f220000000200 */
[----:B------:R-:W-:Y:S02]  /*c1f0*/  @!P1 LEA.HI.X R24, R247, R24, R240, 0x5, P0 ;  /* 0x00000018f7189211 */ /* 0x000fe400000f2cf0 */
[----:B------:R-:W-:Y:S04]  /*c200*/  @!P1 IADD3 R13, P0, R3, R228, RZ ;  /* 0x000000e4030d9210 */ /* 0x000fe80007f1e0ff */
[----:B------:R-:W-:Y:S01]  /*c210*/  LDSM.16.M88.4 R156, [R213+0x6080] ;  /* 0x00608000d59c783b */ /* 0x000fe20000000200 */
[C---:B------:R-:W-:Y:S01]  /*c220*/  @!P1 IMAD.X R12, R24.reuse, 0x1, R235, P0 ;  /* 0x00000001180c9824 */ /* 0x040fe200000e06eb */
[C---:B------:R-:W-:Y:S04]  /*c230*/  @!P1 LEA R190, P0, R13.reuse, c[0x0][0x1f8], 0x1 ;  /* 0x00007e000dbe9a11 */ /* 0x040fe800078008ff */
[----:B------:R-:W-:Y:S01]  /*c240*/  @!P1 LEA.HI.X R191, R13, c[0x0][0x1fc], R12, 0x1, P0 ;  /* 0x00007f000dbf9a11 */ /* 0x000fe200000f0c0c */
[----:B------:R-:W5:Y:S01]  /*c250*/  LDSM.16.M88.4 R160, [R215] ;  /* 0x00000000d7a0783b */ /* 0x000f620000000200 */
[----:B------:R-:W-:Y:S01]  /*c260*/  @!P1 IADD3 R21, P0, R3, R238, RZ ;  /* 0x000000ee03159210 */ /* 0x000fe20007f1e0ff */
[-C--:B-1----:R-:W-:Y:S05]  /*c270*/  HMMA.16816.F32.BF16 R4, R48, R16.reuse, RZ ;  /* 0x000000103004723c */ /* 0x082fea00000418ff */
[----:B------:R-:W1:Y:S01]  /*c280*/  LDSM.16.M88.4 R164, [R213+0x7080] ;  /* 0x00708000d5a4783b */ /* 0x000e620000000200 */
[C---:B------:R-:W-:Y:S01]  /*c290*/  @!P1 IMAD.X R20, R24.reuse, 0x1, R203, P0 ;  /* 0x0000000118149824 */ /* 0x040fe200000e06cb */
[C---:B------:R-:W-:Y:S01]  /*c2a0*/  @!P1 LEA R194, P0, R21.reuse, c[0x0][0x1f8], 0x1 ;  /* 0x00007e0015c29a11 */ /* 0x040fe200078008ff */
[C---:B--2---:R-:W-:Y:S04]  /*c2b0*/  HMMA.16816.F32.BF16 R8, R44.reuse, R16, RZ ;  /* 0x000000102c08723c */ /* 0x044fe800000418ff */
[----:B------:R-:W2:Y:S01]  /*c2c0*/  LDSM.16.M88.4 R168, [R211] ;  /* 0x00000000d3a8783b */ /* 0x000ea20000000200 */
[----:B------:R-:W-:Y:S02]  /*c2d0*/  @!P1 LEA.HI.X R195, R21, c[0x0][0x1fc], R20, 0x1, P0 ;  /* 0x00007f0015c39a11 */ /* 0x000fe400000f0c14 */
[----:B------:R-:W-:Y:S01]  /*c2e0*/  @!P1 IADD3 R28, P0, R3, R202, RZ ;  /* 0x000000ca031c9210 */ /* 0x000fe20007f1e0ff */
[-C--:B------:R-:W-:Y:S03]  /*c2f0*/  HMMA.16816.F32.BF16 R12, R44, R18.reuse, RZ ;  /* 0x000000122c0c723c */ /* 0x080fe600000418ff */
[----:B------:R-:W1:Y:S01]  /*c300*/  LDSM.16.M88.4 R172, [R210] ;  /* 0x00000000d2ac783b */ /* 0x000e620000000200 */
[----:B------:R-:W-:Y:S01]  /*c310*/  @!P1 IMAD.X R3, R24, 0x1, R201, P0 ;  /* 0x0000000118039824 */ /* 0x000fe200000e06c9 */
[C---:B------:R-:W-:Y:S03]  /*c320*/  @!P1 LEA R188, P0, R28.reuse, c[0x0][0x1f8], 0x1 ;  /* 0x00007e001cbc9a11 */ /* 0x040fe600078008ff */
[C---:B------:R-:W-:Y:S02]  /*c330*/  HMMA.16816.F32.BF16 R16, R48.reuse, R18, RZ ;  /* 0x000000123010723c */ /* 0x040fe400000418ff */
[----:B------:R-:W-:Y:S01]  /*c340*/  @!PT LDS RZ, [RZ] ;  /* 0x00000000fffff984 */ /* 0x000fe20000000800 */
[----:B------:R-:W-:Y:S01]  /*c350*/  @!PT LDS RZ, [RZ] ;  /* 0x00000000fffff984 */ /* 0x000fe20000000800 */
[----:B------:R-:W-:Y:S01]  /*c360*/  @!PT LDS RZ, [RZ] ;  /* 0x00000000fffff984 */ /* 0x000fe20000000800 */
[----:B------:R4:W-:Y:S02]  /*c370*/  LDGSTS.E.BYPASS.LTC128B.128 [R218+0x1880], [R36.64], !P5 ;  /* 0x0188000024da7fae */ /* 0x0009e4000e901d48 */
[----:B------:R-:W-:Y:S02]  /*c380*/  @!P1 LEA.HI.X R189, R28, c[0x0][0x1fc], R3, 0x1, P0 ;  /* 0x00007f001cbd9a11 */ /* 0x000fe400000f0c03 */
[----:B------:R-:W-:Y:S02]  /*c390*/  ISETP.GT.AND P0, PT, R232, R219, PT ;  /* 0x000000dbe800720c */ /* 0x000fe40003f04270 */
[-C--:B---3--:R-:W-:Y:S01]  /*c3a0*/  HMMA.16816.F32.BF16 R20, R48, R32.reuse, RZ ;  /* 0x000000203014723c */ /* 0x088fe200000418ff */
[----:B------:R3:W-:Y:S07]  /*c3b0*/  LDGSTS.E.BYPASS.LTC128B.128 [R218+0x2480], [R40.64], !P4 ;  /* 0x0248000028da7fae */ /* 0x0007ee000e101d48 */
[C---:B------:R-:W-:Y:S01]  /*c3c0*/  HMMA.16816.F32.BF16 R24, R44.reuse, R32, RZ ;  /* 0x000000202c18723c */ /* 0x040fe200000418ff */
[----:B------:R1:W-:Y:S07]  /*c3d0*/  LDGSTS.E.BYPASS.LTC128B.128 [R218+0x3080], [R192.64], !P3 ;  /* 0x03080000c0da7fae */ /* 0x0003ee000d901d48 */
[-C--:B------:R-:W-:Y:S01]  /*c3e0*/  HMMA.16816.F32.BF16 R28, R44, R34.reuse, RZ ;  /* 0x000000222c1c723c */ /* 0x080fe200000418ff */
[----:B------:R1:W-:Y:S07]  /*c3f0*/  @!P1 LDGSTS.E.BYPASS.LTC128B.128 [R218+0x2080], [R190.64], !P5 ;  /* 0x02080000beda9fae */ /* 0x0003ee000e901d48 */
[C---:B------:R-:W-:Y:S01]  /*c400*/  HMMA.16816.F32.BF16 R32, R48.reuse, R34, RZ ;  /* 0x000000223020723c */ /* 0x040fe200000418ff */
[----:B------:R1:W-:Y:S07]  /*c410*/  @!P1 LDGSTS.E.BYPASS.LTC128B.128 [R218+0x2c80], [R194.64], !P4 ;  /* 0x02c80000c2da9fae */ /* 0x0003ee000e101d48 */
[-C--:B----4-:R-:W-:Y:S01]  /*c420*/  HMMA.16816.F32.BF16 R36, R48, R152.reuse, RZ ;  /* 0x000000983024723c */ /* 0x090fe200000418ff */
[----:B------:R4:W-:Y:S07]  /*c430*/  @!P1 LDGSTS.E.BYPASS.LTC128B.128 [R218+0x3880], [R188.64], !P3 ;  /* 0x03880000bcda9fae */ /* 0x0009ee000d901d48 */
[C---:B---3--:R-:W-:Y:S01]  /*c440*/  HMMA.16816.F32.BF16 R40, R44.reuse, R152, RZ ;  /* 0x000000982c28723c */ /* 0x048fe200000418ff */
[----:B------:R-:W-:Y:S07]  /*c450*/  LDSM.16.M88.4 R176, [R217+0x8080] ;  /* 0x00808000d9b0783b */ /* 0x000fee0000000200 */
[-C--:B------:R-:W-:Y:S01]  /*c460*/  HMMA.16816.F32.BF16 R44, R44, R154.reuse, RZ ;  /* 0x0000009a2c2c723c */ /* 0x080fe200000418ff */
[----:B------:R-:W0:Y:S07]  /*c470*/  LDGDEPBAR ;  /* 0x00000000000079af */ /* 0x000e2e0000000000 */
[----:B------:R-:W-:Y:S01]  /*c480*/  HMMA.16816.F32.BF16 R48, R48, R154, RZ ;  /* 0x0000009a3030723c */ /* 0x000fe200000418ff */
[----:B------:R-:W3:Y:S07]  /*c490*/  LDSM.16.M88.4 R180, [R216+0x4880] ;  /* 0x00488000d8b4783b */ /* 0x000eee0000000200 */
[-C--:B-----5:R-:W-:Y:S01]  /*c4a0*/  HMMA.16816.F32.BF16 R4, R156, R160.reuse, R4 ;  /* 0x000000a09c04723c */ /* 0x0a0fe20000041804 */
[----:B------:R-:W5:Y:S07]  /*c4b0*/  LDSM.16.M88.4 R184, [R217+0x9080] ;  /* 0x00908000d9b8783b */ /* 0x000f6e0000000200 */
[C---:B-1----:R-:W-:Y:S01]  /*c4c0*/  HMMA.16816.F32.BF16 R8, R164.reuse, R160, R8 ;  /* 0x000000a0a408723c */ /* 0x042fe20000041808 */
[----:B------:R-:W1:Y:S07]  /*c4d0*/  LDSM.16.M88.4 R152, [R216+0x4c80] ;  /* 0x004c8000d898783b */ /* 0x000e6e0000000200 */
[-C--:B------:R-:W-:Y:S01]  /*c4e0*/  HMMA.16816.F32.BF16 R12, R164, R162.reuse, R12 ;  /* 0x000000a2a40c723c */ /* 0x080fe2000004180c */
[----:B----4-:R-:W4:Y:S07]  /*c4f0*/  LDSM.16.M88.4 R188, [R216+0x5080] ;  /* 0x00508000d8bc783b */ /* 0x010f2e0000000200 */
[C---:B------:R-:W-:Y:S01]  /*c500*/  HMMA.16816.F32.BF16 R16, R156.reuse, R162, R16 ;  /* 0x000000a29c10723c */ /* 0x040fe20000041810 */
[----:B------:R-:W-:Y:S07]  /*c510*/  LDSM.16.M88.4 R160, [R213+0x8080] ;  /* 0x00808000d5a0783b */ /* 0x000fee0000000200 */
[-C--:B--2---:R-:W-:Y:S01]  /*c520*/  HMMA.16816.F32.BF16 R20, R156, R168.reuse, R20 ;  /* 0x000000a89c14723c */ /* 0x084fe20000041814 */
[----:B------:R-:W2:Y:S07]  /*c530*/  LDSM.16.M88.4 R192, [R209] ;  /* 0x00000000d1c0783b */ /* 0x000eae0000000200 */
[C---:B------:R-:W-:Y:S01]  /*c540*/  HMMA.16816.F32.BF16 R24, R164.reuse, R168, R24 ;  /* 0x000000a8a418723c */ /* 0x040fe20000041818 */
[----:B------:R-:W1:Y:S07]  /*c550*/  LDSM.16.M88.4 R196, [R213+0x9080] ;  /* 0x00908000d5c4783b */ /* 0x000e6e0000000200 */
        /* <DEDUP_REMOVED lines=9> */
[-C--:B---3--:R-:W-:Y:S01]  /*c5f0*/  HMMA.16816.F32.BF16 R4, R176, R180.reuse, R4 ;  /* 0x000000b4b004723c */ /* 0x088fe20000041804 */
[----:B------:R-:W-:Y:S07]  /*c600*/  LDSM.16.M88.4 R172, [R217+0xb080] ;  /* 0x00b08000d9ac783b */ /* 0x000fee0000000200 */
[C---:B-----5:R-:W-:Y:S08]  /*c610*/  HMMA.16816.F32.BF16 R8, R184.reuse, R180, R8 ;  /* 0x000000b4b808723c */ /* 0x060ff00000041808 */
        /* <DEDUP_REMOVED lines=8> */
[-C--:B----4-:R-:W-:Y:S08]  /*c6a0*/  HMMA.16816.F32.BF16 R36, R176, R188.reuse, R36 ;  /* 0x000000bcb024723c */ /* 0x090ff00000041824 */
        /* <DEDUP_REMOVED lines=57> */
[-C--:B------:R-:W-:Y:S03]  /*ca40*/  @P1 IADD3 R152, P0, R230, R162.reuse, RZ ;  /* 0x000000a2e6981210 */ /* 0x080fe60007f1e0ff */
[----:B------:R-:W-:Y:S04]  /*ca50*/  IMAD.IADD R3, R163, 0x1, R3 ;  /* 0x00000001a3037824 */ /* 0x000fe800078e0203 */
[C---:B------:R-:W-:Y:S01]  /*ca60*/  @P1 IMAD.X R149, R3.reuse, 0x1, R237, P0 ;  /* 0x0000000103951824 */ /* 0x040fe200000e06ed */
[-C--:B------:R-:W-:Y:S05]  /*ca70*/  @P1 IADD3 R154, P0, R200, R162.reuse, RZ ;  /* 0x000000a2c89a1210 */ /* 0x080fea0007f1e0ff */
[C---:B------:R-:W-:Y:S01]  /*ca80*/  @P1 IMAD.X R151, R3.reuse, 0x1, R246, P0 ;  /* 0x0000000103971824 */ /* 0x040fe200000e06f6 */
[----:B------:R-:W-:Y:S05]  /*ca90*/  @P1 IADD3 R156, P0, R244, R162, RZ ;  /* 0x000000a2f49c1210 */ /* 0x000fea0007f1e0ff */
[C---:B------:R-:W-:Y:S01]  /*caa0*/  @P1 IMAD.X R153, R3.reuse, 0x1, R242, P0 ;  /* 0x0000000103991824 */ /* 0x040fe200000e06f2 */
        /* <DEDUP_REMOVED lines=30> */
.L_x_313:
[----:B-1----:R-:W-:Y:S01]  /*cc90*/  IMAD.MOV.U32 R157, RZ, RZ, R227 ;  /* 0x000000ffff9d7224 */ /* 0x002fe200078e00e3 */
[----:B------:R-:W-:Y:S01]  /*cca0*/  ISETP.NE.AND P0, PT, R222, 0x1, PT ;  /* 0x00000001de00780c */ /* 0x000fe20003f05270 */
[----:B------:R-:W0:Y:S01]  /*ccb0*/  LDGDEPBAR ;  /* 0x00000000000079af */ /* 0x000e220000000000 */
[----:B------:R-:W-:Y:S01]  /*ccc0*/  ISETP.GE.AND P1, PT, R221, 0x1, PT ;  /* 0x00000001dd00780c */ /* 0x000fe20003f26270 */
[----:B------:R-:W-:Y:S04]  /*ccd0*/  IMAD R162, R232, -0x30, RZ ;  /* 0xffffffd0e8a27824 */ /* 0x000fe800078e02ff */
[----:B------:R-:W-:Y:S01]  /*cce0*/  IMAD.IADD R153, R162, 0x1, -R233 ;  /* 0x00000001a2997824 */ /* 0x000fe200078e0ae9 */
[----:B------:R-:W-:Y:S04]  /*ccf0*/  IADD3 R155, -R233, 0x1, R162 ;  /* 0x00000001e99b7810 */ /* 0x000fe80007ffe1a2 */
[----:B------:R-:W-:Y:S01]  /*cd00*/  IADD3 R155, -R225, R155, R220 ;  /* 0x0000009be19b7210 */ /* 0x000fe20007ffe1dc */
[----:B------:R-:W-:Y:S03]  /*cd10*/  @P0 IMAD.HI.U32 R3, R227, c[0x0][0x2c8], RZ ;  /* 0x0000b200e3030a27 */ /* 0x000fe600078e00ff */
[C---:B------:R-:W-:Y:S02]  /*cd20*/  IADD3 R156, R155.reuse, c[0x0][0x328], RZ ;  /* 0x0000ca009b9c7a10 */ /* 0x040fe40007ffe0ff */
[----:B------:R-:W-:Y:S02]  /*cd30*/  @P0 SHF.R.U32.HI R157, RZ, c[0x0][0x2cc], R3 ;  /* 0x0000b300ff9d0a19 */ /* 0x000fe40000011603 */
[----:B------:R-:W-:Y:S03]  /*cd40*/  IADD3 R155, R155, UR10, RZ ;  /* 0x0000000a9b9b7c10 */ /* 0x000fe6000fffe0ff */
[----:B------:R-:W1:Y:S02]  /*cd50*/  SHFL.IDX PT, R152, R157, RZ, 0x1c1f ;  /* 0x001c1fff9d987589 */ /* 0x000e6400000e0000 */
[--C-:B-1----:R-:W-:Y:S02]  /*cd60*/  IMAD.IADD R161, R156, 0x1, R152.reuse ;  /* 0x000000019ca17824 */ /* 0x102fe400078e0298 */
        /* <DEDUP_REMOVED lines=15> */
.L_x_316:
[----:B------:R-:W-:Y:S04]  /*ce60*/  MOV R3, c[0x0][0x32c] ;  /* 0x0000cb0000037a02 */ /* 0x000fe80000000f00 */
[----:B------:R-:W-:Y:S11]  /*ce70*/  ISETP.NE.AND P0, PT, R3, 0x1, PT ;  /* 0x000000010300780c */ /* 0x000ff60003f05270 */
[----:B------:R-:W-:Y:S02]  /*ce80*/  @!UPT UIADD3 URZ, URZ, URZ, URZ ;  /* 0x0000003f3f3ff290 */ /* 0x000fe4000fffe03f */
[----:B------:R-:W-:Y:S05]  /*ce90*/  @P0 IMAD.HI.U32 R3, R152, c[0x0][0x330], RZ ;  /* 0x0000cc0098030a27 */ /* 0x000fea00078e00ff */
[----:B------:R-:W-:Y:S02]  /*cea0*/  @P0 SHF.R.U32.HI R152, RZ, c[0x0][0x334], R3 ;  /* 0x0000cd00ff980a19 */ /* 0x000fe40000011603 */
.L_x_317:
[----:B------:R-:W-:Y:S05]  /*ceb0*/  BSYNC B0 ;  /* 0x0000000000007941 */ /* 0x000fea0003800000 */
.L_x_315:
[----:B------:R-:W-:Y:S05]  /*cec0*/  IMAD R3, R152, c[0x0][0x32c], R153 ;  /* 0x0000cb0098037a24 */ /* 0x000fea00078e0299 */
[----:B------:R-:W-:Y:S02]  /*ced0*/  IADD3 R152, R3, c[0x0][0x32c], RZ ;  /* 0x0000cb0003987a10 */ /* 0x000fe40007ffe0ff */
[----:B------:R-:W-:Y:S02]  /*cee0*/  IMNMX R160, R160, R3, !PT ;  /* 0x00000003a0a07217 */ /* 0x000fe40007800200 */
[----:B------:R-:W-:Y:S02]  /*cef0*/  IMNMX R161, R161, R152, PT ;  /* 0x00000098a1a17217 */ /* 0x000fe40003800200 */
.L_x_314:
        /* <DEDUP_REMOVED lines=17> */
.L_x_320:
[----:B------:R-:W-:Y:S04]  /*d010*/  MOV R3, c[0x0][0x32c] ;  /* 0x0000cb0000037a02 */ /* 0x000fe80000000f00 */
[----:B------:R-:W-:Y:S11]  /*d020*/  ISETP.NE.AND P0, PT, R3, 0x1, PT ;  /* 0x000000010300780c */ /* 0x000ff60003f05270 */
[----:B------:R-:W-:Y:S02]  /*d030*/  @!UPT UIADD3 URZ, URZ, URZ, URZ ;  /* 0x0000003f3f3ff290 */ /* 0x000fe4000fffe03f */
[----:B------:R-:W-:Y:S05]  /*d040*/  @P0 IMAD.HI.U32 R3, R152, c[0x0][0x330], RZ ;  /* 0x0000cc0098030a27 */ /* 0x000fea00078e00ff */
[----:B------:R-:W-:Y:S02]  /*d050*/  @P0 SHF.R.U32.HI R152, RZ, c[0x0][0x334], R3 ;  /* 0x0000cd00ff980a19 */ /* 0x000fe40000011603 */
.L_x_321:
[----:B------:R-:W-:Y:S05]  /*d060*/  BSYNC B0 ;  /* 0x0000000000007941 */ /* 0x000fea0003800000 */
.L_x_319:
[----:B------:R-:W-:Y:S05]  /*d070*/  IMAD R3, R152, c[0x0][0x32c], R153 ;  /* 0x0000cb0098037a24 */ /* 0x000fea00078e0299 */
[----:B------:R-:W-:Y:S02]  /*d080*/  IADD3 R152, R3, c[0x0][0x32c], RZ ;  /* 0x0000cb0003987a10 */ /* 0x000fe40007ffe0ff */
[----:B------:R-:W-:Y:S02]  /*d090*/  IMNMX R158, R158, R3, !PT ;  /* 0x000000039e9e7217 */ /* 0x000fe40007800200 */
[----:B------:R-:W-:Y:S02]  /*d0a0*/  IMNMX R159, R159, R152, PT ;  /* 0x000000989f9f7217 */ /* 0x000fe40003800200 */
.L_x_318:
[C---:B------:R-:W-:Y:S02]  /*d0b0*/  ISETP.GE.AND P0, PT, R162.reuse, 0x2, PT ;  /* 0x00000002a200780c */ /* 0x040fe40003f06270 */
[----:B------:R-:W-:Y:S02]  /*d0c0*/  ISETP.GE.AND P1, PT, R162, 0x9, PT ;  /* 0x00000009a200780c */ /* 0x000fe40003f26270 */
[----:B------:R-:W-:Y:S02]  /*d0d0*/  P2R R151, PR, RZ, 0x1 ;  /* 0x00000001ff977803 */ /* 0x000fe40000000000 */
[----:B------:R-:W-:Y:S02]  /*d0e0*/  ISETP.GT.AND P0, PT, R160, 0x1, !P0 ;  /* 0x00000001a000780c */ /* 0x000fe40004704270 */
[----:B------:R-:W-:Y:S02]  /*d0f0*/  P2R R149, PR, RZ, 0x2 ;  /* 0x00000002ff957803 */ /* 0x000fe40000000000 */
[----:B------:R-:W-:Y:S02]  /*d100*/  ISETP.LT.OR P0, PT, R161, 0x2, P0 ;  /* 0x00000002a100780c */ /* 0x000fe40000701670 */
[----:B------:R-:W-:Y:S02]  /*d110*/  ISETP.GE.AND P6, PT, R162, 0x19, PT ;  /* 0x00000019a200780c */ /* 0x000fe40003fc6270 */
        /* <DEDUP_REMOVED lines=13> */
[C---:B------:R-:W-:Y:S02]  /*d1f0*/  ISETP.LT.OR P0, PT, R161.reuse, 0x11, P0 ;  /* 0x00000011a100780c */ /* 0x040fe40000701670 */
[----:B------:R-:W-:Y:S02]  /*d200*/  ISETP.GE.AND P5, PT, R162, 0x1a, PT ;  /* 0x0000001aa200780c */ /* 0x000fe40003fa6270 */
[----:B------:R-:W-:Y:S02]  /*d210*/  FSEL R166, R20, -INF , !P0 ;  /* 0xff80000014a67808 */ /* 0x000fe40004000000 */
[----:B------:R-:W-:Y:S02]  /*d220*/  ISETP.GT.AND P0, PT, R160, 0x11, !P1 ;  /* 0x00000011a000780c */ /* 0x000fe40004f04270 */
[C---:B------:R-:W-:Y:S02]  /*d230*/  ISETP.GE.AND P4, PT, R162.reuse, 0x21, PT ;  /* 0x00000021a200780c */ /* 0x040fe40003f86270 */
        /* <DEDUP_REMOVED lines=8> */
[----:B------:R-:W-:Y:S01]  /*d2c0*/  ISETP.GT.AND P0, PT, R160, 0x19, !P5 ;  /* 0x00000019a000780c */ /* 0x000fe20006f04270 */
[----:B------:R-:W1:Y:S01]  /*d2d0*/  SHFL.IDX PT, R32, R157, 0x2, 0x1c1f ;  /* 0x005c1f009d207f89 */ /* 0x000e6200000e0000 */
[----:B------:R-:W-:Y:S02]  /*d2e0*/  ISETP.GE.AND P1, PT, R162, 0x1, PT ;  /* 0x00000001a200780c */ /* 0x000fe40003f26270 */
[----:B------:R-:W-:Y:S04]  /*d2f0*/  ISETP.LT.OR P0, PT, R161, 0x1a, P0 ;  /* 0x0000001aa100780c */ /* 0x000fe80000701670 */
[----:B------:R-:W-:Y:S02]  /*d300*/  FSEL R194, R33, -INF , !P0 ;  /* 0xff80000021c27808 */ /* 0x000fe40004000000 */
[----:B------:R-:W-:Y:S04]  /*d310*/  ISETP.GT.AND P0, PT, R160, 0x20, !P4 ;  /* 0x00000020a000780c */ /* 0x000fe80006704270 */
[C---:B------:R-:W-:Y:S04]  /*d320*/  ISETP.LT.OR P0, PT, R161.reuse, 0x21, P0 ;  /* 0x00000021a100780c */ /* 0x040fe80000701670 */
[----:B------:R-:W-:Y:S02]  /*d330*/  FSEL R180, R36, -INF , !P0 ;  /* 0xff80000024b47808 */ /* 0x000fe40004000000 */
[----:B------:R-:W-:Y:S04]  /*d340*/  ISETP.GT.AND P0, PT, R160, 0x21, !P3 ;  /* 0x00000021a000780c */ /* 0x000fe80005f04270 */
[----:B------:R-:W-:Y:S01]  /*d350*/  ISETP.LT.OR P0, PT, R161, 0x22, P0 ;  /* 0x00000022a100780c */ /* 0x000fe20000701670 */
[--C-:B-1----:R-:W-:Y:S02]  /*d360*/  IMAD.IADD R36, R156, 0x1, R32.reuse ;  /* 0x000000019c247824 */ /* 0x102fe400078e0220 */
[----:B------:R-:W-:Y:S01]  /*d370*/  IMAD.IADD R33, R155, 0x1, R32 ;  /* 0x000000019b217824 */ /* 0x000fe200078e0220 */
[----:B------:R-:W-:Y:S02]  /*d380*/  FSEL R177, R37, -INF , !P0 ;  /* 0xff80000025b17808 */ /* 0x000fe40004000000 */
[----:B------:R-:W-:Y:S04]  /*d390*/  ISETP.GT.AND P0, PT, R160, 0x28, !P2 ;  /* 0x00000028a000780c */ /* 0x000fe80005704270 */
[C---:B------:R-:W-:Y:S04]  /*d3a0*/  ISETP.LT.OR P0, PT, R161.reuse, 0x29, P0 ;  /* 0x00000029a100780c */ /* 0x040fe80000701670 */
[----:B------:R-:W-:Y:S02]  /*d3b0*/  FSEL R173, R48, -INF , !P0 ;  /* 0xff80000030ad7808 */ /* 0x000fe40004000000 */
[----:B------:R-:W-:Y:S04]  /*d3c0*/  ISETP.GT.AND P0, PT, R160, RZ, !P1 ;  /* 0x000000ffa000720c */ /* 0x000fe80004f04270 */
[C---:B------:R-:W-:Y:S04]  /*d3d0*/  ISETP.LT.OR P0, PT, R161.reuse, 0x1, P0 ;  /* 0x00000001a100780c */ /* 0x040fe80000701670 */
[----:B------:R-:W-:Y:S02]  /*d3e0*/  FSEL R4, R4, -INF , !P0 ;  /* 0xff80000004047808 */ /* 0x000fe40004000000 */
[----:B------:R-:W-:Y:S04]  /*d3f0*/  ISETP.GE.AND P0, PT, R162, 0x2a, PT ;  /* 0x0000002aa200780c */ /* 0x000fe80003f06270 */
[----:B------:R-:W-:Y:S02]  /*d400*/  P2R R21, PR, RZ, 0x1 ;  /* 0x00000001ff157803 */ /* 0x000fe40000000000 */
        /* <DEDUP_REMOVED lines=19> */
.L_x_324:
[----:B------:R-:W-:Y:S04]  /*d540*/  MOV R20, c[0x0][0x32c] ;  /* 0x0000cb0000147a02 */ /* 0x000fe80000000f00 */
[----:B------:R-:W-:Y:S11]  /*d550*/  ISETP.NE.AND P0, PT, R20, 0x1, PT ;  /* 0x000000011400780c */ /* 0x000ff60003f05270 */
[----:B------:R-:W-:Y:S02]  /*d560*/  @!UPT UIADD3 URZ, URZ, URZ, URZ ;  /* 0x0000003f3f3ff290 */ /* 0x000fe4000fffe03f */
[----:B------:R-:W-:Y:S05]  /*d570*/  @P0 IMAD.HI.U32 R20, R32, c[0x0][0x330], RZ ;  /* 0x0000cc0020140a27 */ /* 0x000fea00078e00ff */
[----:B------:R-:W-:Y:S02]  /*d580*/  @P0 SHF.R.U32.HI R32, RZ, c[0x0][0x334], R20 ;  /* 0x0000cd00ff200a19 */ /* 0x000fe40000011614 */
.L_x_325:
[----:B------:R-:W-:Y:S05]  /*d590*/  BSYNC B0 ;  /* 0x0000000000007941 */ /* 0x000fea0003800000 */
.L_x_323:
[----:B------:R-:W-:Y:S05]  /*d5a0*/  IMAD R32, R32, c[0x0][0x32c], R153 ;  /* 0x0000cb0020207a24 */ /* 0x000fea00078e0299 */
[----:B------:R-:W-:Y:S02]  /*d5b0*/  IADD3 R37, R32, c[0x0][0x32c], RZ ;  /* 0x0000cb0020257a10 */ /* 0x000fe40007ffe0ff */
[----:B------:R-:W-:Y:S02]  /*d5c0*/  IMNMX R33, R33, R32, !PT ;  /* 0x0000002021217217 */ /* 0x000fe40007800200 */
[----:B------:R-:W-:Y:S02]  /*d5d0*/  IMNMX R36, R36, R37, PT ;  /* 0x0000002524247217 */ /* 0x000fe40003800200 */
.L_x_322:
        /* <DEDUP_REMOVED lines=28> */
[----:B------:R-:W-:Y:S04]  /*d7a0*/  ISETP.NE.AND P0, PT, R151, RZ, PT ;  /* 0x000000ff9700720c */ /* 0x000fe80003f05270 */
[C---:B------:R-:W-:Y:S04]  /*d7b0*/  ISETP.GT.AND P0, PT, R158.reuse, 0x1, !P0 ;  /* 0x000000019e00780c */ /* 0x040fe80004704270 */
[----:B------:R-:W-:Y:S04]  /*d7c0*/  ISETP.LT.OR P0, PT, R159, 0x2, P0 ;  /* 0x000000029f00780c */ /* 0x000fe80000701670 */
[----:B------:R-:W-:Y:S02]  /*d7d0*/  FSEL R32, R7, -INF , !P0 ;  /* 0xff80000007207808 */ /* 0x000fe40004000000 */
[----:B------:R-:W-:Y:S01]  /*d7e0*/  ISETP.GT.AND P0, PT, R158, RZ, !P1 ;  /* 0x000000ff9e00720c */ /* 0x000fe20004f04270 */
[----:B------:R-:W1:Y:S03]  /*d7f0*/  SHFL.IDX PT, R7, R157, 0x3, 0x1c1f ;  /* 0x007c1f009d077f89 */ /* 0x000e6600000e0000 */
[C---:B------:R-:W-:Y:S04]  /*d800*/  ISETP.LT.OR P0, PT, R159.reuse, 0x1, P0 ;  /* 0x000000019f00780c */ /* 0x040fe80000701670 */
[----:B------:R-:W-:Y:S02]  /*d810*/  FSEL R6, R6, -INF , !P0 ;  /* 0xff80000006067808 */ /* 0x000fe40004000000 */
[----:B------:R-:W-:Y:S04]  /*d820*/  ISETP.GT.AND P0, PT, R158, 0x28, !P2 ;  /* 0x000000289e00780c */ /* 0x000fe80005704270 */
[----:B------:R-:W-:Y:S04]  /*d830*/  ISETP.LT.OR P0, PT, R159, 0x29, P0 ;  /* 0x000000299f00780c */ /* 0x000fe80000701670 */
[----:B------:R-:W-:Y:S02]  /*d840*/  FSEL R168, R50, -INF , !P0 ;  /* 0xff80000032a87808 */ /* 0x000fe40004000000 */
[----:B------:R-:W-:Y:S04]  /*d850*/  ISETP.NE.AND P0, PT, R21, RZ, PT ;  /* 0x000000ff1500720c */ /* 0x000fe80003f05270 */
[----:B------:R-:W-:Y:S01]  /*d860*/  ISETP.GT.AND P0, PT, R158, 0x29, !P0 ;  /* 0x000000299e00780c */ /* 0x000fe20004704270 */
[--C-:B-1----:R-:W-:Y:S03]  /*d870*/  IMAD.IADD R156, R156, 0x1, R7.reuse ;  /* 0x000000019c9c7824 */ /* 0x102fe600078e0207 */
[----:B------:R-:W-:Y:S04]  /*d880*/  ISETP.LT.OR P0, PT, R159, 0x2a, P0 ;  /* 0x0000002a9f00780c */ /* 0x000fe80000701670 */
[----:B------:R-:W-:Y:S02]  /*d890*/  FSEL R167, R51, -INF , !P0 ;  /* 0xff80000033a77808 */ /* 0x000fe40004000000 */
[----:B------:R-:W-:Y:S04]  /*d8a0*/  ISETP.GT.AND P0, PT, R33, RZ, !P1 ;  /* 0x000000ff2100720c */ /* 0x000fe80004f04270 */
        /* <DEDUP_REMOVED lines=17> */
[----:B------:R-:W-:Y:S01]  /*d9c0*/  FSEL R184, R24, -INF , !P0 ;  /* 0xff80000018b87808 */ /* 0x000fe20004000000 */
[----:B------:R-:W-:Y:S01]  /*d9d0*/  IMAD.IADD R24, R155, 0x1, R7 ;  /* 0x000000019b187824 */ /* 0x000fe200078e0207 */
        /* <DEDUP_REMOVED lines=39> */
.L_x_328:
[----:B------:R-:W-:Y:S04]  /*dc50*/  MOV R7, c[0x0][0x32c] ;  /* 0x0000cb0000077a02 */ /* 0x000fe80000000f00 */
[----:B------:R-:W-:Y:S11]  /*dc60*/  ISETP.NE.AND P0, PT, R7, 0x1, PT ;  /* 0x000000010700780c */ /* 0x000ff60003f05270 */
[----:B------:R-:W-:Y:S02]  /*dc70*/  @!UPT UIADD3 URZ, URZ, URZ, URZ ;  /* 0x0000003f3f3ff290 */ /* 0x000fe4000fffe03f */
[----:B------:R-:W-:Y:S05]  /*dc80*/  @P0 IMAD.HI.U32 R7, R28, c[0x0][0x330], RZ ;  /* 0x0000cc001c070a27 */ /* 0x000fea00078e00ff */
[----:B------:R-:W-:Y:S02]  /*dc90*/  @P0 SHF.R.U32.HI R28, RZ, c[0x0][0x334], R7 ;  /* 0x0000cd00ff1c0a19 */ /* 0x000fe40000011607 */
.L_x_329:
[----:B------:R-:W-:Y:S05]  /*dca0*/  BSYNC B0 ;  /* 0x0000000000007941 */ /* 0x000fea0003800000 */
.L_x_327:
[----:B------:R-:W-:Y:S05]  /*dcb0*/  IMAD R153, R28, c[0x0][0x32c], R153 ;  /* 0x0000cb001c997a24 */ /* 0x000fea00078e0299 */
[----:B------:R-:W-:Y:S02]  /*dcc0*/  IADD3 R7, R153, c[0x0][0x32c], RZ ;  /* 0x0000cb0099077a10 */ /* 0x000fe40007ffe0ff */
[----:B------:R-:W-:Y:S02]  /*dcd0*/  IMNMX R24, R24, R153, !PT ;  /* 0x0000009918187217 */ /* 0x000fe40007800200 */
[----:B------:R-:W-:Y:S02]  /*dce0*/  IMNMX R156, R156, R7, PT ;  /* 0x000000079c9c7217 */ /* 0x000fe40003800200 */
.L_x_326:
[----:B------:R-:W-:Y:S01]  /*dcf0*/  ISETP.GT.AND P0, PT, R24, RZ, !P1 ;  /* 0x000000ff1800720c */ /* 0x000fe20004f04270 */
[----:B------:R-:W-:Y:S01]  /*dd00*/  LDSM.16.MT88.4 R36, [R214+0x2480] ;  /* 0x00248000d624783b */ /* 0x000fe20000004200 */
[----:B------:R-:W-:Y:S02]  /*dd10*/  ISETP.NE.AND P1, PT, R17, RZ, PT ;  /* 0x000000ff1100720c */ /* 0x000fe40003f25270 */
        /* <DEDUP_REMOVED lines=46> */
[----:B------:R-:W-:Y:S02]  /*e000*/  FMNMX.FTZ R26, R168, R7, !PT ;  /* 0x00000007a81a7209 */ /* 0x000fe40007810000 */
[----:B------:R-:W-:Y:S02]  /*e010*/  FMNMX.FTZ R5, R170, R3, !PT ;  /* 0x00000003aa057209 */ /* 0x000fe40007810000 */
[----:B------:R-:W-:Y:S02]  /*e020*/  FMNMX.FTZ R3, R19, R2, !PT ;  /* 0x0000000213037209 */ /* 0x000fe40007810000 */
[----:B------:R-:W-:Y:S01]  /*e030*/  ISETP.LT.OR P0, PT, R156, 0x1a, P0 ;  /* 0x0000001a9c00780c */ /* 0x000fe20000701670 */
[----:B------:R-:W1:Y:S01]  /*e040*/  SHFL.BFLY PT, R14, R5, 0x2, 0x1f ;  /* 0x0c401f00050e7f89 */ /* 0x000e6200000e0000 */
[----:B------:R-:W-:Y:S02]  /*e050*/  FMNMX.FTZ R3, R22, R3, !PT ;  /* 0x0000000316037209 */ /* 0x000fe40007810000 */
[----:B------:R-:W-:Y:S02]  /*e060*/  FMNMX.FTZ R10, R167, R26, !PT ;  /* 0x0000001aa70a7209 */ /* 0x000fe40007810000 */
[----:B------:R-:W-:Y:S02]  /*e070*/  FMNMX.FTZ R3, R12, R3, !PT ;  /* 0x000000030c037209 */ /* 0x000fe40007810000 */
[----:B------:R-:W-:Y:S01]  /*e080*/  FSEL R41, R31, -INF , !P0 ;  /* 0xff8000001f297808 */ /* 0x000fe20004000000 */
[----:B------:R-:W2:Y:S01]  /*e090*/  SHFL.BFLY PT, R149, R10, 0x2, 0x1f ;  /* 0x0c401f000a957f89 */ /* 0x000ea200000e0000 */
[----:B------:R-:W-:Y:S02]  /*e0a0*/  FMNMX.FTZ R3, R8, R3, !PT ;  /* 0x0000000308037209 */ /* 0x000fe40007810000 */
[----:B------:R-:W-:Y:S02]  /*e0b0*/  ISETP.GT.AND P0, PT, R24, 0x20, !P4 ;  /* 0x000000201800780c */ /* 0x000fe40006704270 */
[----:B------:R-:W-:Y:S02]  /*e0c0*/  FMNMX.FTZ R3, R184, R3, !PT ;  /* 0x00000003b8037209 */ /* 0x000fe40007810000 */
        /* <DEDUP_REMOVED lines=8> */
[----:B------:R-:W-:Y:S02]  /*e150*/  FMNMX.FTZ R3, R171, R26, !PT ;  /* 0x0000001aab037209 */ /* 0x000fe40007810000 */
[----:B-1----:R-:W-:Y:S02]  /*e160*/  FMNMX.FTZ R14, R5, R14, !PT ;  /* 0x0000000e050e7209 */ /* 0x002fe40007810000 */
[----:B------:R-:W-:Y:S02]  /*e170*/  ISETP.GT.AND P0, PT, R24, 0x28, !P2 ;  /* 0x000000281800780c */ /* 0x000fe40005704270 */
[----:B------:R-:W-:Y:S01]  /*e180*/  FMNMX.FTZ R3, R50, R3, !PT ;  /* 0x0000000332037209 */ /* 0x000fe20007810000 */
[----:B------:R-:W1:Y:S01]  /*e190*/  SHFL.BFLY PT, R151, R14, 0x1, 0x1f ;  /* 0x0c201f000e977f89 */ /* 0x000e6200000e0000 */
[----:B------:R-:W-:Y:S02]  /*e1a0*/  ISETP.LT.OR P0, PT, R156, 0x29, P0 ;  /* 0x000000299c00780c */ /* 0x000fe40000701670 */
[----:B------:R-:W-:Y:S02]  /*e1b0*/  ISETP.NE.AND P1, PT, R21, RZ, PT ;  /* 0x000000ff1500720c */ /* 0x000fe40003f25270 */
[----:B------:R-:W-:Y:S02]  /*e1c0*/  FSEL R46, R46, -INF , !P0 ;  /* 0xff8000002e2e7808 */ /* 0x000fe40004000000 */
[----:B------:R-:W-:Y:S02]  /*e1d0*/  ISETP.GT.AND P0, PT, R24, 0x29, !P1 ;  /* 0x000000291800780c */ /* 0x000fe40004f04270 */
[----:B--2---:R-:W-:Y:S02]  /*e1e0*/  FMNMX.FTZ R149, R10, R149, !PT ;  /* 0x000000950a957209 */ /* 0x004fe40007810000 */
[----:B------:R-:W-:Y:S04]  /*e1f0*/  ISETP.LT.OR P0, PT, R156, 0x2a, P0 ;  /* 0x0000002a9c00780c */ /* 0x000fe80000701670 */
[----:B------:R-:W-:Y:S02]  /*e200*/  FSEL R23, R47, -INF , !P0 ;  /* 0xff8000002f177808 */ /* 0x000fe40004000000 */
[----:B-1----:R-:W-:Y:S02]  /*e210*/  FMNMX.FTZ R151, R14, R151, !PT ;  /* 0x000000970e977209 */ /* 0x002fe40007810000 */
[----:B------:R-:W-:Y:S02]  /*e220*/  FMNMX.FTZ R14, R48, R3, !PT ;  /* 0x00000003300e7209 */ /* 0x000fe40007810000 */
[C---:B------:R-:W-:Y:S01]  /*e230*/  FSETP.NEU.FTZ.AND P0, PT, R151.reuse, -INF , PT ;  /* 0xff8000009700780b */ /* 0x040fe20003f1d000 */
[----:B------:R-:W-:Y:S01]  /*e240*/  FMUL.FTZ R185, R151, c[0x0][0x2d0] ;  /* 0x0000b40097b97a20 */ /* 0x000fe20000410000 */
[----:B------:R-:W-:Y:S02]  /*e250*/  FMNMX.FTZ R10, R45, R14, !PT ;  /* 0x0000000e2d0a7209 */ /* 0x000fe40007810000 */
[----:B------:R-:W1:Y:S01]  /*e260*/  SHFL.BFLY PT, R14, R149, 0x1, 0x1f ;  /* 0x0c201f00950e7f89 */ /* 0x000e6200000e0000 */
[----:B------:R-:W-:Y:S02]  /*e270*/  FSEL R9, R151, RZ, P0 ;  /* 0x000000ff97097208 */ /* 0x000fe40000000000 */
[----:B------:R-:W-:Y:S03]  /*e280*/  FSEL R185, R185, RZ, P0 ;  /* 0x000000ffb9b97208 */ /* 0x000fe60000000000 */
[----:B------:R-:W-:Y:S02]  /*e290*/  FADD.FTZ R9, -R9, R150 ;  /* 0x0000009609097221 */ /* 0x000fe40000010100 */
[--C-:B------:R-:W-:Y:S01]  /*e2a0*/  FFMA.FTZ R158, R4, c[0x0][0x2d0], -R185.reuse ;  /* 0x0000b400049e7a23 */ /* 0x100fe200000108b9 */
[----:B------:R-:W-:Y:S01]  /*e2b0*/  FMNMX.FTZ R4, R17, R0, !PT ;  /* 0x0000000011047209 */ /* 0x000fe20007810000 */
[----:B------:R-:W2:Y:S01]  /*e2c0*/  SHFL.BFLY PT, R3, R10, 0x2, 0x1f ;  /* 0x0c401f000a037f89 */ /* 0x000ea200000e0000 */
[--C-:B------:R-:W-:Y:S02]  /*e2d0*/  FFMA.FTZ R156, R154, c[0x0][0x2d0], -R185.reuse ;  /* 0x0000b4009a9c7a23 */ /* 0x100fe400000108b9 */
[----:B------:R-:W-:Y:S01]  /*e2e0*/  FMNMX.FTZ R4, R13, R4, !PT ;  /* 0x000000040d047209 */ /* 0x000fe20007810000 */
[--C-:B------:R-:W-:Y:S01]  /*e2f0*/  FFMA.FTZ R154, R16, c[0x0][0x2d0], -R185.reuse ;  /* 0x0000b400109a7a23 */ /* 0x100fe200000108b9 */
[----:B------:R-:W-:Y:S01]  /*e300*/  MUFU.EX2 R158, R158 ;  /* 0x0000009e009e7308 */ /* 0x000fe20000000800 */
[--C-:B------:R-:W-:Y:S01]  /*e310*/  FFMA.FTZ R155, R152, c[0x0][0x2d0], -R185.reuse ;  /* 0x0000b400989b7a23 */ /* 0x100fe200000108b9 */
[----:B------:R-:W-:Y:S01]  /*e320*/  FMNMX.FTZ R4, R11, R4, !PT ;  /* 0x000000040b047209 */ /* 0x000fe20007810000 */
[----:B------:R-:W-:Y:S02]  /*e330*/  FMUL.FTZ R21, R9, c[0x0][0x2d0] ;  /* 0x0000b40009157a20 */ /* 0x000fe40000410000 */
[--C-:B------:R-:W-:Y:S01]  /*e340*/  FFMA.FTZ R179, R194, c[0x0][0x2d0], -R185.reuse ;  /* 0x0000b400c2b37a23 */ /* 0x100fe200000108b9 */
[----:B------:R-:W-:Y:S01]  /*e350*/  FMNMX.FTZ R4, R15, R4, !PT ;  /* 0x000000040f047209 */ /* 0x000fe20007810000 */
[--C-:B------:R-:W-:Y:S01]  /*e360*/  FFMA.FTZ R166, R166, c[0x0][0x2d0], -R185.reuse ;  /* 0x0000b400a6a67a23 */ /* 0x100fe200000108b9 */
[----:B-1----:R-:W-:Y:S02]  /*e370*/  FMNMX.FTZ R149, R149, R14, !PT ;  /* 0x0000000e95957209 */ /* 0x002fe40007810000 */
[----:B------:R-:W1:Y:S01]  /*e380*/  MUFU.EX2 R156, R156 ;  /* 0x0000009c009c7308 */ /* 0x000e620000000800 */
[----:B------:R-:W-:Y:S01]  /*e390*/  FMNMX.FTZ R4, R195, R4, !PT ;  /* 0x00000004c3047209 */ /* 0x000fe20007810000 */
[--C-:B------:R-:W-:Y:S01]  /*e3a0*/  FFMA.FTZ R169, R198, c[0x0][0x2d0], -R185.reuse ;  /* 0x0000b400c6a97a23 */ /* 0x100fe200000108b9 */
[C---:B------:R-:W-:Y:S01]  /*e3b0*/  FSETP.NEU.FTZ.AND P0, PT, R149.reuse, -INF , PT ;  /* 0xff8000009500780b */ /* 0x040fe20003f1d000 */
[----:B------:R-:W-:Y:S01]  /*e3c0*/  FMUL.FTZ R181, R149, c[0x0][0x2d0] ;  /* 0x0000b40095b57a20 */ /* 0x000fe20000410000 */
[----:B------:R-:W-:Y:S01]  /*e3d0*/  FMNMX.FTZ R4, R191, R4, !PT ;  /* 0x00000004bf047209 */ /* 0x000fe20007810000 */
[--C-:B------:R-:W-:Y:S01]  /*e3e0*/  FFMA.FTZ R174, R174, c[0x0][0x2d0], -R185.reuse ;  /* 0x0000b400aeae7a23 */ /* 0x100fe200000108b9 */
[----:B------:R-:W-:Y:S01]  /*e3f0*/  FSEL R7, R149, RZ, P0 ;  /* 0x000000ff95077208 */ /* 0x000fe20000000000 */
[--C-:B------:R-:W-:Y:S01]  /*e400*/  FFMA.FTZ R180, R180, c[0x0][0x2d0], -R185.reuse ;  /* 0x0000b400b4b47a23 */ /* 0x100fe200000108b9 */
[----:B------:R-:W-:Y:S01]  /*e410*/  FSEL R181, R181, RZ, P0 ;  /* 0x000000ffb5b57208 */ /* 0x000fe20000000000 */
[----:B------:R-:W-:Y:S01]  /*e420*/  MUFU.EX2 R155, R155 ;  /* 0x0000009b009b7308 */ /* 0x000fe20000000800 */
[----:B------:R-:W-:Y:S01]  /*e430*/  FMNMX.FTZ R4, R193, R4, !PT ;  /* 0x00000004c1047209 */ /* 0x000fe20007810000 */
[----:B------:R-:W-:Y:S01]  /*e440*/  FFMA.FTZ R177, R177, c[0x0][0x2d0], -R185 ;  /* 0x0000b400b1b17a23 */ /* 0x000fe200000108b9 */
[----:B--2---:R-:W-:Y:S01]  /*e450*/  FMNMX.FTZ R3, R10, R3, !PT ;  /* 0x000000030a037209 */ /* 0x004fe20007810000 */
[--C-:B------:R-:W-:Y:S01]  /*e460*/  FFMA.FTZ R153, R6, c[0x0][0x2d0], -R181.reuse ;  /* 0x0000b40006997a23 */ /* 0x100fe200000108b5 */
[----:B------:R-:W-:Y:S01]  /*e470*/  FMNMX.FTZ R6, R41, R4, !PT ;  /* 0x0000000429067209 */ /* 0x000fe20007810000 */
[--C-:B------:R-:W-:Y:S02]  /*e480*/  FFMA.FTZ R159, R18, c[0x0][0x2d0], -R181.reuse ;  /* 0x0000b400129f7a23 */ /* 0x100fe400000108b5 */
[----:B------:R-:W2:Y:S01]  /*e490*/  SHFL.BFLY PT, R10, R3, 0x1, 0x1f ;  /* 0x0c201f00030a7f89 */ /* 0x000ea200000e0000 */
[----:B------:R-:W-:Y:S01]  /*e4a0*/  FMNMX.FTZ R6, R51, R6, !PT ;  /* 0x0000000633067209 */ /* 0x000fe20007810000 */
[--C-:B------:R-:W-:Y:S01]  /*e4b0*/  FFMA.FTZ R152, R32, c[0x0][0x2d0], -R181.reuse ;  /* 0x0000b40020987a23 */ /* 0x100fe200000108b5 */
[----:B------:R-:W3:Y:S01]  /*e4c0*/  MUFU.EX2 R154, R154 ;  /* 0x0000009a009a7308 */ /* 0x000ee20000000800 */
[--C-:B------:R-:W-:Y:S01]  /*e4d0*/  FFMA.FTZ R162, R20, c[0x0][0x2d0], -R181.reuse ;  /* 0x0000b40014a27a23 */ /* 0x100fe200000108b5 */
[----:B------:R-:W-:Y:S01]  /*e4e0*/  FMNMX.FTZ R5, R49, R6, !PT ;  /* 0x0000000631057209 */ /* 0x000fe20007810000 */
[--C-:B------:R-:W-:Y:S01]  /*e4f0*/  FFMA.FTZ R175, R196, c[0x0][0x2d0], -R181.reuse ;  /* 0x0000b400c4af7a23 */ /* 0x100fe200000108b5 */
[----:B-1----:R-:W-:Y:S01]  /*e500*/  F2FP.BF16.PACK_AB R24, R156, R158 ;  /* 0x0000009e9c18723e */ /* 0x002fe200000010ff */
[----:B------:R-:W-:Y:S01]  /*e510*/  LDSM.16.MT88.4 R32, [R212+0x1880] ;  /* 0x00188000d420783b */ /* 0x000fe20000004200 */
[----:B------:R-:W-:Y:S01]  /*e520*/  FMNMX.FTZ R6, R46, R5, !PT ;  /* 0x000000052e067209 */ /* 0x000fe20007810000 */
[----:B------:R-:W-:Y:S02]  /*e530*/  FFMA.FTZ R183, R192, c[0x0][0x2d0], -R181 ;  /* 0x0000b400c0b77a23 */ /* 0x000fe400000108b5 */
[--C-:B------:R-:W-:Y:S01]  /*e540*/  FFMA.FTZ R173, R173, c[0x0][0x2d0], -R185.reuse ;  /* 0x0000b400adad7a23 */ /* 0x100fe200000108b9 */
[----:B------:R-:W-:Y:S01]  /*e550*/  FMNMX.FTZ R4, R23, R6, !PT ;  /* 0x0000000617047209 */ /* 0x000fe20007810000 */
[----:B------:R-:W-:Y:S01]  /*e560*/  MUFU.EX2 R153, R153 ;  /* 0x0000009900997308 */ /* 0x000fe20000000800 */
[----:B------:R-:W-:Y:S02]  /*e570*/  FFMA.FTZ R185, R170, c[0x0][0x2d0], -R185 ;  /* 0x0000b400aab97a23 */ /* 0x000fe400000108b9 */
[--C-:B------:R-:W-:Y:S01]  /*e580*/  FFMA.FTZ R172, R172, c[0x0][0x2d0], -R181.reuse ;  /* 0x0000b400acac7a23 */ /* 0x100fe200000108b5 */
[----:B------:R-:W1:Y:S01]  /*e590*/  SHFL.BFLY PT, R5, R4, 0x2, 0x1f ;  /* 0x0c401f0004057f89 */ /* 0x000e6200000e0000 */
[--C-:B------:R-:W-:Y:S02]  /*e5a0*/  FFMA.FTZ R182, R182, c[0x0][0x2d0], -R181.reuse ;  /* 0x0000b400b6b67a23 */ /* 0x100fe400000108b5 */
[--C-:B------:R-:W-:Y:S02]  /*e5b0*/  FFMA.FTZ R178, R178, c[0x0][0x2d0], -R181.reuse ;  /* 0x0000b400b2b27a23 */ /* 0x100fe400000108b5 */
[----:B------:R-:W-:Y:S01]  /*e5c0*/  FFMA.FTZ R168, R168, c[0x0][0x2d0], -R181 ;  /* 0x0000b400a8a87a23 */ /* 0x000fe200000108b5 */
[----:B--2---:R-:W-:Y:S01]  /*e5d0*/  FMNMX.FTZ R3, R3, R10, !PT ;  /* 0x0000000a03037209 */ /* 0x004fe20007810000 */
[----:B------:R-:W2:Y:S01]  /*e5e0*/  MUFU.EX2 R152, R152 ;  /* 0x0000009800987308 */ /* 0x000ea20000000800 */
[----:B---3--:R-:W-:Y:S03]  /*e5f0*/  F2FP.BF16.PACK_AB R26, R154, R155 ;  /* 0x0000009b9a1a723e */ /* 0x008fe600000010ff */
[C---:B------:R-:W-:Y:S01]  /*e600*/  FMUL.FTZ R47, R3.reuse, c[0x0][0x2d0] ;  /* 0x0000b400032f7a20 */ /* 0x040fe20000410000 */
[----:B------:R-:W-:Y:S04]  /*e610*/  FSETP.NEU.FTZ.AND P0, PT, R3, -INF , PT ;  /* 0xff8000000300780b */ /* 0x000fe80003f1d000 */
[----:B------:R-:W-:Y:S01]  /*e620*/  FSEL R47, R47, RZ, P0 ;  /* 0x000000ff2f2f7208 */ /* 0x000fe20000000000 */
[----:B------:R-:W-:Y:S04]  /*e630*/  MUFU.EX2 R162, R162 ;  /* 0x000000a200a27308 */ /* 0x000fe80000000800 */
[--C-:B------:R-:W-:Y:S02]  /*e640*/  FFMA.FTZ R157, R22, c[0x0][0x2d0], -R47.reuse ;  /* 0x0000b400169d7a23 */ /* 0x100fe4000001082f */
[--C-:B------:R-:W-:Y:S01]  /*e650*/  FFMA.FTZ R160, R19, c[0x0][0x2d0], -R47.reuse ;  /* 0x0000b40013a07a23 */ /* 0x100fe2000001082f */
[----:B-1----:R-:W-:Y:S01]  /*e660*/  FMNMX.FTZ R5, R4, R5, !PT ;  /* 0x0000000504057209 */ /* 0x002fe20007810000 */
[----:B------:R-:W-:Y:S01]  /*e670*/  FADD.FTZ R4, -R7, R148 ;  /* 0x0000009407047221 */ /* 0x000fe20000010100 */
[----:B------:R-:W-:Y:S01]  /*e680*/  FSEL R7, R3, RZ, P0 ;  /* 0x000000ff03077208 */ /* 0x000fe20000000000 */
[----:B------:R-:W1:Y:S01]  /*e690*/  MUFU.EX2 R159, R159 ;  /* 0x0000009f009f7308 */ /* 0x000e620000000800 */
[--C-:B------:R-:W-:Y:S01]  /*e6a0*/  FFMA.FTZ R164, R12, c[0x0][0x2d0], -R47.reuse ;  /* 0x0000b4000ca47a23 */ /* 0x100fe2000001082f */
[----:B------:R-:W3:Y:S01]  /*e6b0*/  SHFL.BFLY PT, R22, R5, 0x1, 0x1f ;  /* 0x0c201f0005167f89 */ /* 0x000ee200000e0000 */
[----:B------:R-:W-:Y:S01]  /*e6c0*/  FMUL.FTZ R20, R4, c[0x0][0x2d0] ;  /* 0x0000b40004147a20 */ /* 0x000fe20000410000 */
[----:B--2---:R-:W-:Y:S01]  /*e6d0*/  F2FP.BF16.PACK_AB R25, R152, R153 ;  /* 0x000000999819723e */ /* 0x004fe200000010ff */
[----:B------:R-:W-:Y:S02]  /*e6e0*/  FADD.FTZ R2, -R7, R2 ;  /* 0x0000000207027221 */ /* 0x000fe40000010100 */
[--C-:B------:R-:W-:Y:S02]  /*e6f0*/  FFMA.FTZ R161, R8, c[0x0][0x2d0], -R47.reuse ;  /* 0x0000b40008a17a23 */ /* 0x100fe4000001082f */
[----:B------:R-:W-:Y:S01]  /*e700*/  FMUL.FTZ R6, R2, c[0x0][0x2d0] ;  /* 0x0000b40002067a20 */ /* 0x000fe20000410000 */
[----:B------:R-:W2:Y:S01]  /*e710*/  MUFU.EX2 R21, R21 ;  /* 0x0000001500157308 */ /* 0x000ea20000000800 */
[--C-:B------:R-:W-:Y:S02]  /*e720*/  FFMA.FTZ R184, R184, c[0x0][0x2d0], -R47.reuse ;  /* 0x0000b400b8b87a23 */ /* 0x100fe4000001082f */
[--C-:B------:R-:W-:Y:S02]  /*e730*/  FFMA.FTZ R187, R190, c[0x0][0x2d0], -R47.reuse ;  /* 0x0000b400bebb7a23 */ /* 0x100fe4000001082f */
[--C-:B------:R-:W-:Y:S02]  /*e740*/  FFMA.FTZ R186, R186, c[0x0][0x2d0], -R47.reuse ;  /* 0x0000b400baba7a23 */ /* 0x100fe4000001082f */
[----:B------:R-:W-:Y:S03]  /*e750*/  FFMA.FTZ R189, R188, c[0x0][0x2d0], -R47 ;  /* 0x0000b400bcbd7a23 */ /* 0x000fe6000001082f */
[----:B------:R-:W4:Y:S01]  /*e760*/  MUFU.EX2 R20, R20 ;  /* 0x0000001400147308 */ /* 0x000f220000000800 */
[----:B-1----:R-:W-:Y:S02]  /*e770*/  F2FP.BF16.PACK_AB R27, R159, R162 ;  /* 0x000000a29f1b723e */ /* 0x002fe400000010ff */
[----:B---3--:R-:W-:Y:S04]  /*e780*/  FMNMX.FTZ R22, R5, R22, !PT ;  /* 0x0000001605167209 */ /* 0x008fe80007810000 */
[C---:B------:R-:W-:Y:S01]  /*e790*/  FSETP.NEU.FTZ.AND P0, PT, R22.reuse, -INF , PT ;  /* 0xff8000001600780b */ /* 0x040fe20003f1d000 */
[C---:B------:R-:W-:Y:S02]  /*e7a0*/  FMUL.FTZ R44, R22.reuse, c[0x0][0x2d0] ;  /* 0x0000b400162c7a20 */ /* 0x040fe40000410000 */
[----:B------:R1:W3:Y:S01]  /*e7b0*/  MUFU.EX2 R2, R6 ;  /* 0x0000000600027308 */ /* 0x0002e20000000800 */
[----:B------:R-:W-:Y:S01]  /*e7c0*/  FSEL R5, R22, RZ, P0 ;  /* 0x000000ff16057208 */ /* 0x000fe20000000000 */
[C---:B--2---:R-:W-:Y:S01]  /*e7d0*/  FMUL.FTZ R4, R21.reuse, R144 ;  /* 0x0000009015047220 */ /* 0x044fe20000410000 */
[----:B------:R-:W-:Y:S01]  /*e7e0*/  FSEL R44, R44, RZ, P0 ;  /* 0x000000ff2c2c7208 */ /* 0x000fe20000000000 */
[----:B------:R-:W-:Y:S01]  /*e7f0*/  FMUL.FTZ R100, R21, R100 ;  /* 0x0000006415647220 */ /* 0x000fe20000410000 */
[C---:B------:R-:W-:Y:S01]  /*e800*/  ISETP.GT.AND P0, PT, R232.reuse, R219, PT ;  /* 0x000000dbe800720c */ /* 0x040fe20003f04270 */
[----:B------:R-:W-:Y:S01]  /*e810*/  FADD.FTZ R5, -R5, R0 ;  /* 0x0000000005057221 */ /* 0x000fe20000010100 */
[----:B------:R-:W-:Y:S01]  /*e820*/  IADD3 R232, R232, -0x1, RZ ;  /* 0xffffffffe8e87810 */ /* 0x000fe20007ffe0ff */
[--C-:B------:R-:W-:Y:S02]  /*e830*/  FFMA.FTZ R165, R17, c[0x0][0x2d0], -R44.reuse ;  /* 0x0000b40011a57a23 */ /* 0x100fe4000001082c */
[----:B------:R-:W-:Y:S01]  /*e840*/  MUFU.EX2 R160, R160 ;  /* 0x000000a000a07308 */ /* 0x000fe20000000800 */
[----:B------:R-:W2:Y:S01]  /*e850*/  LDSM.16.MT88.4 R16, [R214+0x1880] ;  /* 0x00188000d610783b */ /* 0x000ea20000004200 */
[--C-:B------:R-:W-:Y:S02]  /*e860*/  FFMA.FTZ R150, R13, c[0x0][0x2d0], -R44.reuse ;  /* 0x0000b4000d967a23 */ /* 0x100fe4000001082c */
[--C-:B------:R-:W-:Y:S02]  /*e870*/  FFMA.FTZ R163, R11, c[0x0][0x2d0], -R44.reuse ;  /* 0x0000b4000ba37a23 */ /* 0x100fe4000001082c */
[--C-:B------:R-:W-:Y:S02]  /*e880*/  FFMA.FTZ R148, R15, c[0x0][0x2d0], -R44.reuse ;  /* 0x0000b4000f947a23 */ /* 0x100fe4000001082c */
[----:B------:R-:W-:Y:S02]  /*e890*/  FMUL.FTZ R0, R5, c[0x0][0x2d0] ;  /* 0x0000b40005007a20 */ /* 0x000fe40000410000 */
[----:B------:R-:W5:Y:S01]  /*e8a0*/  MUFU.EX2 R157, R157 ;  /* 0x0000009d009d7308 */ /* 0x000f620000000800 */
[----:B------:R-:W-:Y:S02]  /*e8b0*/  FMUL.FTZ R5, R21, R145 ;  /* 0x0000009115057220 */ /* 0x000fe40000410000 */
[C---:B----4-:R-:W-:Y:S02]  /*e8c0*/  FMUL.FTZ R7, R20.reuse, R147 ;  /* 0x0000009314077220 */ /* 0x050fe40000410000 */
[----:B-1----:R-:W-:Y:S02]  /*e8d0*/  FMUL.FTZ R6, R20, R146 ;  /* 0x0000009214067220 */ /* 0x002fe40000410000 */
[--C-:B------:R-:W-:Y:S02]  /*e8e0*/  FFMA.FTZ R190, R41, c[0x0][0x2d0], -R44.reuse ;  /* 0x0000b40029be7a23 */ /* 0x100fe4000001082c */
[----:B------:R-:W-:Y:S01]  /*e8f0*/  LDSM.16.MT88.4 R40, [R212+0x1c80] ;  /* 0x001c8000d428783b */ /* 0x000fe20000004200 */
[----:B------:R-:W-:Y:S01]  /*e900*/  MUFU.EX2 R164, R164 ;  /* 0x000000a400a47308 */ /* 0x000fe20000000800 */
[--C-:B------:R-:W-:Y:S02]  /*e910*/  FFMA.FTZ R194, R49, c[0x0][0x2d0], -R44.reuse ;  /* 0x0000b40031c27a23 */ /* 0x100fe4000001082c */
[--C-:B------:R-:W-:Y:S02]  /*e920*/  FFMA.FTZ R196, R46, c[0x0][0x2d0], -R44.reuse ;  /* 0x0000b4002ec47a23 */ /* 0x100fe4000001082c */
[C---:B------:R-:W-:Y:S02]  /*e930*/  FMUL.FTZ R104, R21.reuse, R104 ;  /* 0x0000006815687220 */ /* 0x040fe40000410000 */
[----:B------:R-:W-:Y:S02]  /*e940*/  FMUL.FTZ R105, R21, R105 ;  /* 0x0000006915697220 */ /* 0x000fe40000410000 */
[C---:B------:R-:W-:Y:S01]  /*e950*/  FMUL.FTZ R106, R20.reuse, R106 ;  /* 0x0000006a146a7220 */ /* 0x040fe20000410000 */
[----:B------:R-:W1:Y:S01]  /*e960*/  MUFU.EX2 R161, R161 ;  /* 0x000000a100a17308 */ /* 0x000e620000000800 */
[----:B------:R-:W-:Y:S02]  /*e970*/  FMUL.FTZ R107, R20, R107 ;  /* 0x0000006b146b7220 */ /* 0x000fe40000410000 */
[C---:B---3--:R-:W-:Y:S01]  /*e980*/  FMUL.FTZ R108, R2.reuse, R108 ;  /* 0x0000006c026c7220 */ /* 0x048fe20000410000 */
[----:B-----5:R-:W-:Y:S01]  /*e990*/  F2FP.BF16.PACK_AB R28, R157, R160 ;  /* 0x000000a09d1c723e */ /* 0x020fe200000010ff */
[C---:B------:R-:W-:Y:S02]  /*e9a0*/  FMUL.FTZ R109, R2.reuse, R109 ;  /* 0x0000006d026d7220 */ /* 0x040fe40000410000 */
[C---:B------:R-:W-:Y:S02]  /*e9b0*/  FMUL.FTZ R112, R2.reuse, R112 ;  /* 0x0000007002707220 */ /* 0x040fe40000410000 */
[C---:B------:R-:W-:Y:S01]  /*e9c0*/  FMUL.FTZ R113, R2.reuse, R113 ;  /* 0x0000007102717220 */ /* 0x040fe20000410000 */
[----:B------:R-:W-:Y:S01]  /*e9d0*/  MUFU.EX2 R165, R165 ;  /* 0x000000a500a57308 */ /* 0x000fe20000000800 */
[-C--:B--2---:R-:W-:Y:S01]  /*e9e0*/  HMMA.16816.F32.BF16 R4, R24, R16.reuse, R4 ;  /* 0x000000101804723c */ /* 0x084fe20000041804 */
[C---:B------:R-:W-:Y:S02]  /*e9f0*/  FMUL.FTZ R8, R2.reuse, R140 ;  /* 0x0000008c02087220 */ /* 0x040fe40000410000 */
[C---:B------:R-:W-:Y:S02]  /*ea00*/  FMUL.FTZ R9, R2.reuse, R141 ;  /* 0x0000008d02097220 */ /* 0x040fe40000410000 */
[C---:B------:R-:W-:Y:S02]  /*ea10*/  FMUL.FTZ R12, R2.reuse, R136 ;  /* 0x00000088020c7220 */ /* 0x040fe40000410000 */
[----:B------:R-:W-:Y:S02]  /*ea20*/  FMUL.FTZ R13, R2, R137 ;  /* 0x00000089020d7220 */ /* 0x000fe40000410000 */
[----:B------:R-:W2:Y:S03]  /*ea30*/  MUFU.EX2 R150, R150 ;  /* 0x0000009600967308 */ /* 0x000ea60000000800 */
[----:B------:R-:W-:Y:S01]  /*ea40*/  FMUL.FTZ R101, R21, R101 ;  /* 0x0000006515657220 */ /* 0x000fe20000410000 */
[----:B-1----:R-:W-:Y:S01]  /*ea50*/  F2FP.BF16.PACK_AB R30, R161, R164 ;  /* 0x000000a4a11e723e */ /* 0x002fe200000010ff */
[C---:B------:R-:W-:Y:S02]  /*ea60*/  FMUL.FTZ R102, R20.reuse, R102 ;  /* 0x0000006614667220 */ /* 0x040fe40000410000 */
        /* <DEDUP_REMOVED lines=9> */
[C---:B------:R-:W-:Y:S02]  /*eb00*/  FMUL.FTZ R122, R20.reuse, R122 ;  /* 0x0000007a147a7220 */ /* 0x040fe40000410000 */
[----:B------:R-:W-:Y:S01]  /*eb10*/  FMUL.FTZ R123, R20, R123 ;  /* 0x0000007b147b7220 */ /* 0x000fe20000410000 */
[----:B--2---:R-:W-:Y:S01]  /*eb20*/  F2FP.BF16.PACK_AB R29, R150, R165 ;  /* 0x000000a5961d723e */ /* 0x004fe200000010ff */
[C---:B------:R-:W-:Y:S02]  /*eb30*/  FMUL.FTZ R124, R2.reuse, R124 ;  /* 0x0000007c027c7220 */ /* 0x040fe40000410000 */
[----:B------:R-:W-:Y:S02]  /*eb40*/  FMUL.FTZ R125, R2, R125 ;  /* 0x0000007d027d7220 */ /* 0x000fe40000410000 */
[C---:B------:R-:W-:Y:S01]  /*eb50*/  FMUL.FTZ R128, R21.reuse, R128 ;  /* 0x0000008015807220 */ /* 0x040fe20000410000 */
[----:B------:R-:W2:Y:S01]  /*eb60*/  MUFU.EX2 R0, R0 ;  /* 0x0000000000007308 */ /* 0x000ea20000000800 */
[C---:B------:R-:W-:Y:S02]  /*eb70*/  FMUL.FTZ R129, R21.reuse, R129 ;  /* 0x0000008115817220 */ /* 0x040fe40000410000 */
[C---:B------:R-:W-:Y:S02]  /*eb80*/  FMUL.FTZ R130, R20.reuse, R130 ;  /* 0x0000008214827220 */ /* 0x040fe40000410000 */
[C---:B------:R-:W-:Y:S02]  /*eb90*/  FMUL.FTZ R131, R20.reuse, R131 ;  /* 0x0000008314837220 */ /* 0x040fe40000410000 */
[C---:B------:R-:W-:Y:S02]  /*eba0*/  FMUL.FTZ R52, R21.reuse, R52 ;  /* 0x0000003415347220 */ /* 0x040fe40000410000 */
[C---:B------:R-:W-:Y:S01]  /*ebb0*/  FMUL.FTZ R53, R21.reuse, R53 ;  /* 0x0000003515357220 */ /* 0x040fe20000410000 */
[----:B------:R3:W-:Y:S01]  /*ebc0*/  MUFU.EX2 R170, R185 ;  /* 0x000000b900aa7308 */ /* 0x0007e20000000800 */
[C---:B------:R-:W-:Y:S02]  /*ebd0*/  FMUL.FTZ R54, R20.reuse, R54 ;  /* 0x0000003614367220 */ /* 0x040fe40000410000 */
[----:B------:R-:W-:Y:S01]  /*ebe0*/  FMUL.FTZ R55, R20, R55 ;  /* 0x0000003714377220 */ /* 0x000fe20000410000 */
[----:B-1----:R-:W-:Y:S01]  /*ebf0*/  F2FP.BF16.PACK_AB R31, R148, R163 ;  /* 0x000000a3941f723e */ /* 0x002fe200000010ff */
[C---:B------:R-:W-:Y:S02]  /*ec00*/  FMUL.FTZ R56, R2.reuse, R56 ;  /* 0x0000003802387220 */ /* 0x040fe40000410000 */
[C---:B------:R-:W-:Y:S02]  /*ec10*/  FMUL.FTZ R57, R2.reuse, R57 ;  /* 0x0000003902397220 */ /* 0x040fe40000410000 */
[C---:B------:R-:W-:Y:S01]  /*ec20*/  FMUL.FTZ R60, R2.reuse, R60 ;  /* 0x0000003c023c7220 */ /* 0x040fe20000410000 */
[----:B------:R-:W-:Y:S01]  /*ec30*/  MUFU.EX2 R166, R166 ;  /* 0x000000a600a67308 */ /* 0x000fe20000000800 */
[----:B------:R-:W-:Y:S02]  /*ec40*/  FMUL.FTZ R61, R2, R61 ;  /* 0x0000003d023d7220 */ /* 0x000fe40000410000 */
[----:B------:R-:W-:Y:S02]  /*ec50*/  FMUL.FTZ R64, R21, R64 ;  /* 0x0000004015407220 */ /* 0x000fe40000410000 */
        /* <DEDUP_REMOVED lines=9> */
[--C-:B---3--:R-:W-:Y:S01]  /*ecf0*/  FFMA.FTZ R185, R51, c[0x0][0x2d0], -R44.reuse ;  /* 0x0000b40033b97a23 */ /* 0x108fe2000001082c */
[----:B------:R-:W-:Y:S01]  /*ed00*/  MUFU.EX2 R172, R172 ;  /* 0x000000ac00ac7308 */ /* 0x000fe20000000800 */
[C---:B------:R-:W-:Y:S02]  /*ed10*/  FMUL.FTZ R115, R0.reuse, R115 ;  /* 0x0000007300737220 */ /* 0x040fe40000410000 */
[C---:B------:R-:W-:Y:S01]  /*ed20*/  FMUL.FTZ R126, R0.reuse, R126 ;  /* 0x0000007e007e7220 */ /* 0x040fe20000410000 */
[-C--:B------:R-:W-:Y:S02]  /*ed30*/  HMMA.16816.F32.BF16 R12, R28, R18.reuse, R12 ;  /* 0x000000121c0c723c */ /* 0x080fe4000004180c */
[----:B------:R-:W-:Y:S02]  /*ed40*/  FMUL.FTZ R127, R0, R127 ;  /* 0x0000007f007f7220 */ /* 0x000fe40000410000 */
[C---:B------:R-:W-:Y:S02]  /*ed50*/  FMUL.FTZ R16, R2.reuse, R132 ;  /* 0x0000008402107220 */ /* 0x040fe40000410000 */
[----:B------:R-:W-:Y:S01]  /*ed60*/  FMUL.FTZ R17, R2, R133 ;  /* 0x0000008502117220 */ /* 0x000fe20000410000 */
        /* <DEDUP_REMOVED lines=8> */
[C---:B------:R-:W-:Y:S02]  /*edf0*/  FMUL.FTZ R19, R0.reuse, R135 ;  /* 0x0000008700137220 */ /* 0x040fe40000410000 */
[----:B------:R-:W-:Y:S02]  /*ee00*/  FMUL.FTZ R63, R0, R63 ;  /* 0x0000003f003f7220 */ /* 0x000fe40000410000 */
[C---:B------:R-:W-:Y:S01]  /*ee10*/  HMMA.16816.F32.BF16 R108, R28.reuse, R32, R108 ;  /* 0x000000201c6c723c */ /* 0x040fe2000004186c */
[C---:B------:R-:W-:Y:S03]  /*ee20*/  FMUL.FTZ R65, R21.reuse, R65 ;  /* 0x0000004115417220 */ /* 0x040fe60000410000 */
[C---:B------:R-:W-:Y:S01]  /*ee30*/  FMUL.FTZ R66, R20.reuse, R66 ;  /* 0x0000004214427220 */ /* 0x040fe20000410000 */
[----:B------:R-:W-:Y:S01]  /*ee40*/  MUFU.EX2 R179, R179 ;  /* 0x000000b300b37308 */ /* 0x000fe20000000800 */
[C---:B------:R-:W-:Y:S02]  /*ee50*/  FMUL.FTZ R67, R20.reuse, R67 ;  /* 0x0000004314437220 */ /* 0x040fe40000410000 */
[-C--:B------:R-:W-:Y:S01]  /*ee60*/  HMMA.16816.F32.BF16 R112, R28, R34.reuse, R112 ;  /* 0x000000221c70723c */ /* 0x080fe20000041870 */
[C---:B------:R-:W-:Y:S03]  /*ee70*/  FMUL.FTZ R68, R21.reuse, R68 ;  /* 0x0000004415447220 */ /* 0x040fe60000410000 */
[C---:B------:R-:W-:Y:S02]  /*ee80*/  FMUL.FTZ R69, R21.reuse, R69 ;  /* 0x0000004515457220 */ /* 0x040fe40000410000 */
        /* <DEDUP_REMOVED lines=17> */
[----:B------:R-:W-:Y:S03]  /*efa0*/  FMUL.FTZ R79, R0, R79 ;  /* 0x0000004f004f7220 */ /* 0x000fe60000410000 */
[C---:B------:R-:W-:Y:S02]  /*efb0*/  FMUL.FTZ R80, R21.reuse, R80 ;  /* 0x0000005015507220 */ /* 0x040fe40000410000 */
[C---:B------:R-:W-:Y:S01]  /*efc0*/  FMUL.FTZ R81, R21.reuse, R81 ;  /* 0x0000005115517220 */ /* 0x040fe20000410000 */
[----:B------:R-:W2:Y:S01]  /*efd0*/  MUFU.EX2 R187, R187 ;  /* 0x000000bb00bb7308 */ /* 0x000ea20000000800 */
[C---:B------:R-:W-:Y:S01]  /*efe0*/  HMMA.16816.F32.BF16 R128, R24.reuse, R38, R128 ;  /* 0x000000261880723c */ /* 0x040fe20000041880 */
[----:B------:R-:W3:Y:S03]  /*eff0*/  LDSM.16.MT88.4 R36, [R214+0x3080] ;  /* 0x00308000d624783b */ /* 0x000ee60000004200 */
[C---:B------:R-:W-:Y:S02]  /*f000*/  FMUL.FTZ R82, R20.reuse, R82 ;  /* 0x0000005214527220 */ /* 0x040fe40000410000 */
[C---:B------:R-:W-:Y:S02]  /*f010*/  FMUL.FTZ R83, R20.reuse, R83 ;  /* 0x0000005314537220 */ /* 0x040fe40000410000 */
        /* <DEDUP_REMOVED lines=10> */
[C---:B------:R-:W-:Y:S02]  /*f0c0*/  FMUL.FTZ R90, R0.reuse, R90 ;  /* 0x0000005a005a7220 */ /* 0x040fe40000410000 */
[-C--:B------:R-:W-:Y:S01]  /*f0d0*/  HMMA.16816.F32.BF16 R60, R28, R34.reuse, R60 ;  /* 0x000000221c3c723c */ /* 0x080fe2000004183c */
[----:B------:R-:W-:Y:S03]  /*f0e0*/  FMUL.FTZ R91, R0, R91 ;  /* 0x0000005b005b7220 */ /* 0x000fe60000410000 */
[--C-:B------:R-:W-:Y:S01]  /*f0f0*/  FFMA.FTZ R188, R195, c[0x0][0x2d0], -R44.reuse ;  /* 0x0000b400c3bc7a23 */ /* 0x100fe2000001082c */
[----:B------:R-:W-:Y:S01]  /*f100*/  MUFU.EX2 R190, R190 ;  /* 0x000000be00be7308 */ /* 0x000fe20000000800 */
[--C-:B------:R-:W-:Y:S02]  /*f110*/  FFMA.FTZ R191, R191, c[0x0][0x2d0], -R44.reuse ;  /* 0x0000b400bfbf7a23 */ /* 0x100fe4000001082c */
[C---:B------:R-:W-:Y:S01]  /*f120*/  HMMA.16816.F32.BF16 R64, R24.reuse, R34, R64 ;  /* 0x000000221840723c */ /* 0x040fe20000041840 */
[----:B------:R-:W4:Y:S03]  /*f130*/  LDSM.16.MT88.4 R32, [R212+0x3080] ;  /* 0x00308000d420783b */ /* 0x000f260000004200 */
[--C-:B------:R-:W-:Y:S02]  /*f140*/  FFMA.FTZ R193, R193, c[0x0][0x2d0], -R44.reuse ;  /* 0x0000b400c1c17a23 */ /* 0x100fe4000001082c */
[----:B------:R-:W-:Y:S01]  /*f150*/  FFMA.FTZ R44, R23, c[0x0][0x2d0], -R44 ;  /* 0x0000b400172c7a23 */ /* 0x000fe2000001082c */
[----:B------:R-:W-:Y:S01]  /*f160*/  MUFU.EX2 R188, R188 ;  /* 0x000000bc00bc7308 */ /* 0x000fe20000000800 */
[-C--:B---3--:R-:W-:Y:S01]  /*f170*/  HMMA.16816.F32.BF16 R68, R24, R36.reuse, R68 ;  /* 0x000000241844723c */ /* 0x088fe20000041844 */
[C---:B------:R-:W-:Y:S03]  /*f180*/  FMUL.FTZ R92, R2.reuse, R92 ;  /* 0x0000005c025c7220 */ /* 0x040fe60000410000 */
[----:B------:R-:W-:Y:S02]  /*f190*/  FMUL.FTZ R93, R2, R93 ;  /* 0x0000005d025d7220 */ /* 0x000fe40000410000 */
[C---:B------:R-:W-:Y:S02]  /*f1a0*/  FMUL.FTZ R94, R0.reuse, R94 ;  /* 0x0000005e005e7220 */ /* 0x040fe40000410000 */
[C---:B------:R-:W-:Y:S01]  /*f1b0*/  HMMA.16816.F32.BF16 R72, R28.reuse, R36, R72 ;  /* 0x000000241c48723c */ /* 0x040fe20000041848 */
[----:B------:R-:W-:Y:S03]  /*f1c0*/  MUFU.EX2 R23, R44 ;  /* 0x0000002c00177308 */ /* 0x000fe60000000800 */
[----:B------:R-:W-:Y:S02]  /*f1d0*/  FMUL.FTZ R95, R0, R95 ;  /* 0x0000005f005f7220 */ /* 0x000fe40000410000 */
[C---:B------:R-:W-:Y:S02]  /*f1e0*/  FMUL.FTZ R96, R21.reuse, R96 ;  /* 0x0000006015607220 */ /* 0x040fe40000410000 */
[-C--:B------:R-:W-:Y:S01]  /*f1f0*/  HMMA.16816.F32.BF16 R76, R28, R38.reuse, R76 ;  /* 0x000000261c4c723c */ /* 0x080fe2000004184c */
[----:B------:R-:W-:Y:S02]  /*f200*/  FMUL.FTZ R97, R21, R97 ;  /* 0x0000006115617220 */ /* 0x000fe40000410000 */
[----:B------:R-:W3:Y:S01]  /*f210*/  MUFU.EX2 R191, R191 ;  /* 0x000000bf00bf7308 */ /* 0x000ee20000000800 */
[C---:B------:R-:W-:Y:S02]  /*f220*/  FMUL.FTZ R98, R20.reuse, R98 ;  /* 0x0000006214627220 */ /* 0x040fe40000410000 */
[----:B------:R-:W-:Y:S02]  /*f230*/  FMUL.FTZ R99, R20, R99 ;  /* 0x0000006314637220 */ /* 0x000fe40000410000 */
[C---:B------:R-:W-:Y:S01]  /*f240*/  HMMA.16816.F32.BF16 R80, R24.reuse, R38, R80 ;  /* 0x000000261850723c */ /* 0x040fe20000041850 */
[----:B------:R-:W5:Y:S03]  /*f250*/  LDSM.16.MT88.4 R36, [R214+0x1c80] ;  /* 0x001c8000d624783b */ /* 0x000f660000004200 */
[----:B------:R-:W-:Y:S01]  /*f260*/  FFMA.FTZ R195, R176, c[0x0][0x2d0], -R181 ;  /* 0x0000b400b0c37a23 */ /* 0x000fe200000108b5 */
[----:B------:R-:W1:Y:S01]  /*f270*/  MUFU.EX2 R193, R193 ;  /* 0x000000c100c17308 */ /* 0x000e620000000800 */
[----:B------:R-:W-:Y:S02]  /*f280*/  FFMA.FTZ R176, R50, c[0x0][0x2d0], -R47 ;  /* 0x0000b40032b07a23 */ /* 0x000fe4000001082f */
[----:B------:R-:W-:Y:S01]  /*f290*/  FFMA.FTZ R181, R167, c[0x0][0x2d0], -R181 ;  /* 0x0000b400a7b57a23 */ /* 0x000fe200000108b5 */
[-C--:B----4-:R-:W-:Y:S03]  /*f2a0*/  HMMA.16816.F32.BF16 R84, R24, R32.reuse, R84 ;  /* 0x000000201854723c */ /* 0x090fe60000041854 */
[--C-:B------:R-:W-:Y:S02]  /*f2b0*/  FFMA.FTZ R167, R171, c[0x0][0x2d0], -R47.reuse ;  /* 0x0000b400aba77a23 */ /* 0x100fe4000001082f */
[--C-:B------:R-:W-:Y:S01]  /*f2c0*/  FFMA.FTZ R171, R48, c[0x0][0x2d0], -R47.reuse ;  /* 0x0000b40030ab7a23 */ /* 0x100fe2000001082f */
[----:B------:R-:W-:Y:S01]  /*f2d0*/  MUFU.EX2 R180, R180 ;  /* 0x000000b400b47308 */ /* 0x000fe20000000800 */
[----:B------:R-:W-:Y:S01]  /*f2e0*/  LDSM.16.MT88.4 R48, [R212+0x2c80] ;  /* 0x002c8000d430783b */ /* 0x000fe20000004200 */
[C---:B------:R-:W-:Y:S01]  /*f2f0*/  HMMA.16816.F32.BF16 R88, R28.reuse, R32, R88 ;  /* 0x000000201c58723c */ /* 0x040fe20000041858 */
[----:B------:R-:W-:Y:S03]  /*f300*/  FFMA.FTZ R47, R45, c[0x0][0x2d0], -R47 ;  /* 0x0000b4002d2f7a23 */ /* 0x000fe6000001082f */
[----:B------:R-:W-:Y:S02]  /*f310*/  FFMA.FTZ R158, R21, R245, R158 ;  /* 0x000000f5159e7223 */ /* 0x000fe4000001009e */
[----:B------:R-:W-:Y:S02]  /*f320*/  FFMA.FTZ R153, R20, R243, R153 ;  /* 0x000000f314997223 */ /* 0x000fe40000010099 */
[-C--:B------:R-:W-:Y:S01]  /*f330*/  HMMA.16816.F32.BF16 R92, R28, R34.reuse, R92 ;  /* 0x000000221c5c723c */ /* 0x080fe2000004185c */
[----:B------:R4:W-:Y:S03]  /*f340*/  MUFU.EX2 R192, R47 ;  /* 0x0000002f00c07308 */ /* 0x0009e60000000800 */
[----:B------:R-:W-:Y:S01]  /*f350*/  FFMA.FTZ R160, R2, R241, R160 ;  /* 0x000000f102a07223 */ /* 0x000fe200000100a0 */
[----:B------:R-:W-:Y:S01]  /*f360*/  MOV R2, R3 ;  /* 0x0000000300027202 */ /* 0x000fe20000000f00 */
[----:B------:R-:W-:Y:S01]  /*f370*/  FFMA.FTZ R165, R0, R239, R165 ;  /* 0x000000ef00a57223 */ /* 0x000fe200000100a5 */
[----:B--2---:R-:W-:Y:S01]  /*f380*/  F2FP.BF16.PACK_AB R28, R187, R184 ;  /* 0x000000b8bb1c723e */ /* 0x004fe200000010ff */
[----:B------:R-:W-:Y:S01]  /*f390*/  HMMA.16816.F32.BF16 R96, R24, R34, R96 ;  /* 0x000000221860723c */ /* 0x000fe20000041860 */
[----:B-1----:R-:W-:Y:S01]  /*f3a0*/  F2FP.BF16.PACK_AB R30, R189, R186 ;  /* 0x000000babd1e723e */ /* 0x002fe200000010ff */
[----:B------:R-:W1:Y:S01]  /*f3b0*/  LDSM.16.MT88.4 R32, [R214+0x2880] ;  /* 0x00288000d620783b */ /* 0x000e620000004200 */
[----:B------:R-:W-:Y:S01]  /*f3c0*/  MUFU.EX2 R177, R177 ;  /* 0x000000b100b17308 */ /* 0x000fe20000000800 */
[----:B---3--:R-:W-:Y:S01]  /*f3d0*/  F2FP.BF16.PACK_AB R29, R191, R188 ;  /* 0x000000bcbf1d723e */ /* 0x008fe200000010ff */
[----:B------:R-:W-:Y:S01]  /*f3e0*/  FADD.FTZ R158, R156, R158 ;  /* 0x0000009e9c9e7221 */ /* 0x000fe20000010000 */
[----:B------:R-:W-:Y:S01]  /*f3f0*/  F2FP.BF16.PACK_AB R31, R190, R193 ;  /* 0x000000c1be1f723e */ /* 0x000fe200000010ff */
[----:B------:R-:W-:Y:S01]  /*f400*/  FADD.FTZ R153, R152, R153 ;  /* 0x0000009998997221 */ /* 0x000fe20000010000 */
[----:B------:R-:W-:Y:S01]  /*f410*/  F2FP.BF16.PACK_AB R24, R169, R166 ;  /* 0x000000a6a918723e */ /* 0x000fe200000010ff */
[----:B------:R-:W-:Y:S03]  /*f420*/  FADD.FTZ R157, R157, R160 ;  /* 0x000000a09d9d7221 */ /* 0x000fe60000010000 */
[----:B------:R-:W-:Y:S01]  /*f430*/  F2FP.BF16.PACK_AB R25, R175, R172 ;  /* 0x000000acaf19723e */ /* 0x000fe200000010ff */
[----:B------:R-:W-:Y:S01]  /*f440*/  MUFU.EX2 R178, R178 ;  /* 0x000000b200b27308 */ /* 0x000fe20000000800 */
[----:B------:R-:W-:Y:S01]  /*f450*/  F2FP.BF16.PACK_AB R26, R179, R174 ;  /* 0x000000aeb31a723e */ /* 0x000fe200000010ff */
[----:B------:R-:W-:Y:S01]  /*f460*/  FADD.FTZ R150, R150, R165 ;  /* 0x000000a596967221 */ /* 0x000fe20000010000 */
[----:B------:R-:W-:Y:S01]  /*f470*/  F2FP.BF16.PACK_AB R27, R183, R182 ;  /* 0x000000b6b71b723e */ /* 0x000fe200000010ff */
[----:B----4-:R-:W-:Y:S01]  /*f480*/  LDSM.16.MT88.4 R44, [R214+0x2c80] ;  /* 0x002c8000d62c783b */ /* 0x010fe20000004200 */
[-C--:B------:R-:W-:Y:S01]  /*f490*/  MOV R152, R22.reuse ;  /* 0x0000001600987202 */ /* 0x080fe20000000f00 */
[----:B------:R-:W-:Y:S01]  /*f4a0*/  FADD.FTZ R155, R155, R158 ;  /* 0x0000009e9b9b7221 */ /* 0x000fe20000010000 */
[----:B------:R-:W-:Y:S01]  /*f4b0*/  MOV R0, R22 ;  /* 0x0000001600007202 */ /* 0x000fe20000000f00 */
[----:B------:R-:W-:Y:S02]  /*f4c0*/  FADD.FTZ R162, R162, R153 ;  /* 0x00000099a2a27221 */ /* 0x000fe40000010000 */
[-C--:B-----5:R-:W-:Y:S01]  /*f4d0*/  HMMA.16816.F32.BF16 R4, R24, R36.reuse, R4 ;  /* 0x000000241804723c */ /* 0x0a0fe20000041804 */
[----:B------:R-:W-:Y:S01]  /*f4e0*/  MUFU.EX2 R195, R195 ;  /* 0x000000c300c37308 */ /* 0x000fe20000000800 */
[----:B------:R-:W-:Y:S02]  /*f4f0*/  FADD.FTZ R164, R164, R157 ;  /* 0x0000009da4a47221 */ /* 0x000fe40000010000 */
[----:B------:R-:W-:Y:S01]  /*f500*/  FADD.FTZ R163, R163, R150 ;  /* 0x00000096a3a37221 */ /* 0x000fe20000010000 */
[----:B------:R-:W-:Y:S01]  /*f510*/  MOV R150, R151 ;  /* 0x0000009700967202 */ /* 0x000fe20000000f00 */
[----:B------:R-:W-:Y:S02]  /*f520*/  FADD.FTZ R155, R154, R155 ;  /* 0x0000009b9a9b7221 */ /* 0x000fe40000010000 */
[C---:B------:R-:W-:Y:S01]  /*f530*/  HMMA.16816.F32.BF16 R8, R28.reuse, R36, R8 ;  /* 0x000000241c08723c */ /* 0x040fe20000041808 */
[----:B------:R-:W-:Y:S02]  /*f540*/  FADD.FTZ R159, R159, R162 ;  /* 0x000000a29f9f7221 */ /* 0x000fe40000010000 */
[----:B------:R-:W-:Y:S01]  /*f550*/  MUFU.EX2 R173, R173 ;  /* 0x000000ad00ad7308 */ /* 0x000fe20000000800 */
[----:B------:R-:W-:Y:S02]  /*f560*/  FADD.FTZ R161, R161, R164 ;  /* 0x000000a4a1a17221 */ /* 0x000fe40000010000 */
[----:B------:R-:W-:Y:S01]  /*f570*/  FADD.FTZ R163, R148, R163 ;  /* 0x000000a394a37221 */ /* 0x000fe20000010000 */
[----:B------:R-:W-:Y:S01]  /*f580*/  MOV R148, R149 ;  /* 0x0000009500947202 */ /* 0x000fe20000000f00 */
[-C--:B------:R-:W-:Y:S01]  /*f590*/  HMMA.16816.F32.BF16 R12, R28, R38.reuse, R12 ;  /* 0x000000261c0c723c */ /* 0x080fe2000004180c */
[----:B------:R-:W-:Y:S03]  /*f5a0*/  FADD.FTZ R166, R166, R155 ;  /* 0x0000009ba6a67221 */ /* 0x000fe60000010000 */
[----:B------:R-:W-:Y:S01]  /*f5b0*/  FADD.FTZ R172, R172, R159 ;  /* 0x0000009facac7221 */ /* 0x000fe20000010000 */
[----:B------:R-:W-:Y:S01]  /*f5c0*/  MUFU.EX2 R168, R168 ;  /* 0x000000a800a87308 */ /* 0x000fe20000000800 */
[----:B------:R-:W-:Y:S02]  /*f5d0*/  FADD.FTZ R184, R184, R161 ;  /* 0x000000a1b8b87221 */ /* 0x000fe40000010000 */
[C---:B------:R-:W-:Y:S01]  /*f5e0*/  HMMA.16816.F32.BF16 R100, R24.reuse, R38, R100 ;  /* 0x000000261864723c */ /* 0x040fe20000041864 */
[----:B------:R-:W2:Y:S03]  /*f5f0*/  LDSM.16.MT88.4 R36, [R212+0x2880] ;  /* 0x00288000d424783b */ /* 0x000ea60000004200 */
[----:B------:R-:W-:Y:S02]  /*f600*/  FADD.FTZ R188, R188, R163 ;  /* 0x000000a3bcbc7221 */ /* 0x000fe40000010000 */
[----:B------:R-:W-:Y:S01]  /*f610*/  FADD.FTZ R169, R169, R166 ;  /* 0x000000a6a9a97221 */ /* 0x000fe20000010000 */
[----:B------:R-:W-:Y:S01]  /*f620*/  MUFU.EX2 R181, R181 ;  /* 0x000000b500b57308 */ /* 0x000fe20000000800 */
[-C--:B------:R-:W-:Y:S01]  /*f630*/  HMMA.16816.F32.BF16 R104, R24, R40.reuse, R104 ;  /* 0x000000281868723c */ /* 0x080fe20000041868 */
[----:B------:R-:W-:Y:S03]  /*f640*/  FADD.FTZ R175, R175, R172 ;  /* 0x000000acafaf7221 */ /* 0x000fe60000010000 */
[----:B------:R-:W-:Y:S02]  /*f650*/  FADD.FTZ R187, R187, R184 ;  /* 0x000000b8bbbb7221 */ /* 0x000fe40000010000 */
[----:B------:R-:W-:Y:S02]  /*f660*/  FADD.FTZ R188, R191, R188 ;  /* 0x000000bcbfbc7221 */ /* 0x000fe40000010000 */
[C---:B------:R-:W-:Y:S01]  /*f670*/  HMMA.16816.F32.BF16 R108, R28.reuse, R40, R108 ;  /* 0x000000281c6c723c */ /* 0x040fe2000004186c */
[----:B------:R-:W-:Y:S03]  /*f680*/  MUFU.EX2 R167, R167 ;  /* 0x000000a700a77308 */ /* 0x000fe60000000800 */
[----:B------:R-:W-:Y:S02]  /*f690*/  FADD.FTZ R174, R174, R169 ;  /* 0x000000a9aeae7221 */ /* 0x000fe40000010000 */
[----:B------:R-:W-:Y:S02]  /*f6a0*/  FADD.FTZ R182, R182, R175 ;  /* 0x000000afb6b67221 */ /* 0x000fe40000010000 */
[-C--:B------:R-:W-:Y:S01]  /*f6b0*/  HMMA.16816.F32.BF16 R112, R28, R42.reuse, R112 ;  /* 0x0000002a1c70723c */ /* 0x080fe20000041870 */
[----:B------:R-:W-:Y:S02]  /*f6c0*/  FADD.FTZ R186, R186, R187 ;  /* 0x000000bbbaba7221 */ /* 0x000fe40000010000 */
[----:B------:R-:W3:Y:S01]  /*f6d0*/  MUFU.EX2 R176, R176 ;  /* 0x000000b000b07308 */ /* 0x000ee20000000800 */
[----:B------:R-:W-:Y:S02]  /*f6e0*/  FADD.FTZ R193, R193, R188 ;  /* 0x000000bcc1c17221 */ /* 0x000fe40000010000 */
[----:B------:R-:W-:Y:S02]  /*f6f0*/  FADD.FTZ R179, R179, R174 ;  /* 0x000000aeb3b37221 */ /* 0x000fe40000010000 */
[C---:B------:R-:W-:Y:S01]  /*f700*/  HMMA.16816.F32.BF16 R116, R24.reuse, R42, R116 ;  /* 0x0000002a1874723c */ /* 0x040fe20000041874 */
[----:B------:R-:W4:Y:S03]  /*f710*/  LDSM.16.MT88.4 R40, [R214+0x3480] ;  /* 0x00348000d628783b */ /* 0x000f260000004200 */
[----:B------:R-:W-:Y:S01]  /*f720*/  FADD.FTZ R183, R183, R182 ;  /* 0x000000b6b7b77221 */ /* 0x000fe20000010000 */
[----:B------:R-:W5:Y:S01]  /*f730*/  MUFU.EX2 R171, R171 ;  /* 0x000000ab00ab7308 */ /* 0x000f620000000800 */
[----:B------:R-:W-:Y:S02]  /*f740*/  FADD.FTZ R186, R189, R186 ;  /* 0x000000babdba7221 */ /* 0x000fe40000010000 */
[-C--:B-1----:R-:W-:Y:S01]  /*f750*/  HMMA.16816.F32.BF16 R120, R24, R32.reuse, R120 ;  /* 0x000000201878723c */ /* 0x082fe20000041878 */
[----:B------:R-:W-:Y:S06]  /*f760*/  FADD.FTZ R190, R190, R193 ;  /* 0x000000c1bebe7221 */ /* 0x000fec0000010000 */
[----:B------:R-:W-:Y:S01]  /*f770*/  MUFU.EX2 R185, R185 ;  /* 0x000000b900b97308 */ /* 0x000fe20000000800 */
[C---:B------:R-:W-:Y:S08]  /*f780*/  HMMA.16816.F32.BF16 R124, R28.reuse, R32, R124 ;  /* 0x000000201c7c723c */ /* 0x040ff0000004187c */
[-C--:B------:R-:W-:Y:S01]  /*f790*/  HMMA.16816.F32.BF16 R16, R28, R34.reuse, R16 ;  /* 0x000000221c10723c */ /* 0x080fe20000041810 */
[----:B------:R-:W1:Y:S07]  /*f7a0*/  MUFU.EX2 R194, R194 ;  /* 0x000000c200c27308 */ /* 0x000e6e0000000800 */
[C---:B------:R-:W-:Y:S01]  /*f7b0*/  HMMA.16816.F32.BF16 R128, R24.reuse, R34, R128 ;  /* 0x000000221880723c */ /* 0x040fe20000041880 */
[----:B------:R-:W1:Y:S02]  /*f7c0*/  LDSM.16.MT88.4 R32, [R212+0x3480] ;  /* 0x00348000d420783b */ /* 0x000e640000004200 */
[----:B------:R-:W1:Y:S05]  /*f7d0*/  MUFU.EX2 R196, R196 ;  /* 0x000000c400c47308 */ /* 0x000e6a0000000800 */
        /* <DEDUP_REMOVED lines=65> */
.L_x_312:
[----:B------:R-:W1:Y:S01]  /*fbf0*/  SHFL.BFLY PT, R4, R243, 0x2, 0x1f ;  /* 0x0c401f00f3047f89 */ /* 0x000e6200000e0000 */
[----:B------:R-:W-:-:S02]  /*fc00*/  MOV R10, 0xff800000 ;  /* 0xff800000000a7802 */ /* 0x000fc40000000f00 */
[----:B------:R-:W-:Y:S01]  /*fc10*/  PLOP3.LUT P4, PT, PT, PT, PT, 0x8, 0x0 ;  /* 0x000000000000781c */ /* 0x000fe20003f8e170 */
[----:B------:R-:W2:Y:S04]  /*fc20*/  SHFL.BFLY PT, R0, R245, 0x2, 0x1f ;  /* 0x0c401f00f5007f89 */ /* 0x000ea800000e0000 */
[----:B------:R-:W3:Y:S04]  /*fc30*/  SHFL.BFLY PT, R8, R241, 0x2, 0x1f ;  /* 0x0c401f00f1087f89 */ /* 0x000ee800000e0000 */
[----:B------:R-:W4:Y:S01]  /*fc40*/  SHFL.BFLY PT, R2, R239, 0x2, 0x1f ;  /* 0x0c401f00ef027f89 */ /* 0x000f2200000e0000 */
[----:B-1----:R-:W-:-:S02]  /*fc50*/  FADD.FTZ R4, R4, R243 ;  /* 0x000000f304047221 */ /* 0x002fc40000010000 */
        /* <DEDUP_REMOVED lines=14> */
[----:B------:R-:W-:Y:S01]  /*fd40*/  MOV R11, 0xff800000 ;  /* 0xff800000000b7802 */ /* 0x000fe20000000f00 */
[----:B----4-:R-:W-:Y:S01]  /*fd50*/  FADD.FTZ R2, R2, R9 ;  /* 0x0000000902027221 */ /* 0x010fe20000010000 */
[----:B------:R-:W-:Y:S01]  /*fd60*/  FSETP.NE.FTZ.AND P1, PT, R6, RZ, PT ;  /* 0x000000ff0600720b */ /* 0x000fe20003f35000 */
[----:B------:R-:W-:-:S03]  /*fd70*/  CS2R R8, SRZ ;  /* 0x0000000000087805 */ /* 0x000fc6000001ff00 */
[----:B------:R-:W-:Y:S01]  /*fd80*/  FSETP.NE.FTZ.AND P0, PT, R2, RZ, PT ;  /* 0x000000ff0200720b */ /* 0x000fe20003f15000 */
[----:B------:R-:W1:Y:S01]  /*fd90*/  @P2 MUFU.RCP R4, R7 ;  /* 0x0000000700042308 */ /* 0x000e620000001000 */
[----:B------:R-:W-:-:S03]  /*fda0*/  @P2 MOV R14, 0x3f317218 ;  /* 0x3f317218000e2802 */ /* 0x000fc60000000f00 */
[----:B------:R-:W-:Y:S02]  /*fdb0*/  @P3 MOV R15, 0x3f317218 ;  /* 0x3f317218000f3802 */ /* 0x000fe40000000f00 */
[----:B------:R-:W-:Y:S02]  /*fdc0*/  @P2 FMUL.FTZ R14, R14, c[0x0][0x2d0] ;  /* 0x0000b4000e0e2a20 */ /* 0x000fe40000410000 */
[----:B------:R-:W-:Y:S01]  /*fdd0*/  @P3 MUFU.RCP R5, R0 ;  /* 0x0000000000053308 */ /* 0x000fe20000001000 */
[----:B------:R-:W-:Y:S01]  /*fde0*/  @P1 MOV R13, 0x3f317218 ;  /* 0x3f317218000d1802 */ /* 0x000fe20000000f00 */
[----:B------:R-:W-:Y:S02]  /*fdf0*/  @P3 FMUL.FTZ R15, R15, c[0x0][0x2d0] ;  /* 0x0000b4000f0f3a20 */ /* 0x000fe40000410000 */
[----:B------:R-:W-:Y:S02]  /*fe00*/  @P0 MOV R12, 0x3f317218 ;  /* 0x3f317218000c0802 */ /* 0x000fe40000000f00 */
[----:B------:R-:W-:-:S02]  /*fe10*/  @P1 FMUL.FTZ R13, R13, c[0x0][0x2d0] ;  /* 0x0000b4000d0d1a20 */ /* 0x000fc40000410000 */
[----:B------:R-:W-:Y:S01]  /*fe20*/  @P1 MUFU.RCP R8, R6 ;  /* 0x0000000600081308 */ /* 0x000fe20000001000 */
[----:B------:R-:W-:Y:S02]  /*fe30*/  @P0 FMUL.FTZ R12, R12, c[0x0][0x2d0] ;  /* 0x0000b4000c0c0a20 */ /* 0x000fe40000410000 */
[C---:B-1----:R-:W-:Y:S02]  /*fe40*/  FMUL.FTZ R146, R4.reuse, R146 ;  /* 0x0000009204927220 */ /* 0x042fe40000410000 */
[C---:B------:R-:W-:Y:S02]  /*fe50*/  FMUL.FTZ R147, R4.reuse, R147 ;  /* 0x0000009304937220 */ /* 0x040fe40000410000 */
[C---:B------:R-:W-:Y:S01]  /*fe60*/  FMUL.FTZ R102, R4.reuse, R102 ;  /* 0x0000006604667220 */ /* 0x040fe20000410000 */
[----:B------:R-:W-:Y:S01]  /*fe70*/  @P0 MUFU.RCP R9, R2 ;  /* 0x0000000200090308 */ /* 0x000fe20000001000 */
[C---:B------:R-:W-:Y:S02]  /*fe80*/  FMUL.FTZ R103, R4.reuse, R103 ;  /* 0x0000006704677220 */ /* 0x040fe40000410000 */
[----:B------:R-:W-:-:S02]  /*fe90*/  FMUL.FTZ R106, R4, R106 ;  /* 0x0000006a046a7220 */ /* 0x000fc40000410000 */
[C---:B------:R-:W-:Y:S02]  /*fea0*/  FMUL.FTZ R107, R4.reuse, R107 ;  /* 0x0000006b046b7220 */ /* 0x040fe40000410000 */
[C---:B------:R-:W-:Y:S01]  /*feb0*/  FMUL.FTZ R118, R4.reuse, R118 ;  /* 0x0000007604767220 */ /* 0x040fe20000410000 */
[----:B------:R-:W1:Y:S01]  /*fec0*/  @P2 MUFU.LG2 R7, R7 ;  /* 0x0000000700072308 */ /* 0x000e620000000c00 */
[C---:B------:R-:W-:Y:S02]  /*fed0*/  FMUL.FTZ R119, R4.reuse, R119 ;  /* 0x0000007704777220 */ /* 0x040fe40000410000 */
[C---:B------:R-:W-:Y:S02]  /*fee0*/  FMUL.FTZ R122, R4.reuse, R122 ;  /* 0x0000007a047a7220 */ /* 0x040fe40000410000 */
[C---:B------:R-:W-:Y:S02]  /*fef0*/  FMUL.FTZ R123, R4.reuse, R123 ;  /* 0x0000007b047b7220 */ /* 0x040fe40000410000 */
[C---:B------:R-:W-:Y:S01]  /*ff00*/  FMUL.FTZ R130, R4.reuse, R130 ;  /* 0x0000008204827220 */ /* 0x040fe20000410000 */
[----:B------:R-:W2:Y:S01]  /*ff10*/  @P3 MUFU.LG2 R0, R0 ;  /* 0x0000000000003308 */ /* 0x000ea20000000c00 */
[----:B------:R-:W-:-:S02]  /*ff20*/  FMUL.FTZ R131, R4, R131 ;  /* 0x0000008304837220 */ /* 0x000fc40000410000 */
[C---:B------:R-:W-:Y:S02]  /*ff30*/  FMUL.FTZ R54, R4.reuse, R54 ;  /* 0x0000003604367220 */ /* 0x040fe40000410000 */
[C---:B------:R-:W-:Y:S02]  /*ff40*/  FMUL.FTZ R55, R4.reuse, R55 ;  /* 0x0000003704377220 */ /* 0x040fe40000410000 */
[C---:B------:R-:W-:Y:S01]  /*ff50*/  FMUL.FTZ R66, R4.reuse, R66 ;  /* 0x0000004204427220 */ /* 0x040fe20000410000 */
[----:B------:R-:W3:Y:S01]  /*ff60*/  @P1 MUFU.LG2 R6, R6 ;  /* 0x0000000600061308 */ /* 0x000ee20000000c00 */
[----:B-1----:R-:W-:Y:S02]  /*ff70*/  @P2 FMUL.FTZ R16, R7, 0.69314718246459960938 ;  /* 0x3f31721807102820 */ /* 0x002fe40000410000 */
[C---:B------:R-:W-:Y:S02]  /*ff80*/  FMUL.FTZ R67, R4.reuse, R67 ;  /* 0x0000004304437220 */ /* 0x040fe40000410000 */
[----:B------:R-:W-:-:S02]  /*ff90*/  FMUL.FTZ R70, R4, R70 ;  /* 0x0000004604467220 */ /* 0x000fc40000410000 */
[----:B------:R-:W-:Y:S01]  /*ffa0*/  FMUL.FTZ R71, R4, R71 ;  /* 0x0000004704477220 */ /* 0x000fe20000410000 */
[----:B------:R-:W1:Y:S01]  /*ffb0*/  @P0 MUFU.LG2 R2, R2 ;  /* 0x0000000200020308 */ /* 0x000e620000000c00 */
[----:B--2---:R-:W-:Y:S02]  /*ffc0*/  @P3 FMUL.FTZ R0, R0, 0.69314718246459960938 ;  /* 0x3f31721800003820 */ /* 0x004fe40000410000 */
[C---:B------:R-:W-:Y:S02]  /*ffd0*/  FMUL.FTZ R82, R4.reuse, R82 ;  /* 0x0000005204527220 */ /* 0x040fe40000410000 */
[C---:B------:R-:W-:Y:S02]  /*ffe0*/  FMUL.FTZ R83, R4.reuse, R83 ;  /* 0x0000005304537220 */ /* 0x040fe40000410000 */
[----:B------:R-:W-:Y:S02]  /*fff0*/  FMUL.FTZ R86, R4, R86 ;  /* 0x0000005604567220 */ /* 0x000fe40000410000 */
[----:B---3--:R-:W-:-:S02]  /*10000*/  @P1 FMUL.FTZ R6, R6, 0.69314718246459960938 ;  /* 0x3f31721806061820 */ /* 0x008fc40000410000 */
[C---:B------:R-:W-:Y:S02]  /*10010*/  FMUL.FTZ R87, R4.reuse, R87 ;  /* 0x0000005704577220 */ /* 0x040fe40000410000 */
[C---:B------:R-:W-:Y:S02]  /*10020*/  FMUL.FTZ R98, R4.reuse, R98 ;  /* 0x0000006204627220 */ /* 0x040fe40000410000 */
[----:B------:R-:W-:Y:S01]  /*10030*/  FMUL.FTZ R99, R4, R99 ;  /* 0x0000006304637220 */ /* 0x000fe20000410000 */
[----:B------:R-:W-:Y:S01]  /*10040*/  MOV R4, 0xff800000 ;  /* 0xff80000000047802 */ /* 0x000fe20000000f00 */
[----:B-1----:R-:W-:Y:S02]  /*10050*/  @P0 FMUL.FTZ R7, R2, 0.69314718246459960938 ;  /* 0x3f31721802070820 */ /* 0x002fe40000410000 */
        /* <DEDUP_REMOVED lines=24> */
[----:B------:R-:W-:Y:S01]  /*101e0*/  MOV R8, 0xff800000 ;  /* 0xff80000000087802 */ /* 0x000fe20000000f00 */
        /* <DEDUP_REMOVED lines=45> */
[----:B------:R-:W-:Y:S02]  /*104c0*/  FMUL.FTZ R94, R9, R94 ;  /* 0x0000005e095e7220 */ /* 0x000fe40000410000 */
[----:B------:R-:W-:Y:S02]  /*104d0*/  FMUL.FTZ R5, R5, R97 ;  /* 0x0000006105057220 */ /* 0x000fe40000410000 */
[----:B------:R-:W-:Y:S02]  /*104e0*/  FMUL.FTZ R9, R9, R95 ;  /* 0x0000005f09097220 */ /* 0x000fe40000410000 */
[----:B------:R-:W-:Y:S02]  /*104f0*/  @P3 FFMA.FTZ R4, R15, R151, R0 ;  /* 0x000000970f043223 */ /* 0x000fe40000010000 */
[----:B------:R-:W-:-:S02]  /*10500*/  @P2 FFMA.FTZ R8, R14, R149, R16 ;  /* 0x000000950e082223 */ /* 0x000fc40000010010 */
[----:B------:R-:W-:Y:S02]  /*10510*/  @P1 FFMA.FTZ R10, R13, R3, R6 ;  /* 0x000000030d0a1223 */ /* 0x000fe40000010006 */
[----:B------:R-:W-:Y:S02]  /*10520*/  @P0 FFMA.FTZ R11, R12, R152, R7 ;  /* 0x000000980c0b0223 */ /* 0x000fe40000010007 */
.L_x_258:
[----:B------:R-:W-:Y:S05]  /*10530*/  @P4 BRA `(.L_x_331) ;  /* 0x0000175000004947 */ /* 0x000fea0003800000 */
[----:B------:R-:W1:Y:S01]  /*10540*/  S2R R0, SR_TID.X ;  /* 0x0000000000007919 */ /* 0x000e620000002100 */
[----:B------:R-:W-:Y:S01]  /*10550*/  F2FP.BF16.PACK_AB R144, R145, R144 ;  /* 0x000000909190723e */ /* 0x000fe200000010ff */
[----:B------:R-:W-:Y:S01]  /*10560*/  IMAD.MOV.U32 R21, RZ, RZ, 0x4 ;  /* 0x00000004ff157424 */ /* 0x000fe200078e00ff */
[----:B------:R-:W-:Y:S01]  /*10570*/  F2FP.BF16.PACK_AB R146, R147, R146 ;  /* 0x000000929392723e */ /* 0x000fe200000010ff */
[----:B------:R-:W-:Y:S01]  /*10580*/  BAR.SYNC.DEFER_BLOCKING 0x1, 0x80 ;  /* 0x0042000000007b1d */ /* 0x000fe20000010000 */
[----:B------:R-:W-:Y:S01]  /*10590*/  F2FP.BF16.PACK_AB R100, R101, R100 ;  /* 0x000000646564723e */ /* 0x000fe200000010ff */
[----:B------:R-:W-:Y:S01]  /*105a0*/  IMAD.WIDE R22, R224, R21, c[0x0][0x500] ;  /* 0x00014000e0167625 */ /* 0x000fe200078e0215 */
        /* <DEDUP_REMOVED lines=29> */
[C---:B------:R-:W-:Y:S01]  /*10780*/  LOP3.LUT P0, RZ, R14.reuse, 0x2, RZ, 0xc0, !PT ;  /* 0x000000020eff7812 */ /* 0x040fe2000780c0ff */
[----:B------:R-:W-:Y:S01]  /*10790*/  IMAD.SHL.U32 R13, R14, 0x40, RZ ;  /* 0x000000400e0d7824 */ /* 0x000fe200078e00ff */
[----:B------:R-:W-:Y:S01]  /*107a0*/  F2FP.BF16.PACK_AB R128, R129, R128 ;  /* 0x000000808180723e */ /* 0x000fe200000010ff */
[----:B------:R-:W-:Y:S01]  /*107b0*/  IMAD.IADD R16, R7, 0x1, -R16 ;  /* 0x0000000107107824 */ /* 0x000fe200078e0a10 */
[----:B------:R-:W-:Y:S01]  /*107c0*/  F2FP.BF16.PACK_AB R130, R131, R130 ;  /* 0x000000828382723e */ /* 0x000fe200000010ff */
[----:B------:R-:W-:Y:S01]  /*107d0*/  IMAD R7, R2, 0x100, R15 ;  /* 0x0000010002077824 */ /* 0x000fe200078e020f */
[----:B------:R-:W-:Y:S02]  /*107e0*/  LOP3.LUT R13, R13, 0xc0, RZ, 0xc0, !PT ;  /* 0x000000c00d0d7812 */ /* 0x000fe400078ec0ff */
[----:B------:R-:W-:Y:S01]  /*107f0*/  F2FP.BF16.PACK_AB R124, R125, R124 ;  /* 0x0000007c7d7c723e */ /* 0x000fe200000010ff */
[----:B------:R-:W-:Y:S01]  /*10800*/  IMAD R7, R16, 0x10, R7 ;  /* 0x0000001010077824 */ /* 0x000fe200078e0207 */
[----:B------:R-:W-:-:S02]  /*10810*/  LEA.HI R18, R13, R13, RZ, 0x1d ;  /* 0x0000000d0d127211 */ /* 0x000fc400078fe8ff */
[----:B------:R-:W-:Y:S01]  /*10820*/  LOP3.LUT R16, R14, 0x1, RZ, 0xc0, !PT ;  /* 0x000000010e107812 */ /* 0x000fe200078ec0ff */
[----:B------:R-:W-:Y:S01]  /*10830*/  IMAD.MOV.U32 R14, RZ, RZ, 0x20 ;  /* 0x00000020ff0e7424 */ /* 0x000fe200078e00ff */
[----:B------:R-:W-:Y:S01]  /*10840*/  F2FP.BF16.PACK_AB R126, R127, R126 ;  /* 0x0000007e7f7e723e */ /* 0x000fe200000010ff */
[----:B------:R-:W-:Y:S01]  /*10850*/  IMAD.U32 R7, R7, 0x2, R18 ;  /* 0x0000000207077824 */ /* 0x000fe200078e0012 */
[----:B------:R-:W-:Y:S02]  /*10860*/  ISETP.NE.U32.AND P1, PT, R16, 0x1, PT ;  /* 0x000000011000780c */ /* 0x000fe40003f25070 */
[----:B------:R-:W-:Y:S01]  /*10870*/  SEL R14, R14, 0xffffffe0, !P0 ;  /* 0xffffffe00e0e7807 */ /* 0x000fe20004000000 */
[----:B------:R-:W-:Y:S01]  /*10880*/  IMAD.SHL.U32 R7, R7, 0x2, RZ ;  /* 0x0000000207077824 */ /* 0x000fe200078e00ff */
[----:B------:R-:W-:Y:S02]  /*10890*/  F2FP.BF16.PACK_AB R132, R133, R132 ;  /* 0x000000848584723e */ /* 0x000fe400000010ff */
[----:B------:R-:W-:Y:S01]  /*108a0*/  F2FP.BF16.PACK_AB R134, R135, R134 ;  /* 0x000000868786723e */ /* 0x000fe200000010ff */
[C---:B------:R-:W-:Y:S01]  /*108b0*/  IMAD.IADD R17, R7.reuse, 0x1, R14 ;  /* 0x0000000107117824 */ /* 0x040fe200078e020e */
[C---:B------:R-:W-:Y:S01]  /*108c0*/  IADD3 R16, R7.reuse, 0x80, RZ ;  /* 0x0000008007107810 */ /* 0x040fe20007ffe0ff */
[----:B------:R-:W-:Y:S01]  /*108d0*/  STS [R7+0x80], R144 ;  /* 0x0000809007007388 */ /* 0x000fe20000000800 */
[----:B------:R-:W-:-:S02]  /*108e0*/  IADD3 R13, R7, 0x70, RZ ;  /* 0x00000070070d7810 */ /* 0x000fc40007ffe0ff */
[----:B------:R-:W-:Y:S01]  /*108f0*/  F2FP.BF16.PACK_AB R52, R53, R52 ;  /* 0x000000343534723e */ /* 0x000fe200000010ff */
[----:B------:R-:W-:Y:S01]  /*10900*/  STS [R7+0x280], R146 ;  /* 0x0002809207007388 */ /* 0x000fe20000000800 */
[----:B------:R-:W-:Y:S02]  /*10910*/  @P1 IADD3 R13, R16, 0x10, RZ ;  /* 0x00000010100d1810 */ /* 0x000fe40007ffe0ff */
[----:B------:R-:W-:Y:S02]  /*10920*/  F2FP.BF16.PACK_AB R54, R55, R54 ;  /* 0x000000363736723e */ /* 0x000fe400000010ff */
[----:B------:R-:W-:Y:S01]  /*10930*/  F2FP.BF16.PACK_AB R64, R65, R64 ;  /* 0x000000404140723e */ /* 0x000fe200000010ff */
[----:B------:R-:W-:Y:S01]  /*10940*/  IMAD.IADD R19, R14, 0x1, R13 ;  /* 0x000000010e137824 */ /* 0x000fe200078e020d */
        /* <DEDUP_REMOVED lines=37> */
[----:B------:R-:W-:Y:S01]  /*10ba0*/  STS [R19+0x1200], R114 ;  /* 0x0012007213007388 */ /* 0x000fe20000000800 */
        /* <DEDUP_REMOVED lines=24> */
[----:B------:R2:W-:Y:S04]  /*10d30*/  STS [R13+0x5200], R78 ;  /* 0x0052004e0d007388 */ /* 0x0005e80000000800 */
        /* <DEDUP_REMOVED lines=8> */
[----:B------:R-:W-:Y:S01]  /*10dc0*/  BAR.SYNC.DEFER_BLOCKING 0x1, 0x80 ;  /* 0x0042000000007b1d */ /* 0x000fe20000010000 */
[----:B-1----:R-:W-:-:S02]  /*10dd0*/  IMAD.MOV.U32 R7, RZ, RZ, c[0x0][0x388] ;  /* 0x0000e200ff077624 */ /* 0x002fc400078e00ff */
[----:B------:R-:W-:-:S03]  /*10de0*/  @P0 IMAD.WIDE R24, R224, R21, c[0x0][0x508] ;  /* 0x00014200e0180625 */ /* 0x000fc600078e0215 */
[----:B--2---:R-:W2:Y:S04]  /*10df0*/  @P1 LDG.E R13, [R22.64] ;  /* 0x00000008160d1981 */ /* 0x004ea8000c1e1900 */
[----:B------:R3:W5:Y:S01]  /*10e00*/  @P0 LDG.E R7, [R24.64] ;  /* 0x0000000818070981 */ /* 0x000762000c1e1900 */
[----:B------:R-:W-:Y:S02]  /*10e10*/  CS2R R20, SRZ ;  /* 0x0000000000147805 */ /* 0x000fe4000001ff00 */
[--C-:B--2---:R-:W-:Y:S01]  /*10e20*/  @P1 SHF.R.S32.HI R21, RZ, 0x1f, R13.reuse ;  /* 0x0000001fff151819 */ /* 0x104fe2000001140d */
[----:B------:R-:W-:Y:S01]  /*10e30*/  @P1 IMAD.MOV.U32 R20, RZ, RZ, R13 ;  /* 0x000000ffff141224 */ /* 0x000fe200078e000d */
[----:B------:R-:W-:Y:S05]  /*10e40*/  @P0 BRA `(.L_x_332) ;  /* 0x0000004000000947 */ /* 0x000fea0003800000 */
[----:B---3--:R-:W-:Y:S05]  /*10e50*/  @!P1 BRA `(.L_x_332) ;  /* 0x0000003000009947 */ /* 0x008fea0003800000 */
[----:B-----5:R-:W2:Y:S04]  /*10e60*/  LDG.E R7, [R22.64] ;  /* 0x0000000816077981 */ /* 0x020ea8000c1e1900 */
[----:B------:R-:W2:Y:S02]  /*10e70*/  LDG.E R14, [R22.64+0x4] ;  /* 0x00000408160e7981 */ /* 0x000ea4000c1e1900 */
[----:B--2---:R-:W-:-:S02]  /*10e80*/  IADD3 R7, -R7, R14, RZ ;  /* 0x0000000e07077210 */ /* 0x004fc40007ffe1ff */
.L_x_332:
[----:B---3--:R-:W-:Y:S01]  /*10e90*/  LOP3.LUT R19, R12, 0xffffffe0, RZ, 0xc0, !PT ;  /* 0xffffffe00c137812 */ /* 0x008fe200078ec0ff */
        /* <DEDUP_REMOVED lines=11> */
[C---:B------:R-:W-:Y:S01]  /*10f50*/  IMAD.WIDE.U32 R22, R20.reuse, c[0x0][0x3a0], RZ ;  /* 0x0000e80014167a25 */ /* 0x040fe200078e00ff */
[----:B------:R-:W-:Y:S01]  /*10f60*/  LOP3.LUT R13, R13, 0xffffffc, RZ, 0xc0, !PT ;  /* 0x0ffffffc0d0d7812 */ /* 0x000fe200078ec0ff */
[----:B------:R-:W-:Y:S01]  /*10f70*/  BSSY B0, `(.L_x_333) ;  /* 0x0000089000007945 */ /* 0x000fe20003800000 */
[----:B------:R-:W-:Y:S01]  /*10f80*/  LEA.HI R14, R25, R16, RZ, 0x2 ;  /* 0x00000010190e7211 */ /* 0x000fe200078f10ff */
[----:B------:R-:W-:Y:S01]  /*10f90*/  IMAD R25, R20, c[0x0][0x3a4], R18 ;  /* 0x0000e90014197a24 */ /* 0x000fe200078e0212 */
[----:B------:R-:W-:Y:S01]  /*10fa0*/  IADD3 R12, R15, -R12, RZ ;  /* 0x8000000c0f0c7210 */ /* 0x000fe20007ffe0ff */
[----:B------:R-:W-:Y:S01]  /*10fb0*/  IMAD.IADD R13, R2, 0x1, -R13 ;  /* 0x00000001020d7824 */ /* 0x000fe200078e0a0d */
[----:B------:R-:W-:Y:S01]  /*10fc0*/  LOP3.LUT R9, R9, 0xffffffc0, RZ, 0xc0, !PT ;  /* 0xffffffc009097812 */ /* 0x000fe200078ec0ff */
[----:B------:R-:W-:Y:S01]  /*10fd0*/  IMAD.IADD R23, R23, 0x1, R25 ;  /* 0x0000000117177824 */ /* 0x000fe200078e0219 */
[----:B------:R-:W-:-:S02]  /*10fe0*/  SHF.R.S32.HI R14, RZ, 0x2, R14 ;  /* 0x00000002ff0e7819 */ /* 0x000fc4000001140e */
[----:B------:R-:W-:Y:S01]  /*10ff0*/  LEA.HI R19, R6, R6, RZ, 0x1 ;  /* 0x0000000606137211 */ /* 0x000fe200078f08ff */
[----:B------:R-:W-:Y:S01]  /*11000*/  IMAD R9, R12, 0x8, R9 ;  /* 0x000000080c097824 */ /* 0x000fe200078e0209 */
[----:B------:R-:W-:Y:S02]  /*11010*/  ISETP.NE.AND P2, PT, R17, 0x1, PT ;  /* 0x000000011100780c */ /* 0x000fe40003f45270 */
[----:B------:R-:W-:Y:S02]  /*11020*/  LEA R14, R13, R14, 0x4 ;  /* 0x0000000e0d0e7211 */ /* 0x000fe400078e20ff */
[----:B------:R-:W-:Y:S01]  /*11030*/  LOP3.LUT R19, R19, 0x3fffffe, RZ, 0xc0, !PT ;  /* 0x03fffffe13137812 */ /* 0x000fe200078ec0ff */
[----:B--2---:R-:W-:Y:S01]  /*11040*/  IMAD.WIDE.U32 R22, R5, c[0x0][0x3e8], R22 ;  /* 0x0000fa0005167a25 */ /* 0x004fe200078e0016 */
[----:B------:R-:W-:Y:S02]  /*11050*/  LOP3.LUT P0, RZ, R16, 0x3, RZ, 0xc0, !PT ;  /* 0x0000000310ff7812 */ /* 0x000fe4000780c0ff */
[----:B------:R-:W-:-:S02]  /*11060*/  IADD3 R16, R14, R9, RZ ;  /* 0x000000090e107210 */ /* 0x000fc40007ffe0ff */
[----:B------:R-:W-:Y:S01]  /*11070*/  LEA.HI R0, R3, R0, RZ, 0x3 ;  /* 0x0000000003007211 */ /* 0x000fe200078f18ff */
[----:B------:R-:W-:Y:S01]  /*11080*/  IMAD.IADD R3, R6, 0x1, -R19 ;  /* 0x0000000106037824 */ /* 0x000fe200078e0a13 */
[----:B------:R-:W-:Y:S01]  /*11090*/  SHF.R.S32.HI R12, RZ, 0x1f, R5 ;  /* 0x0000001fff0c7819 */ /* 0x000fe20000011405 */
[----:B-1----:R-:W-:Y:S01]  /*110a0*/  IMAD R9, R57, 0x80, R16 ;  /* 0x0000008039097824 */ /* 0x002fe200078e0210 */
[----:B------:R-:W-:Y:S01]  /*110b0*/  MOV R18, R20 ;  /* 0x0000001400127202 */ /* 0x000fe20000000f00 */
[----:B------:R-:W-:Y:S02]  /*110c0*/  IMAD R3, R2, 0x8, R3 ;  /* 0x0000000802037824 */ /* 0x000fe400078e0203 */
[----:B------:R-:W-:-:S04]  /*110d0*/  @P2 IMAD.HI.U32 R2, R9, c[0x0][0x4ec], RZ ;  /* 0x00013b0009022a27 */ /* 0x000fc800078e00ff */
[----:B------:R-:W-:Y:S02]  /*110e0*/  IMAD R16, R12, c[0x0][0x490], RZ ;  /* 0x000124000c107a24 */ /* 0x000fe400078e02ff */
[----:B------:R-:W-:Y:S02]  /*110f0*/  IMAD.MOV.U32 R19, RZ, RZ, R21 ;  /* 0x000000ffff137224 */ /* 0x000fe400078e0015 */
[----:B------:R-:W-:Y:S01]  /*11100*/  IMAD.MOV.U32 R13, RZ, RZ, R9 ;  /* 0x000000ffff0d7224 */ /* 0x000fe200078e0009 */
[----:B------:R-:W-:Y:S01]  /*11110*/  @P2 SHF.R.U32.HI R13, RZ, c[0x0][0x4f0], R2 ;  /* 0x00013c00ff0d2a19 */ /* 0x000fe20000011602 */
[C---:B------:R-:W-:Y:S01]  /*11120*/  IMAD R17, R5.reuse, c[0x0][0x494], R16 ;  /* 0x0001250005117a24 */ /* 0x040fe200078e0210 */
[----:B------:R-:W-:Y:S01]  /*11130*/  SHF.R.S32.HI R16, RZ, 0x1f, R224 ;  /* 0x0000001fff107819 */ /* 0x000fe200000114e0 */
[----:B------:R-:W-:Y:S01]  /*11140*/  IMAD.WIDE.U32 R18, R5, c[0x0][0x490], R18 ;  /* 0x0001240005127a25 */ /* 0x000fe200078e0012 */
[----:B------:R-:W-:Y:S02]  /*11150*/  SEL R224, R224, RZ, !P1 ;  /* 0x000000ffe0e07207 */ /* 0x000fe40004800000 */
[----:B------:R-:W-:Y:S01]  /*11160*/  SEL R16, R16, RZ, !P1 ;  /* 0x000000ff10107207 */ /* 0x000fe20004800000 */
[----:B------:R-:W-:Y:S01]  /*11170*/  IMAD.MOV R20, RZ, RZ, -R13 ;  /* 0x000000ffff147224 */ /* 0x000fe200078e0a0d */
[----:B------:R-:W-:Y:S01]  /*11180*/  LEA R2, R15, R6, 0x5 ;  /* 0x000000060f027211 */ /* 0x000fe200078e28ff */
[----:B------:R-:W-:-:S02]  /*11190*/  IMAD R12, R12, c[0x0][0x3e8], RZ ;  /* 0x0000fa000c0c7a24 */ /* 0x000fc400078e02ff */
[----:B------:R-:W-:Y:S01]  /*111a0*/  IMAD.IADD R19, R19, 0x1, R17 ;  /* 0x0000000113137824 */ /* 0x000fe200078e0211 */
[----:B------:R-:W-:Y:S01]  /*111b0*/  LEA R2, R57, R2, 0x7 ;  /* 0x0000000239027211 */ /* 0x000fe200078e38ff */
[----:B------:R-:W-:Y:S02]  /*111c0*/  IMAD R20, R20, c[0x0][0x4e8], R9 ;  /* 0x00013a0014147a24 */ /* 0x000fe400078e0209 */
        /* <DEDUP_REMOVED lines=9> */
[----:B------:R-:W-:Y:S01]  /*11260*/  IMAD R13, R16, c[0x0][0x3f0], RZ ;  /* 0x0000fc00100d7a24 */ /* 0x000fe200078e02ff */
[----:B------:R-:W-:Y:S01]  /*11270*/  SHF.R.S32.HI R9, RZ, 0x1f, R20 ;  /* 0x0000001fff097819 */ /* 0x000fe20000011414 */
[----:B------:R-:W-:Y:S01]  /*11280*/  IMAD.MOV.U32 R5, RZ, RZ, R2 ;  /* 0x000000ffff057224 */ /* 0x000fe200078e0002 */
[----:B------:R-:W-:Y:S01]  /*11290*/  @P2 SHF.R.U32.HI R5, RZ, c[0x0][0x4f0], R17 ;  /* 0x00013c00ff052a19 */ /* 0x000fe20000011611 */
[----:B------:R-:W-:Y:S01]  /*112a0*/  IMAD R13, R224, c[0x0][0x3f4], R13 ;  /* 0x0000fd00e00d7a24 */ /* 0x000fe200078e020d */
[----:B------:R-:W-:Y:S01]  /*112b0*/  SHF.L.U32 R12, R0, 0x3, RZ ;  /* 0x00000003000c7819 */ /* 0x000fe200000006ff */
[----:B------:R-:W-:Y:S02]  /*112c0*/  IMAD R9, R9, c[0x0][0x488], RZ ;  /* 0x0001220009097a24 */ /* 0x000fe400078e02ff */
[----:B------:R-:W-:-:S04]  /*112d0*/  IMAD.WIDE.U32 R24, R224, c[0x0][0x3f0], R22 ;  /* 0x0000fc00e0187a25 */ /* 0x000fc800078e0016 */
[----:B------:R-:W-:Y:S01]  /*112e0*/  IMAD.WIDE.U32 R18, R20, c[0x0][0x488], R18 ;  /* 0x0001220014127a25 */ /* 0x000fe200078e0012 */
[----:B------:R-:W-:-:S03]  /*112f0*/  IADD3 R25, R25, R13, RZ ;  /* 0x0000000d19197210 */ /* 0x000fc60007ffe0ff */
[----:B------:R-:W-:Y:S01]  /*11300*/  IMAD R17, R20, c[0x0][0x48c], R9 ;  /* 0x0001230014117a24 */ /* 0x000fe200078e0209 */
[--C-:B------:R-:W-:Y:S01]  /*11310*/  SHF.R.S32.HI R20, RZ, 0x1f, R5.reuse ;  /* 0x0000001fff147819 */ /* 0x100fe20000011405 */
[----:B------:R-:W-:Y:S01]  /*11320*/  IMAD.SHL.U32 R0, R15, 0x8, RZ ;  /* 0x000000080f007824 */ /* 0x000fe200078e00ff */
[----:B------:R-:W-:Y:S01]  /*11330*/  LOP3.LUT R15, R12, 0xc0, RZ, 0xc0, !PT ;  /* 0x000000c00c0f7812 */ /* 0x000fe200078ec0ff */
[----:B------:R-:W-:Y:S01]  /*11340*/  IMAD.MOV R9, RZ, RZ, -R5 ;  /* 0x000000ffff097224 */ /* 0x000fe200078e0a05 */
[C---:B------:R-:W-:Y:S01]  /*11350*/  LEA R12, P1, R18.reuse, c[0x0][0x450], 0x2 ;  /* 0x00011400120c7a11 */ /* 0x040fe200078210ff */
[----:B------:R-:W-:Y:S01]  /*11360*/  IMAD.IADD R13, R19, 0x1, R17 ;  /* 0x00000001130d7824 */ /* 0x000fe200078e0211 */
[----:B------:R-:W-:Y:S01]  /*11370*/  SHF.R.U32.HI R16, RZ, 0x3, R15 ;  /* 0x00000003ff107819 */ /* 0x000fe2000001160f */
[----:B------:R-:W-:Y:S01]  /*11380*/  IMAD R48, R9, c[0x0][0x4e8], R2 ;  /* 0x00013a0009307a24 */ /* 0x000fe200078e0202 */
[----:B------:R-:W-:Y:S01]  /*11390*/  LOP3.LUT R15, R15, 0x18, R0, 0xf8, !PT ;  /* 0x000000180f0f7812 */ /* 0x000fe200078ef800 */
[----:B------:R-:W-:Y:S01]  /*113a0*/  SHFL.IDX PT, R22, R12, RZ, 0x1c1f ;  /* 0x001c1fff0c167589 */ /* 0x000fe200000e0000 */
[----:B------:R-:W-:Y:S01]  /*113b0*/  LEA.HI.X R9, R18, c[0x0][0x454], R13, 0x2, P1 ;  /* 0x0001150012097a11 */ /* 0x000fe200008f140d */
[----:B-----5:R-:W-:Y:S01]  /*113c0*/  IMAD R2, R7, c[0x0][0x4e8], RZ ;  /* 0x00013a0007027a24 */ /* 0x020fe200078e02ff */
[----:B------:R-:W-:Y:S01]  /*113d0*/  LOP3.LUT R16, R15, R16, RZ, 0x3c, !PT ;  /* 0x000000100f107212 */ /* 0x000fe200078e3cff */
[----:B------:R-:W-:Y:S01]  /*113e0*/  SHFL.IDX PT, R18, R12, 0x1, 0x1c1f ;  /* 0x003c1f000c127f89 */ /* 0x000fe200000e0000 */
[----:B------:R-:W-:-:S02]  /*113f0*/  IMAD R7, R57, 0x80, R14 ;  /* 0x0000008039077824 */ /* 0x000fc400078e020e */
[----:B------:R-:W-:Y:S01]  /*11400*/  IMAD R20, R20, c[0x0][0x3e0], RZ ;  /* 0x0000f80014147a24 */ /* 0x000fe200078e02ff */
[----:B------:R-:W1:Y:S01]  /*11410*/  SHFL.IDX PT, R23, R9, RZ, 0x1c1f ;  /* 0x001c1fff09177589 */ /* 0x000e6200000e0000 */
[----:B------:R-:W-:Y:S01]  /*11420*/  IMAD.WIDE.U32 R24, R5, c[0x0][0x3e0], R24 ;  /* 0x0000f80005187a25 */ /* 0x000fe200078e0018 */
[C---:B------:R-:W-:Y:S02]  /*11430*/  IADD3 R15, R7.reuse, 0x8, RZ ;  /* 0x00000008070f7810 */ /* 0x040fe40007ffe0ff */
[----:B------:R-:W2:Y:S01]  /*11440*/  SHFL.IDX PT, R19, R9, 0x1, 0x1c1f ;  /* 0x003c1f0009137f89 */ /* 0x000ea200000e0000 */
[-C--:B------:R-:W-:Y:S01]  /*11450*/  ISETP.GE.OR P3, PT, R7, R2.reuse, P0 ;  /* 0x000000020700720c */ /* 0x080fe20000766670 */
[----:B------:R-:W-:Y:S01]  /*11460*/  IMAD R20, R5, c[0x0][0x3e4], R20 ;  /* 0x0000f90005147a24 */ /* 0x000fe200078e0214 */
[C---:B------:R-:W-:Y:S01]  /*11470*/  IADD3 R13, R7.reuse, 0x40, RZ ;  /* 0x00000040070d7810 */ /* 0x040fe20007ffe0ff */
[----:B------:R-:W-:Y:S01]  /*11480*/  SHFL.IDX PT, R50, R12, 0x2, 0x1c1f ;  /* 0x005c1f000c327f89 */ /* 0x000fe200000e0000 */
[----:B------:R-:W-:Y:S01]  /*11490*/  IADD3 R7, R7, 0x48, RZ ;  /* 0x0000004807077810 */ /* 0x000fe20007ffe0ff */
[----:B------:R-:W-:Y:S01]  /*114a0*/  IMAD.U32 R16, R3, 0x20, R16 ;  /* 0x0000002003107824 */ /* 0x000fe200078e0010 */
[-C--:B------:R-:W-:Y:S01]  /*114b0*/  ISETP.GE.OR P2, PT, R15, R2.reuse, P0 ;  /* 0x000000020f00720c */ /* 0x080fe20000746670 */
[----:B------:R-:W3:Y:S01]  /*114c0*/  SHFL.IDX PT, R51, R9, 0x2, 0x1c1f ;  /* 0x005c1f0009337f89 */ /* 0x000ee200000e0000 */
[-C--:B------:R-:W-:Y:S01]  /*114d0*/  ISETP.GE.OR P1, PT, R13, R2.reuse, P0 ;  /* 0x000000020d00720c */ /* 0x080fe20000726670 */
[----:B------:R-:W-:Y:S01]  /*114e0*/  IMAD.SHL.U32 R58, R16, 0x2, RZ ;  /* 0x00000002103a7824 */ /* 0x000fe200078e00ff */
[----:B------:R-:W-:Y:S01]  /*114f0*/  ISETP.GE.OR P0, PT, R7, R2, P0 ;  /* 0x000000020700720c */ /* 0x000fe20000706670 */
[----:B------:R-:W-:Y:S01]  /*11500*/  SHFL.IDX PT, R52, R12, 0x3, 0x1c1f ;  /* 0x007c1f000c347f89 */ /* 0x000fe200000e0000 */
[----:B------:R-:W-:Y:S01]  /*11510*/  SHF.R.S32.HI R5, RZ, 0x1f, R48 ;  /* 0x0000001fff057819 */ /* 0x000fe20000011430 */
[----:B------:R-:W-:Y:S01]  /*11520*/  IMAD R57, R57, 0x80, R6 ;  /* 0x0000008039397824 */ /* 0x000fe200078e0206 */
[----:B------:R-:W-:Y:S01]  /*11530*/  IADD3 R25, R25, R20, RZ ;  /* 0x0000001419197210 */ /* 0x000fe20007ffe0ff */
[----:B------:R-:W4:Y:S02]  /*11540*/  SHFL.IDX PT, R53, R9, 0x3, 0x1c1f ;  /* 0x007c1f0009357f89 */ /* 0x000f2400000e0000 */
[----:B------:R-:W-:-:S02]  /*11550*/  IMAD R5, R5, c[0x0][0x3d8], RZ ;  /* 0x0000f60005057a24 */ /* 0x000fc400078e02ff */
[----:B-1----:R-:W-:Y:S02]  /*11560*/  @!P3 ST.E [R22.64], R4 ;  /* 0x000000041600b985 */ /* 0x002fe4000c101908 */
[C---:B------:R-:W-:Y:S02]  /*11570*/  IMAD R3, R48.reuse, c[0x0][0x3dc], R5 ;  /* 0x0000f70030037a24 */ /* 0x040fe400078e0205 */
[----:B--2---:R-:W-:Y:S01]  /*11580*/  @!P2 ST.E [R18.64], R8 ;  /* 0x000000081200a985 */ /* 0x004fe2000c101908 */
[----:B------:R-:W-:-:S05]  /*11590*/  IMAD.WIDE.U32 R48, R48, c[0x0][0x3d8], R24 ;  /* 0x0000f60030307a25 */ /* 0x000fca00078e0018 */
[----:B------:R-:W-:Y:S01]  /*115a0*/  IADD3 R3, R49, R3, RZ ;  /* 0x0000000331037210 */ /* 0x000fe20007ffe0ff */
[----:B---3--:R-:W-:Y:S04]  /*115b0*/  @!P1 ST.E [R50.64], R10 ;  /* 0x0000000a32009985 */ /* 0x008fe8000c101908 */
[----:B----4-:R1:W-:Y:S04]  /*115c0*/  @!P0 ST.E [R52.64], R11 ;  /* 0x0000000b34008985 */ /* 0x0103e8000c101908 */
[----:B------:R2:W3:Y:S04]  /*115d0*/  LDS.128 R44, [R58+0x880] ;  /* 0x000880003a2c7984 */ /* 0x0004e80000000c00 */
[----:B------:R2:W4:Y:S04]  /*115e0*/  LDS.128 R40, [R58+0x1080] ;  /* 0x001080003a287984 */ /* 0x0005280000000c00 */
[----:B------:R2:W2:Y:S04]  /*115f0*/  LDS.128 R36, [R58+0x1880] ;  /* 0x001880003a247984 */ /* 0x0004a80000000c00 */
[----:B------:R2:W2:Y:S04]  /*11600*/  LDS.128 R32, [R58+0x2880] ;  /* 0x002880003a207984 */ /* 0x0004a80000000c00 */
[----:B------:R2:W2:Y:S04]  /*11610*/  LDS.128 R28, [R58+0x3080] ;  /* 0x003080003a1c7984 */ /* 0x0004a80000000c00 */
[----:B------:R2:W2:Y:S01]  /*11620*/  LDS.128 R24, [R58+0x3880] ;  /* 0x003880003a187984 */ /* 0x0004a20000000c00 */
[----:B-1----:R-:W-:-:S03]  /*11630*/  LEA R52, P0, R48, c[0x0][0x380], 0x1 ;  /* 0x0000e00030347a11 */ /* 0x002fc600078008ff */
[----:B------:R1:W1:Y:S01]  /*11640*/  LDS.128 R20, [R58+0x4880] ;  /* 0x004880003a147984 */ /* 0x0002620000000c00 */
[----:B------:R-:W-:-:S03]  /*11650*/  LEA.HI.X R3, R48, c[0x0][0x384], R3, 0x1, P0 ;  /* 0x0000e10030037a11 */ /* 0x000fc600000f0c03 */
[----:B------:R1:W1:Y:S01]  /*11660*/  LDS.128 R16, [R58+0x5080] ;  /* 0x005080003a107984 */ /* 0x0002620000000c00 */
[----:B------:R-:W-:-:S03]  /*11670*/  ISETP.GE.AND P0, PT, R57, R2, PT ;  /* 0x000000023900720c */ /* 0x000fc60003f06270 */
[----:B------:R1:W1:Y:S04]  /*11680*/  LDS.128 R12, [R58+0x5880] ;  /* 0x005880003a0c7984 */ /* 0x0002680000000c00 */
[----:B------:R1:W1:Y:S04]  /*11690*/  SHFL.IDX PT, R60, R52, RZ, 0x1c1f ;  /* 0x001c1fff343c7589 */ /* 0x00026800000e0000 */
[----:B------:R1:W1:Y:S02]  /*116a0*/  SHFL.IDX PT, R61, R3, RZ, 0x1c1f ;  /* 0x001c1fff033d7589 */ /* 0x00026400000e0000 */
[----:B------:R-:W-:Y:S05]  /*116b0*/  @P0 BRA `(.L_x_334) ;  /* 0x0000014000000947 */ /* 0x000fea0003800000 */
[----:B---3--:R-:W3:Y:S01]  /*116c0*/  LDS.128 R48, [R58+0x80] ;  /* 0x000080003a307984 */ /* 0x008ee20000000c00 */
[----:B------:R-:W-:-:S02]  /*116d0*/  IADD3 R56, R0, 0x20, RZ ;  /* 0x0000002000387810 */ /* 0x000fc40007ffe0ff */
[----:B------:R-:W-:Y:S01]  /*116e0*/  IADD3 R54, R0, 0x40, RZ ;  /* 0x0000004000367810 */ /* 0x000fe20007ffe0ff */
[----:B------:R-:W5:Y:S01]  /*116f0*/  LDS.128 R8, [R58+0x2080] ;  /* 0x002080003a087984 */ /* 0x000f620000000c00 */
[----:B------:R-:W-:Y:S02]  /*11700*/  ISETP.GE.AND P1, PT, R56, c[0x0][0x3c8], PT ;  /* 0x0000f20038007a0c */ /* 0x000fe40003f26270 */
[----:B------:R-:W-:Y:S01]  /*11710*/  ISETP.GE.AND P0, PT, R54, c[0x0][0x3c8], PT ;  /* 0x0000f20036007a0c */ /* 0x000fe20003f06270 */
[----:B------:R4:W2:Y:S01]  /*11720*/  LDS.128 R4, [R58+0x4080] ;  /* 0x004080003a047984 */ /* 0x0008a20000000c00 */
[----:B------:R-:W-:-:S09]  /*11730*/  ISETP.GE.AND P2, PT, R0, c[0x0][0x3c8], PT ;  /* 0x0000f20000007a0c */ /* 0x000fd20003f46270 */
[----:B------:R-:W-:Y:S02]  /*11740*/  @!P1 SHF.R.S32.HI R55, RZ, 0x1f, R56 ;  /* 0x0000001fff379819 */ /* 0x000fe40000011438 */
[----:B------:R-:W-:Y:S02]  /*11750*/  @!P0 SHF.R.S32.HI R53, RZ, 0x1f, R54 ;  /* 0x0000001fff358819 */ /* 0x000fe40000011436 */
[----:B------:R-:W-:Y:S02]  /*11760*/  @!P1 LEA.HI R55, R55, R56, RZ, 0x3 ;  /* 0x0000003837379211 */ /* 0x000fe400078f18ff */
[----:B------:R-:W-:Y:S02]  /*11770*/  @!P0 LEA.HI R53, R53, R54, RZ, 0x3 ;  /* 0x0000003635358211 */ /* 0x000fe400078f18ff */
[----:B------:R-:W-:Y:S02]  /*11780*/  @!P1 LOP3.LUT R55, R55, 0xfffffff8, RZ, 0xc0, !PT ;  /* 0xfffffff837379812 */ /* 0x000fe400078ec0ff */
[----:B------:R-:W-:Y:S01]  /*11790*/  @!P0 LOP3.LUT R53, R53, 0xfffffff8, RZ, 0xc0, !PT ;  /* 0xfffffff835358812 */ /* 0x000fe200078ec0ff */
[----:B-12-4-:R-:W-:-:S04]  /*117a0*/  @!P2 IMAD.WIDE R58, R0, 0x2, R60 ;  /* 0x00000002003aa825 */ /* 0x016fc800078e023c */
[----:B------:R-:W-:-:S04]  /*117b0*/  @!P1 IMAD.WIDE R54, R55, 0x2, R60 ;  /* 0x0000000237369825 */ /* 0x000fc800078e023c */
[----:B------:R-:W-:Y:S01]  /*117c0*/  @!P0 IMAD.WIDE R60, R53, 0x2, R60 ;  /* 0x00000002353c8825 */ /* 0x000fe200078e023c */
[----:B---3--:R1:W-:Y:S04]  /*117d0*/  @!P2 ST.E.128 [R58.64], R48 ;  /* 0x000000303a00a985 */ /* 0x0083e8000c101d08 */
[----:B-----5:R1:W-:Y:S04]  /*117e0*/  @!P1 ST.E.128 [R54.64], R8 ;  /* 0x0000000836009985 */ /* 0x0203e8000c101d08 */
[----:B------:R1:W-:Y:S02]  /*117f0*/  @!P0 ST.E.128 [R60.64], R4 ;  /* 0x000000043c008985 */ /* 0x0003e4000c101d08 */
.L_x_334:
[----:B---3--:R-:W-:Y:S05]  /*11800*/  BSYNC B0 ;  /* 0x0000000000007941 */ /* 0x008fea0003800000 */
.L_x_333:
[----:B-1----:R-:W-:Y:S01]  /*11810*/  IADD3 R5, R57, 0x20, RZ ;  /* 0x0000002039057810 */ /* 0x002fe20007ffe0ff */
[----:B------:R1:W3:Y:S01]  /*11820*/  SHFL.IDX PT, R9, R3, 0x1, 0x1c1f ;  /* 0x003c1f0003097f89 */ /* 0x0002e200000e0000 */
[----:B------:R-:W-:Y:S02]  /*11830*/  BSSY B0, `(.L_x_335) ;  /* 0x0000015000007945 */ /* 0x000fe40003800000 */
[----:B------:R-:W-:Y:S01]  /*11840*/  ISETP.GE.AND P0, PT, R5, R2, PT ;  /* 0x000000020500720c */ /* 0x000fe20003f06270 */
[----:B------:R1:W4:-:S12]  /*11850*/  SHFL.IDX PT, R8, R52, 0x1, 0x1c1f ;  /* 0x003c1f0034087f89 */ /* 0x00031800000e0000 */
        /* <DEDUP_REMOVED lines=16> */
[----:B--2---:R3:W-:Y:S04]  /*11960*/  @!P1 ST.E.128 [R6.64], R32 ;  /* 0x0000002006009985 */ /* 0x0047e8000c101d08 */
[----:B------:R3:W-:Y:S02]  /*11970*/  @!P0 ST.E.128 [R4.64], R20 ;  /* 0x0000001404008985 */ /* 0x0007e4000c101d08 */
.L_x_336:
[----:B------:R-:W-:Y:S05]  /*11980*/  BSYNC B0 ;  /* 0x0000000000007941 */ /* 0x000fea0003800000 */
.L_x_335:
[----:B---3--:R-:W-:Y:S01]  /*11990*/  IADD3 R5, R57, 0x40, RZ ;  /* 0x0000004039057810 */ /* 0x008fe20007ffe0ff */
[----:B------:R3:W1:Y:S01]  /*119a0*/  SHFL.IDX PT, R9, R3, 0x2, 0x1c1f ;  /* 0x005c1f0003097f89 */ /* 0x00066200000e0000 */
[----:B------:R-:W-:Y:S02]  /*119b0*/  BSSY B0, `(.L_x_337) ;  /* 0x0000015000007945 */ /* 0x000fe40003800000 */
[----:B------:R-:W-:Y:S01]  /*119c0*/  ISETP.GE.AND P0, PT, R5, R2, PT ;  /* 0x000000020500720c */ /* 0x000fe20003f06270 */
[----:B----4-:R3:W4:-:S12]  /*119d0*/  SHFL.IDX PT, R8, R52, 0x2, 0x1c1f ;  /* 0x005c1f0034087f89 */ /* 0x01071800000e0000 */
        /* <DEDUP_REMOVED lines=18> */
.L_x_338:
[----:B------:R-:W-:Y:S05]  /*11b00*/  BSYNC B0 ;  /* 0x0000000000007941 */ /* 0x000fea0003800000 */
.L_x_337:
[----:B------:R-:W-:Y:S01]  /*11b10*/  IADD3 R57, R57, 0x60, RZ ;  /* 0x0000006039397810 */ /* 0x000fe20007ffe0ff */
[----:B-1----:R1:W3:Y:S03]  /*11b20*/  SHFL.IDX PT, R5, R3, 0x3, 0x1c1f ;  /* 0x007c1f0003057f89 */ /* 0x0022e600000e0000 */
[----:B------:R-:W-:Y:S01]  /*11b30*/  ISETP.GE.AND P0, PT, R57, R2, PT ;  /* 0x000000023900720c */ /* 0x000fe20003f06270 */
[----:B------:R1:W4:-:S12]  /*11b40*/  SHFL.IDX PT, R4, R52, 0x3, 0x1c1f ;  /* 0x007c1f0034047f89 */ /* 0x00031800000e0000 */
[----:B------:R-:W-:Y:S05]  /*11b50*/  @P0 EXIT ;  /* 0x000000000000094d */ /* 0x000fea0003800000 */
[C---:B-1-3--:R-:W-:Y:S02]  /*11b60*/  IADD3 R3, R0.reuse, 0x20, RZ ;  /* 0x0000002000037810 */ /* 0x04afe40007ffe0ff */
[C---:B------:R-:W-:Y:S02]  /*11b70*/  ISETP.GE.AND P1, PT, R0.reuse, c[0x0][0x3c8], PT ;  /* 0x0000f20000007a0c */ /* 0x040fe40003f26270 */
[----:B------:R-:W-:Y:S02]  /*11b80*/  ISETP.GE.AND P0, PT, R3, c[0x0][0x3c8], PT ;  /* 0x0000f20003007a0c */ /* 0x000fe40003f06270 */
[----:B------:R-:W-:-:S09]  /*11b90*/  IADD3 R9, R0, 0x40, RZ ;  /* 0x0000004000097810 */ /* 0x000fd20007ffe0ff */
[----:B----4-:R-:W-:Y:S02]  /*11ba0*/  @!P1 IMAD.WIDE R6, R0, 0x2, R4 ;  /* 0x0000000200069825 */ /* 0x010fe400078e0204 */
[----:B------:R-:W-:-:S03]  /*11bb0*/  @!P0 SHF.R.S32.HI R2, RZ, 0x1f, R3 ;  /* 0x0000001fff028819 */ /* 0x000fc60000011403 */
[----:B--2---:R1:W-:Y:S01]  /*11bc0*/  @!P1 ST.E.128 [R6.64], R36 ;  /* 0x0000002406009985 */ /* 0x0043e2000c101d08 */
        /* <DEDUP_REMOVED lines=12> */
.L_x_331:
[----:B------:R-:W-:Y:S01]  /*11c90*/  ISETP.NE.U32.AND P1, PT, RZ, c[0x0][0x508], PT ;  /* 0x00014200ff007a0c */ /* 0x000fe20003f25070 */
[----:B------:R-:W-:Y:S01]  /*11ca0*/  IMAD.MOV.U32 R7, RZ, RZ, 0x4 ;  /* 0x00000004ff077424 */ /* 0x000fe200078e00ff */
[----:B------:R-:W-:Y:S02]  /*11cb0*/  ISETP.NE.U32.AND P0, PT, RZ, c[0x0][0x500], PT ;  /* 0x00014000ff007a0c */ /* 0x000fe40003f05070 */
[----:B------:R-:W-:Y:S01]  /*11cc0*/  ISETP.NE.AND.EX P1, PT, RZ, c[0x0][0x50c], PT, P1 ;  /* 0x00014300ff007a0c */ /* 0x000fe20003f25310 */
[----:B------:R-:W-:Y:S01]  /*11cd0*/  IMAD.WIDE R4, R224, R7, c[0x0][0x500] ;  /* 0x00014000e0047625 */ /* 0x000fe200078e0207 */
[----:B------:R-:W-:-:S03]  /*11ce0*/  ISETP.NE.AND.EX P0, PT, RZ, c[0x0][0x504], PT, P0 ;  /* 0x00014100ff007a0c */ /* 0x000fc60003f05300 */
[----:B------:R-:W-:-:S08]  /*11cf0*/  IMAD.MOV.U32 R2, RZ, RZ, c[0x0][0x388] ;  /* 0x0000e200ff027624 */ /* 0x000fd000078e00ff */
        /* <DEDUP_REMOVED lines=8> */
[----:B-----5:R-:W2:Y:S04]  /*11d80*/  LDG.E R2, [R4.64] ;  /* 0x0000000804027981 */ /* 0x020ea8000c1e1900 */
[----:B------:R-:W2:Y:S02]  /*11d90*/  LDG.E R3, [R4.64+0x4] ;  /* 0x0000040804037981 */ /* 0x000ea4000c1e1900 */
[----:B--2---:R-:W-:-:S02]  /*11da0*/  IADD3 R2, -R2, R3, RZ ;  /* 0x0000000302027210 */ /* 0x004fc40007ffe1ff */
.L_x_339:
[----:B-1----:R-:W1:Y:S01]  /*11db0*/  S2R R0, SR_TID.X ;  /* 0x0000000000007919 */ /* 0x002e620000002100 */
[----:B------:R-:W-:Y:S01]  /*11dc0*/  SHF.R.S32.HI R9, RZ, 0x1f, R224 ;  /* 0x0000001fff097819 */ /* 0x000fe200000114e0 */
[----:B------:R-:W-:Y:S01]  /*11dd0*/  BSSY B0, `(.L_x_340) ;  /* 0x0000028000007945 */ /* 0x000fe20003800000 */
[----:B------:R-:W-:-:S02]  /*11de0*/  SEL R224, R224, RZ, !P0 ;  /* 0x000000ffe0e07207 */ /* 0x000fc40004000000 */
[----:B------:R-:W-:Y:S02]  /*11df0*/  SEL R9, R9, RZ, !P0 ;  /* 0x000000ff09097207 */ /* 0x000fe40004000000 */
[----:B-1----:R-:W-:-:S13]  /*11e00*/  ISETP.GT.AND P1, PT, R0, 0x7f, PT ;  /* 0x0000007f0000780c */ /* 0x002fda0003f24270 */
        /* <DEDUP_REMOVED lines=9> */
[----:B------:R-:W-:Y:S01]  /*11ea0*/  MOV R10, R12 ;  /* 0x0000000c000a7202 */ /* 0x000fe20000000f00 */
[----:B------:R-:W-:Y:S01]  /*11eb0*/  IMAD.MOV.U32 R6, RZ, RZ, R7 ;  /* 0x000000ffff067224 */ /* 0x000fe200078e0007 */
[----:B------:R-:W-:-:S13]  /*11ec0*/  ISETP.NE.AND P0, PT, R3, 0x1, PT ;  /* 0x000000010300780c */ /* 0x000fda0003f05270 */
[----:B------:R-:W-:-:S05]  /*11ed0*/  @P0 IMAD.HI.U32 R5, R7, c[0x0][0x4ec], RZ ;  /* 0x00013b0007050a27 */ /* 0x000fca00078e00ff */
[----:B------:R-:W-:Y:S01]  /*11ee0*/  @P0 SHF.R.U32.HI R6, RZ, c[0x0][0x4f0], R5 ;  /* 0x00013c00ff060a19 */ /* 0x000fe20000011605 */
[----:B-1----:R-:W-:Y:S01]  /*11ef0*/  IMAD.WIDE.U32 R10, R4, c[0x0][0x490], R10 ;  /* 0x00012400040a7a25 */ /* 0x002fe200078e000a */
[----:B------:R-:W-:Y:S02]  /*11f00*/  SHF.R.S32.HI R3, RZ, 0x1f, R4 ;  /* 0x0000001fff037819 */ /* 0x000fe40000011404 */
[----:B------:R-:W-:-:S03]  /*11f10*/  SHF.R.S32.HI R8, RZ, 0x1f, R6 ;  /* 0x0000001fff087819 */ /* 0x000fc60000011406 */
[----:B------:R-:W-:-:S04]  /*11f20*/  IMAD R3, R3, c[0x0][0x490], RZ ;  /* 0x0001240003037a24 */ /* 0x000fc800078e02ff */
[----:B------:R-:W-:Y:S01]  /*11f30*/  IMAD R3, R4, c[0x0][0x494], R3 ;  /* 0x0001250004037a24 */ /* 0x000fe200078e0203 */
[----:B------:R-:W-:-:S03]  /*11f40*/  IADD3 R4, -R6, RZ, RZ ;  /* 0x000000ff06047210 */ /* 0x000fc60007ffe1ff */
[----:B------:R-:W-:Y:S02]  /*11f50*/  IMAD.IADD R11, R3, 0x1, R11 ;  /* 0x00000001030b7824 */ /* 0x000fe400078e020b */
[----:B------:R-:W-:Y:S02]  /*11f60*/  IMAD R3, R9, c[0x0][0x498], RZ ;  /* 0x0001260009037a24 */ /* 0x000fe400078e02ff */
[----:B------:R-:W-:Y:S02]  /*11f70*/  IMAD R4, R4, c[0x0][0x4e8], R7 ;  /* 0x00013a0004047a24 */ /* 0x000fe400078e0207 */
[----:B------:R-:W-:-:S03]  /*11f80*/  IMAD.WIDE.U32 R10, R224, c[0x0][0x498], R10 ;  /* 0x00012600e00a7a25 */ /* 0x000fc600078e000a */
[----:B------:R-:W-:Y:S01]  /*11f90*/  SHF.R.S32.HI R5, RZ, 0x1f, R4 ;  /* 0x0000001fff057819 */ /* 0x000fe20000011404 */
[----:B------:R-:W-:Y:S01]  /*11fa0*/  IMAD R3, R224, c[0x0][0x49c], R3 ;  /* 0x00012700e0037a24 */ /* 0x000fe200078e0203 */
[----:B------:R-:W-:-:S03]  /*11fb0*/  IADD3 R6, P0, R6, R10, RZ ;  /* 0x0000000a06067210 */ /* 0x000fc60007f1e0ff */
[----:B------:R-:W-:Y:S01]  /*11fc0*/  IMAD R5, R5, c[0x0][0x488], RZ ;  /* 0x0001220005057a24 */ /* 0x000fe200078e02ff */
[----:B------:R-:W-:Y:S02]  /*11fd0*/  IADD3.X R7, R8, R11, R3, P0, !PT ;  /* 0x0000000b08077210 */ /* 0x000fe400007fe403 */
[----:B------:R-:W-:Y:S01]  /*11fe0*/  MOV R3, 0xff800000 ;  /* 0xff80000000037802 */ /* 0x000fe20000000f00 */
[C---:B------:R-:W-:Y:S02]  /*11ff0*/  IMAD R5, R4.reuse, c[0x0][0x48c], R5 ;  /* 0x0001230004057a24 */ /* 0x040fe400078e0205 */
[----:B------:R-:W-:-:S05]  /*12000*/  IMAD.WIDE.U32 R6, R4, c[0x0][0x488], R6 ;  /* 0x0001220004067a25 */ /* 0x000fca00078e0006 */
[----:B------:R-:W-:Y:S02]  /*12010*/  IADD3 R5, R7, R5, RZ ;  /* 0x0000000507057210 */ /* 0x000fe40007ffe0ff */
[----:B------:R-:W-:-:S04]  /*12020*/  LEA R4, P0, R6, c[0x0][0x450], 0x2 ;  /* 0x0001140006047a11 */ /* 0x000fc800078010ff */
[----:B------:R-:W-:-:S05]  /*12030*/  LEA.HI.X R5, R6, c[0x0][0x454], R5, 0x2, P0 ;  /* 0x0001150006057a11 */ /* 0x000fca00000f1405 */
[----:B------:R1:W-:Y:S04]  /*12040*/  STG.E [R4.64], R3 ;  /* 0x0000000304007986 */ /* 0x0003e8000c101908 */
.L_x_341:
[----:B------:R-:W-:Y:S05]  /*12050*/  BSYNC B0 ;  /* 0x0000000000007941 */ /* 0x000fea0003800000 */
.L_x_340:
[----:B------:R-:W2:Y:S01]  /*12060*/  S2R R7, SR_CTAID.Y ;  /* 0x0000000000077919 */ /* 0x000ea20000002600 */
[----:B-1----:R-:W-:Y:S01]  /*12070*/  SHF.R.S32.HI R3, RZ, 0x1f, R0 ;  /* 0x0000001fff037819 */ /* 0x002fe20000011400 */
[----:B------:R-:W-:Y:S01]  /*12080*/  IMAD R5, R13, c[0x0][0x3a0], RZ ;  /* 0x0000e8000d057a24 */ /* 0x000fe200078e02ff */
[----:B------:R-:W-:Y:S01]  /*12090*/  BSSY B0, `(.L_x_342) ;  /* 0x000003f000007945 */ /* 0x000fe20003800000 */
[----:B------:R-:W1:Y:S01]  /*120a0*/  S2R R8, SR_CTAID.X ;  /* 0x0000000000087919 */ /* 0x000e620000002500 */
[----:B------:R-:W-:Y:S01]  /*120b0*/  LEA.HI R4, R3, R0, RZ, 0x2 ;  /* 0x0000000003047211 */ /* 0x000fe200078f10ff */
[C---:B------:R-:W-:Y:S01]  /*120c0*/  IMAD R10, R12.reuse, c[0x0][0x3a4], R5 ;  /* 0x0000e9000c0a7a24 */ /* 0x040fe200078e0205 */
[----:B------:R-:W-:Y:S01]  /*120d0*/  MOV R3, c[0x0][0x4e8] ;  /* 0x00013a0000037a02 */ /* 0x000fe20000000f00 */
[----:B------:R-:W-:Y:S01]  /*120e0*/  IMAD.WIDE.U32 R12, R12, c[0x0][0x3a0], RZ ;  /* 0x0000e8000c0c7a25 */ /* 0x000fe200078e00ff */
[----:B------:R-:W-:Y:S02]  /*120f0*/  LOP3.LUT R5, R4, 0xfffffffc, RZ, 0xc0, !PT ;  /* 0xfffffffc04057812 */ /* 0x000fe400078ec0ff */
[----:B------:R-:W-:Y:S01]  /*12100*/  ISETP.NE.AND P0, PT, R3, 0x1, PT ;  /* 0x000000010300780c */ /* 0x000fe20003f05270 */
[----:B------:R-:W-:Y:S01]  /*12110*/  IMAD R9, R9, c[0x0][0x3f0], RZ ;  /* 0x0000fc0009097a24 */ /* 0x000fe200078e02ff */
[----:B------:R-:W-:Y:S01]  /*12120*/  SHF.R.S32.HI R4, RZ, 0x2, R4 ;  /* 0x00000002ff047819 */ /* 0x000fe20000011404 */
[----:B------:R-:W-:Y:S01]  /*12130*/  IMAD.IADD R5, R0, 0x1, -R5 ;  /* 0x0000000100057824 */ /* 0x000fe200078e0a05 */
[----:B------:R-:W-:Y:S01]  /*12140*/  IADD3 R13, R13, R10, RZ ;  /* 0x0000000a0d0d7210 */ /* 0x000fe20007ffe0ff */
[----:B------:R-:W-:-:S02]  /*12150*/  IMAD R9, R224, c[0x0][0x3f4], R9 ;  /* 0x0000fd00e0097a24 */ /* 0x000fc400078e0209 */
[----:B-----5:R-:W-:Y:S01]  /*12160*/  IMAD R2, R2, c[0x0][0x4e8], RZ ;  /* 0x00013a0002027a24 */ /* 0x020fe200078e02ff */
[C---:B------:R-:W-:Y:S02]  /*12170*/  LEA R3, R5.reuse, R4, 0x5 ;  /* 0x0000000405037211 */ /* 0x040fe400078e28ff */
[----:B------:R-:W-:Y:S02]  /*12180*/  SHF.L.U32 R11, R5, 0x3, RZ ;  /* 0x00000003050b7819 */ /* 0x000fe400000006ff */
[----:B--2---:R-:W-:Y:S01]  /*12190*/  SHF.R.S32.HI R6, RZ, 0x1f, R7 ;  /* 0x0000001fff067819 */ /* 0x004fe20000011407 */
[----:B------:R-:W-:Y:S01]  /*121a0*/  IMAD.WIDE.U32 R12, R7, c[0x0][0x3e8], R12 ;  /* 0x0000fa00070c7a25 */ /* 0x000fe200078e000c */
[----:B------:R-:W-:-:S03]  /*121b0*/  IADD3 R5, R11, 0x20, RZ ;  /* 0x000000200b057810 */ /* 0x000fc60007ffe0ff */
[----:B------:R-:W-:Y:S02]  /*121c0*/  IMAD R6, R6, c[0x0][0x3e8], RZ ;  /* 0x0000fa0006067a24 */ /* 0x000fe400078e02ff */
[----:B-1----:R-:W-:Y:S02]  /*121d0*/  IMAD R3, R8, 0x80, R3 ;  /* 0x0000008008037824 */ /* 0x002fe400078e0203 */
[----:B------:R-:W-:Y:S02]  /*121e0*/  IMAD R6, R7, c[0x0][0x3ec], R6 ;  /* 0x0000fb0007067a24 */ /* 0x000fe400078e0206 */
[----:B------:R-:W-:-:S03]  /*121f0*/  @P0 IMAD.HI.U32 R0, R3, c[0x0][0x4ec], RZ ;  /* 0x00013b0003000a27 */ /* 0x000fc600078e00ff */
[----:B------:R-:W-:Y:S02]  /*12200*/  IADD3 R13, R6, R13, RZ ;  /* 0x0000000d060d7210 */ /* 0x000fe40007ffe0ff */
[----:B------:R-:W-:Y:S02]  /*12210*/  MOV R6, R3 ;  /* 0x0000000300067202 */ /* 0x000fe40000000f00 */
[----:B------:R-:W-:Y:S01]  /*12220*/  @P0 SHF.R.U32.HI R6, RZ, c[0x0][0x4f0], R0 ;  /* 0x00013c00ff060a19 */ /* 0x000fe20000011600 */
[----:B------:R-:W-:-:S03]  /*12230*/  IMAD.WIDE.U32 R12, R224, c[0x0][0x3f0], R12 ;  /* 0x0000fc00e00c7a25 */ /* 0x000fc600078e000c */
[--C-:B------:R-:W-:Y:S01]  /*12240*/  SHF.R.S32.HI R7, RZ, 0x1f, R6.reuse ;  /* 0x0000001fff077819 */ /* 0x100fe20000011406 */
[----:B------:R-:W-:Y:S01]  /*12250*/  IMAD.MOV R0, RZ, RZ, -R6 ;  /* 0x000000ffff007224 */ /* 0x000fe200078e0a06 */
[----:B------:R-:W-:Y:S02]  /*12260*/  IADD3 R13, R13, R9, RZ ;  /* 0x000000090d0d7210 */ /* 0x000fe40007ffe0ff */
[----:B------:R-:W-:Y:S01]  /*12270*/  LEA R9, R8, R4, 0x7 ;  /* 0x0000000408097211 */ /* 0x000fe200078e38ff */
[----:B------:R-:W-:Y:S01]  /*12280*/  IMAD R7, R7, c[0x0][0x3e0], RZ ;  /* 0x0000f80007077a24 */ /* 0x000fe200078e02ff */
[----:B------:R-:W-:Y:S01]  /*12290*/  IADD3 R4, R11, 0x40, RZ ;  /* 0x000000400b047810 */ /* 0x000fe20007ffe0ff */
[----:B------:R-:W-:Y:S02]  /*122a0*/  IMAD R0, R0, c[0x0][0x4e8], R3 ;  /* 0x00013a0000007a24 */ /* 0x000fe400078e0203 */
        /* <DEDUP_REMOVED lines=29> */
.L_x_343:
[----:B------:R-:W-:Y:S05]  /*12480*/  BSYNC B0 ;  /* 0x0000000000007941 */ /* 0x000fea0003800000 */
.L_x_342:
[----:B--23--:R-:W-:Y:S01]  /*12490*/  IADD3 R7, R9, 0x20, RZ ;  /* 0x0000002009077810 */ /* 0x00cfe20007ffe0ff */
[----:B------:R2:W3:Y:S01]  /*124a0*/  SHFL.IDX PT, R13, R0, 0x1, 0x1c1f ;  /* 0x003c1f00000d7f89 */ /* 0x0004e200000e0000 */
        /* <DEDUP_REMOVED lines=9> */
[----:B------:R-:W-:Y:S02]  /*12540*/  @!P1 LEA.HI R7, R6, R5, RZ, 0x3 ;  /* 0x0000000506079211 */ /* 0x000fe400078f18ff */
[----:B------:R-:W-:Y:S01]  /*12550*/  @!P0 LEA.HI R6, R15, R4, RZ, 0x3 ;  /* 0x000000040f068211 */ /* 0x000fe200078f18ff */
[----:B---34-:R-:W-:Y:S01]  /*12560*/  @!P2 IMAD.WIDE R14, R11, 0x2, R12 ;  /* 0x000000020b0ea825 */ /* 0x018fe200078e020c */
[----:B------:R-:W-:Y:S02]  /*12570*/  @!P1 LOP3.LUT R7, R7, 0xfffffff8, RZ, 0xc0, !PT ;  /* 0xfffffff807079812 */ /* 0x000fe400078ec0ff */
[----:B------:R-:W-:-:S02]  /*12580*/  @!P0 LOP3.LUT R6, R6, 0xfffffff8, RZ, 0xc0, !PT ;  /* 0xfffffff806068812 */ /* 0x000fc400078ec0ff */
[----:B------:R3:W-:Y:S01]  /*12590*/  @!P2 ST.E.128 [R14.64], RZ ;  /* 0x000000ff0e00a985 */ /* 0x0007e2000c101d08 */
[----:B------:R-:W-:-:S04]  /*125a0*/  @!P1 IMAD.WIDE R16, R7, 0x2, R12 ;  /* 0x0000000207109825 */ /* 0x000fc800078e020c */
[----:B------:R-:W-:Y:S01]  /*125b0*/  @!P0 IMAD.WIDE R6, R6, 0x2, R12 ;  /* 0x0000000206068825 */ /* 0x000fe200078e020c */
[----:B------:R3:W-:Y:S04]  /*125c0*/  @!P1 ST.E.128 [R16.64], RZ ;  /* 0x000000ff10009985 */ /* 0x0007e8000c101d08 */
[----:B------:R3:W-:Y:S02]  /*125d0*/  @!P0 ST.E.128 [R6.64], RZ ;  /* 0x000000ff06008985 */ /* 0x0007e4000c101d08 */
.L_x_345:
[----:B------:R-:W-:Y:S05]  /*125e0*/  BSYNC B0 ;  /* 0x0000000000007941 */ /* 0x000fea0003800000 */
.L_x_344:
        /* <DEDUP_REMOVED lines=13> */
[----:B-1--4-:R-:W-:Y:S01]  /*126c0*/  @!P2 IMAD.WIDE R14, R11, 0x2, R12 ;  /* 0x000000020b0ea825 */ /* 0x012fe200078e020c */
[----:B------:R-:W-:Y:S02]  /*126d0*/  @!P1 LOP3.LUT R7, R7, 0xfffffff8, RZ, 0xc0, !PT ;  /* 0xfffffff807079812 */ /* 0x000fe400078ec0ff */
[----:B------:R-:W-:-:S02]  /*126e0*/  @!P0 LOP3.LUT R6, R6, 0xfffffff8, RZ, 0xc0, !PT ;  /* 0xfffffff806068812 */ /* 0x000fc400078ec0ff */
[----:B------:R1:W-:Y:S01]  /*126f0*/  @!P2 ST.E.128 [R14.64], RZ ;  /* 0x000000ff0e00a985 */ /* 0x0003e2000c101d08 */
[----:B------:R-:W-:-:S04]  /*12700*/  @!P1 IMAD.WIDE R16, R7, 0x2, R12 ;  /* 0x0000000207109825 */ /* 0x000fc800078e020c */
[----:B------:R-:W-:Y:S01]  /*12710*/  @!P0 IMAD.WIDE R6, R6, 0x2, R12 ;  /* 0x0000000206068825 */ /* 0x000fe200078e020c */
[----:B------:R1:W-:Y:S04]  /*12720*/  @!P1 ST.E.128 [R16.64], RZ ;  /* 0x000000ff10009985 */ /* 0x0003e8000c101d08 */
[----:B------:R1:W-:Y:S02]  /*12730*/  @!P0 ST.E.128 [R6.64], RZ ;  /* 0x000000ff06008985 */ /* 0x0003e4000c101d08 */
.L_x_347:
[----:B------:R-:W-:Y:S05]  /*12740*/  BSYNC B0 ;  /* 0x0000000000007941 */ /* 0x000fea0003800000 */
.L_x_346:
[----:B------:R-:W-:Y:S01]  /*12750*/  IADD3 R9, R9, 0x60, RZ ;  /* 0x0000006009097810 */ /* 0x000fe20007ffe0ff */
[----:B-1----:R1:W2:Y:S03]  /*12760*/  SHFL.IDX PT, R7, R0, 0x3, 0x1c1f ;  /* 0x007c1f0000077f89 */ /* 0x0022a600000e0000 */
[----:B------:R-:W-:Y:S01]  /*12770*/  ISETP.GE.AND P0, PT, R9, R2, PT ;  /* 0x000000020900720c */ /* 0x000fe20003f06270 */
[----:B------:R1:W3:-:S12]  /*12780*/  SHFL.IDX PT, R6, R3, 0x3, 0x1c1f ;  /* 0x007c1f0003067f89 */ /* 0x0002d800000e0000 */
[----:B------:R-:W-:Y:S05]  /*12790*/  @P0 EXIT ;  /* 0x000000000000094d */ /* 0x000fea0003800000 */
[----:B------:R-:W-:Y:S02]  /*127a0*/  ISETP.GE.AND P0, PT, R5, c[0x0][0x3c8], PT ;  /* 0x0000f20005007a0c */ /* 0x000fe40003f06270 */
[----:B------:R-:W-:-:S11]  /*127b0*/  ISETP.GE.AND P1, PT, R11, c[0x0][0x3c8], PT ;  /* 0x0000f2000b007a0c */ /* 0x000fd60003f26270 */
[----:B-123--:R-:W-:Y:S02]  /*127c0*/  @!P0 SHF.R.S32.HI R0, RZ, 0x1f, R5 ;  /* 0x0000001fff008819 */ /* 0x00efe40000011405 */
[----:B------:R-:W-:Y:S02]  /*127d0*/  @!P1 IMAD.WIDE R8, R11, 0x2, R6 ;  /* 0x000000020b089825 */ /* 0x000fe400078e0206 */
[----:B------:R-:W-:-:S03]  /*127e0*/  @!P0 LEA.HI R0, R0, R5, RZ, 0x3 ;  /* 0x0000000500008211 */ /* 0x000fc600078f18ff */
[----:B------:R1:W-:Y:S01]  /*127f0*/  @!P1 ST.E.128 [R8.64], RZ ;  /* 0x000000ff08009985 */ /* 0x0003e2000c101d08 */
[----:B------:R-:W-:-:S05]  /*12800*/  @!P0 LOP3.LUT R3, R0, 0xfffffff8, RZ, 0xc0, !PT ;  /* 0xfffffff800038812 */ /* 0x000fca00078ec0ff */
[----:B------:R-:W-:-:S05]  /*12810*/  @!P0 IMAD.WIDE R2, R3, 0x2, R6 ;  /* 0x0000000203028825 */ /* 0x000fca00078e0206 */
[----:B------:R1:W-:Y:S01]  /*12820*/  @!P0 ST.E.128 [R2.64], RZ ;  /* 0x000000ff02008985 */ /* 0x0003e2000c101d08 */
[----:B------:R-:W-:-:S13]  /*12830*/  ISETP.GE.AND P0, PT, R4, c[0x0][0x3c8], PT ;  /* 0x0000f20004007a0c */ /* 0x000fda0003f06270 */
[----:B------:R-:W-:Y:S05]  /*12840*/  @P0 EXIT ;  /* 0x000000000000094d */ /* 0x000fea0003800000 */
[----:B-1----:R-:W-:-:S04]  /*12850*/  SHF.R.S32.HI R3, RZ, 0x1f, R4 ;  /* 0x0000001fff037819 */ /* 0x002fc80000011404 */
[----:B------:R-:W-:-:S04]  /*12860*/  LEA.HI R3, R3, R4, RZ, 0x3 ;  /* 0x0000000403037211 */ /* 0x000fc800078f18ff */
[----:B------:R-:W-:-:S05]  /*12870*/  LOP3.LUT R3, R3, 0xfffffff8, RZ, 0xc0, !PT ;  /* 0xfffffff803037812 */ /* 0x000fca00078ec0ff */
[----:B------:R-:W-:-:S05]  /*12880*/  IMAD.WIDE R6, R3, 0x2, R6 ;  /* 0x0000000203067825 */ /* 0x000fca00078e0206 */
[----:B------:R-:W-:Y:S01]  /*12890*/  ST.E.128 [R6.64], RZ ;  /* 0x000000ff06007985 */ /* 0x000fe2000c101d08 */
[----:B------:R-:W-:Y:S05]  /*128a0*/  EXIT ;  /* 0x000000000000794d */ /* 0x000fea0003800000 */
.L_x_348:
        /* <DEDUP_REMOVED lines=13> */
.L_x_758:


//--------------------- .text._ZN7cutlass13device_kernelIN5flash19enable_sm80_to_sm89INS1_16FlashAttnFwdSm80INS1_25CollectiveMainloopFwdSm80ILi4ELi1ELb0EN4cute5tupleIJNS5_1CILi128EEENS7_ILi48EEENS7_ILi96EEEEEELi96ENS_10bfloat16_tEfNS_4arch4Sm80ELb0ELb1ELb0ELb1ELb0ELb1ELb1ELb0EEENS1_21CollectiveEpilogueFwdINS6_IJS8_SA_S9_EEENS6_IJNS7_ILi1EEESI_SI_EEESC_SE_Li128ELb1ELb1ELb0ELb0EEENS1_19SingleTileSchedulerILb1ELb0ELb1ELi128EEEEEEEEEvNT_6ParamsE --------------------------
	.section	.text._ZN7cutlass13device_kernelIN5flash19enable_sm80_to_sm89INS1_16FlashAttnFwdSm80INS1_25CollectiveMainloopFwdSm80ILi4ELi1ELb0EN4cute5tupleIJNS5_1CILi128EEENS7_ILi48EEENS7_ILi96EEEEEELi96ENS_10bfloat16_tEfNS_4arch4Sm80ELb0ELb1ELb0ELb1ELb0ELb1ELb1ELb0EEENS1_21CollectiveEpilogueFwdINS6_IJS8_SA_S9_EEENS6_IJNS7_ILi1EEESI_SI_EEESC_SE_Li128ELb1ELb1ELb0ELb0EEENS1_19SingleTileSchedulerILb1ELb0ELb1ELi128EEEEEEEEEvNT_6ParamsE,"ax",@progbits
	.sectioninfo	@"SHI_REGISTERS=255"
	.align	128
.text._ZN7cutlass13device_kernelIN5flash19enable_sm80_to_sm89INS1_16FlashAttnFwdSm80INS1_25CollectiveMainloopFwdSm80ILi4ELi1ELb0EN4cute5tupleIJNS5_1CILi128EEENS7_ILi48EEENS7_ILi96EEEEEELi96ENS_10bfloat16_tEfNS_4arch4Sm80ELb0ELb1ELb0ELb1ELb0ELb1ELb1ELb0EEENS1_21CollectiveEpilogueFwdINS6_IJS8_SA_S9_EEENS6_IJNS7_ILi1EEESI_SI_EEESC_SE_Li128ELb1ELb1ELb0ELb0EEENS1_19SingleTileSchedulerILb1ELb0ELb1ELi128EEEEEEEEEvNT_6ParamsE:
        .type           _ZN7cutlass13device_kernelIN5flash19enable_sm80_to_sm89INS1_16FlashAttnFwdSm80INS1_25CollectiveMainloopFwdSm80ILi4ELi1ELb0EN4cute5tupleIJNS5_1CILi128EEENS7_ILi48EEENS7_ILi96EEEEEELi96ENS_10bfloat16_tEfNS_4arch4Sm80ELb0ELb1ELb0ELb1ELb0ELb1ELb1ELb0EEENS1_21CollectiveEpilogueFwdINS6_IJS8_SA_S9_EEENS6_IJNS7_ILi1EEESI_SI_EEESC_SE_Li128ELb1ELb1ELb0ELb0EEENS1_19SingleTileSchedulerILb1ELb0ELb1ELi128EEEEEEEEEvNT_6ParamsE,@function
        .size           _ZN7cutlass13device_kernelIN5flash19enable_sm80_to_sm89INS1_16FlashAttnFwdSm80INS1_25CollectiveMainloopFwdSm80ILi4ELi1ELb0EN4cute5tupleIJNS5_1CILi128EEENS7_ILi48EEENS7_ILi96EEEEEELi96ENS_10bfloat16_tEfNS_4arch4Sm80ELb0ELb1ELb0ELb1ELb0ELb1ELb1ELb0EEENS1_21CollectiveEpilogueFwdINS6_IJS8_SA_S9_EEENS6_IJNS7_ILi1EEESI_SI_EEESC_SE_Li128ELb1ELb1ELb0ELb0EEENS1_19SingleTileSchedulerILb1ELb0ELb1ELi128EEEEEEEEEvNT_6ParamsE,(.L_x_759 - _ZN7cutlass13device_kernelIN5flash19enable_sm80_to_sm89INS1_16FlashAttnFwdSm80INS1_25CollectiveMainloopFwdSm80ILi4ELi1ELb0EN4cute5tupleIJNS5_1CILi128EEENS7_ILi48EEENS7_ILi96EEEEEELi96ENS_10bfloat16_tEfNS_4arch4Sm80ELb0ELb1ELb0ELb1ELb0ELb1ELb1ELb0EEENS1_21CollectiveEpilogueFwdINS6_IJS8_SA_S9_EEENS6_IJNS7_ILi1EEESI_SI_EEESC_SE_Li128ELb1ELb1ELb0ELb0EEENS1_19SingleTileSchedulerILb1ELb0ELb1ELi128EEEEEEEEEvNT_6ParamsE)
        .other          _ZN7cutlass13device_kernelIN5flash19enable_sm80_to_sm89INS1_16FlashAttnFwdSm80INS1_25CollectiveMainloopFwdSm80ILi4ELi1ELb0EN4cute5tupleIJNS5_1CILi128EEENS7_ILi48EEENS7_ILi96EEEEEELi96ENS_10bfloat16_tEfNS_4arch4Sm80ELb0ELb1ELb0ELb1ELb0ELb1ELb1ELb0EEENS1_21CollectiveEpilogueFwdINS6_IJS8_SA_S9_EEENS6_IJNS7_ILi1EEESI_SI_EEESC_SE_Li128ELb1ELb1ELb0ELb0EEENS1_19SingleTileSchedulerILb1ELb0ELb1ELi128EEEEEEEEEvNT_6ParamsE,@"STO_CUDA_ENTRY STV_DEFAULT"
_ZN7cutlass13device_kernelIN5flash19enable_sm80_to_sm89INS1_16FlashAttnFwdSm80INS1_25CollectiveMainloopFwdSm80ILi4ELi1ELb0EN4cute5tupleIJNS5_1CILi128EEENS7_ILi48EEENS7_ILi96EEEEEELi96ENS_10bfloat16_tEfNS_4arch4Sm80ELb0ELb1ELb0ELb1ELb0ELb1ELb1ELb0EEENS1_21CollectiveEpilogueFwdINS6_IJS8_SA_S9_EEENS6_IJNS7_ILi1EEESI_SI_EEESC_SE_Li128ELb1ELb1ELb0ELb0EEENS1_19SingleTileSchedulerILb1ELb0ELb1ELi128EEEEEEEEEvNT_6ParamsE:
        /* <DEDUP_REMOVED lines=16> */
.L_x_350:
        /* <DEDUP_REMOVED lines=8> */
.L_x_352:
[----:B------:R-:W-:-:S04]  /*0180*/  MOV R0, c[0x0][0x54c] ;  /* 0x0001530000007a02 */ /* 0x000fc80000000f00 */
.L_x_351:
[----:B------:R-:W-:Y:S01]  /*0190*/  USHF.L.U32 UR4, UR4, 0x7, URZ ;  /* 0x0000000704047899 */ /* 0x000fe2000800063f */
[----:B-----5:R-:W-:-:S05]  /*01a0*/  IMAD R0, R0, c[0x0][0x548], RZ ;  /* 0x0001520000007a24 */ /* 0x020fca00078e02ff */
[----:B------:R-:W-:-:S04]  /*01b0*/  MOV R6, UR4 ;  /* 0x0000000400067c02 */ /* 0x000fc80008000f00 */
[----:B------:R-:W-:-:S04]  /*01c0*/  ISETP.GE.AND P0, PT, R6, R0, PT ;  /* 0x000000000600720c */ /* 0x000fc80003f06270 */
[----:B------:R-:W-:Y:S01]  /*01d0*/  SEL R225, R225, 0xffffffff, !P0 ;  /* 0xffffffffe1e17807 */ /* 0x000fe20004000000 */
[----:B------:R-:W-:Y:S05]  /*01e0*/  BRA `(.L_x_353) ;  /* 0x0000013000007947 */ /* 0x000fea0003800000 */
.L_x_349:
[----:B------:R-:W-:-:S04]  /*01f0*/  ISETP.NE.U32.AND P0, PT, RZ, c[0x0][0x568], PT ;  /* 0x00015a00ff007a0c */ /* 0x000fc80003f05070 */
[----:B------:R-:W-:-:S13]  /*0200*/  ISETP.NE.AND.EX P0, PT, RZ, c[0x0][0x56c], PT, P0 ;  /* 0x00015b00ff007a0c */ /* 0x000fda0003f05300 */
[----:B------:R-:W-:Y:S05]  /*0210*/  @!P0 BRA `(.L_x_354) ;  /* 0x0000002000008947 */ /* 0x000fea0003800000 */
[----:B------:R1:W5:Y:S01]  /*0220*/  LDG.E R0, [R4.64] ;  /* 0x0000000c04007981 */ /* 0x000362000c1e1900 */
[----:B------:R-:W-:Y:S05]  /*0230*/  BRA `(.L_x_355) ;  /* 0x0000009000007947 */ /* 0x000fea0003800000 */
.L_x_354:
        /* <DEDUP_REMOVED lines=8> */
.L_x_356:
[----:B------:R-:W-:-:S04]  /*02c0*/  MOV R0, c[0x0][0x54c] ;  /* 0x0001530000007a02 */ /* 0x000fc80000000f00 */
.L_x_355:
[----:B------:R-:W-:Y:S01]  /*02d0*/  USHF.L.U32 UR4, UR4, 0x7, URZ ;  /* 0x0000000704047899 */ /* 0x000fe2000800063f */
[----:B-----5:R-:W-:-:S05]  /*02e0*/  IMAD R0, R0, c[0x0][0x548], RZ ;  /* 0x0001520000007a24 */ /* 0x020fca00078e02ff */
[----:B------:R-:W-:-:S04]  /*02f0*/  MOV R6, UR4 ;  /* 0x0000000400067c02 */ /* 0x000fc80008000f00 */
[----:B------:R-:W-:-:S04]  /*0300*/  ISETP.GE.AND P0, PT, R6, R0, PT ;  /* 0x000000000600720c */ /* 0x000fc80003f06270 */
[----:B------:R-:W-:-:S04]  /*0310*/  SEL R225, R225, 0xffffffff, !P0 ;  /* 0xffffffffe1e17807 */ /* 0x000fc80004000000 */
.L_x_353:
[----:B------:R-:W-:-:S13]  /*0320*/  ISETP.GE.AND P0, PT, R225, RZ, PT ;  /* 0x000000ffe100720c */ /* 0x000fda0003f06270 */
[----:B------:R-:W-:Y:S05]  /*0330*/  @!P0 EXIT ;  /* 0x000000000000894d */ /* 0x000fea0003800000 */
[----:B------:R-:W-:Y:S01]  /*0340*/  ISETP.NE.U32.AND P0, PT, RZ, c[0x0][0x370], PT ;  /* 0x0000dc00ff007a0c */ /* 0x000fe20003f05070 */
[----:B------:R-:W-:Y:S01]  /*0350*/  IMAD.MOV.U32 R122, RZ, RZ, RZ ;  /* 0x000000ffff7a7224 */ /* 0x000fe200078e00ff */
[----:B------:R-:W-:Y:S01]  /*0360*/  ISETP.NE.U32.AND P1, PT, RZ, c[0x0][0x360], PT ;  /* 0x0000d800ff007a0c */ /* 0x000fe20003f25070 */
[----:B------:R-:W-:Y:S01]  /*0370*/  IMAD.MOV.U32 R224, RZ, RZ, c[0x0][0x168] ;  /* 0x00005a00ffe07624 */ /* 0x000fe200078e00ff */
[----:B------:R-:W-:Y:S01]  /*0380*/  ISETP.NE.AND.EX P2, PT, RZ, c[0x0][0x374], PT, P0 ;  /* 0x0000dd00ff007a0c */ /* 0x000fe20003f45300 */
[----:B------:R-:W-:Y:S01]  /*0390*/  IMAD.MOV.U32 R72, RZ, RZ, RZ ;  /* 0x000000ffff487224 */ /* 0x000fe200078e00ff */
[----:B------:R-:W-:Y:S01]  /*03a0*/  ISETP.NE.AND.EX P0, PT, RZ, c[0x0][0x364], PT, P1 ;  /* 0x0000d900ff007a0c */ /* 0x000fe20003f05310 */
[----:B------:R-:W-:Y:S01]  /*03b0*/  IMAD.MOV.U32 R121, RZ, RZ, RZ ;  /* 0x000000ffff797224 */ /* 0x000fe200078e00ff */
[----:B------:R-:W-:Y:S01]  /*03c0*/  ISETP.NE.U32.AND P1, PT, RZ, c[0x0][0x348], PT ;  /* 0x0000d200ff007a0c */ /* 0x000fe20003f25070 */
[----:B------:R-:W-:Y:S01]  /*03d0*/  IMAD.MOV.U32 R87, RZ, RZ, RZ ;  /* 0x000000ffff577224 */ /* 0x000fe200078e00ff */
[----:B------:R-:W-:Y:S01]  /*03e0*/  ISETP.NE.U32.AND P3, PT, RZ, c[0x0][0x350], PT ;  /* 0x0000d400ff007a0c */ /* 0x000fe20003f65070 */
[----:B-1----:R-:W-:Y:S01]  /*03f0*/  IMAD.WIDE R4, R225, R3, c[0x0][0x348] ;  /* 0x0000d200e1047625 */ /* 0x002fe200078e0203 */
[----:B------:R-:W-:-:S02]  /*0400*/  ISETP.NE.U32.AND P4, PT, RZ, c[0x0][0x358], PT ;  /* 0x0000d600ff007a0c */ /* 0x000fc40003f85070 */
[----:B------:R-:W-:Y:S01]  /*0410*/  ISETP.NE.AND.EX P1, PT, RZ, c[0x0][0x34c], PT, P1 ;  /* 0x0000d300ff007a0c */ /* 0x000fe20003f25310 */
[CC--:B------:R-:W-:Y:S01]  /*0420*/  IMAD.WIDE R10, R225.reuse, R3.reuse, c[0x0][0x350] ;  /* 0x0000d400e10a7625 */ /* 0x0c0fe200078e0203 */
[----:B------:R-:W-:Y:S02]  /*0430*/  ISETP.NE.AND.EX P5, PT, RZ, c[0x0][0x354], PT, P3 ;  /* 0x0000d500ff007a0c */ /* 0x000fe40003fa5330 */
[----:B------:R-:W-:Y:S01]  /*0440*/  ISETP.NE.AND.EX P4, PT, RZ, c[0x0][0x35c], PT, P4 ;  /* 0x0000d700ff007a0c */ /* 0x000fe20003f85340 */
[----:B------:R-:W-:-:S04]  /*0450*/  @P2 IMAD.WIDE R16, R225, R3, c[0x0][0x370] ;  /* 0x0000dc00e1102625 */ /* 0x000fc800078e0203 */
[CC--:B------:R-:W-:Y:S01]  /*0460*/  IMAD.WIDE R8, R225.reuse, R3.reuse, c[0x0][0x358] ;  /* 0x0000d600e1087625 */ /* 0x0c0fe200078e0203 */
[----:B------:R1:W5:Y:S01]  /*0470*/  @P2 LDG.E R122, [R16.64] ;  /* 0x0000000c107a2981 */ /* 0x000362000c1e1900 */
[----:B------:R-:W-:Y:S02]  /*0480*/  P2R R14, PR, RZ, 0x20 ;  /* 0x00000020ff0e7803 */ /* 0x000fe40000000000 */
[----:B------:R-:W-:Y:S01]  /*0490*/  @P0 IMAD.WIDE R12, R225, R3, c[0x0][0x360] ;  /* 0x0000d800e10c0625 */ /* 0x000fe200078e0203 */
[----:B------:R1:W5:Y:S04]  /*04a0*/  @P1 LDG.E R72, [R4.64] ;  /* 0x0000000c04481981 */ /* 0x000368000c1e1900 */
[----:B------:R1:W5:Y:S04]  /*04b0*/  @P0 LDG.E R224, [R12.64] ;  /* 0x0000000c0ce00981 */ /* 0x000368000c1e1900 */
[----:B------:R1:W5:Y:S04]  /*04c0*/  @P5 LDG.E R121, [R10.64] ;  /* 0x0000000c0a795981 */ /* 0x000368000c1e1900 */
[----:B------:R1:W5:Y:S04]  /*04d0*/  @P4 LDG.E R87, [R8.64] ;  /* 0x0000000c08574981 */ /* 0x000368000c1e1900 */
[----:B------:R-:W2:Y:S01]  /*04e0*/  S2R R222, SR_CTAID.Y ;  /* 0x0000000000de7919 */ /* 0x000ea20000002600 */
[----:B------:R-:W-:-:S02]  /*04f0*/  IMAD.MOV.U32 R2, RZ, RZ, c[0x0][0x1d0] ;  /* 0x00007400ff027624 */ /* 0x000fc400078e00ff */
[----:B------:R-:W-:Y:S01]  /*0500*/  IMAD.MOV.U32 R0, RZ, RZ, c[0x0][0x228] ;  /* 0x00008a00ff007624 */ /* 0x000fe200078e00ff */
[----:B--2---:R-:W-:Y:S01]  /*0510*/  SHF.R.S32.HI R221, RZ, 0x1f, R222 ;  /* 0x0000001fffdd7819 */ /* 0x004fe200000114de */
[----:B------:R-:W-:Y:S05]  /*0520*/  @P0 BRA `(.L_x_357) ;  /* 0x0000004000000947 */ /* 0x000fea0003800000 */
[----:B-1----:R-:W-:Y:S05]  /*0530*/  @!P1 BRA `(.L_x_357) ;  /* 0x0000003000009947 */ /* 0x002fea0003800000 */
[----:B-----5:R1:W2:Y:S04]  /*0540*/  LDG.E R224, [R4.64] ;  /* 0x0000000c04e07981 */ /* 0x0202a8000c1e1900 */
[----:B-1----:R-:W2:Y:S02]  /*0550*/  LDG.E R4, [R4.64+0x4] ;  /* 0x0000040c04047981 */ /* 0x002ea4000c1e1900 */
[----:B--2---:R-:W-:Y:S02]  /*0560*/  IADD3 R224, -R224, R4, RZ ;  /* 0x00000004e0e07210 */ /* 0x004fe40007ffe1ff */
.L_x_357:
[----:B-1----:R-:W-:-:S04]  /*0570*/  ISETP.NE.U32.AND P0, PT, RZ, c[0x0][0x368], PT ;  /* 0x0000da00ff007a0c */ /* 0x002fc80003f05070 */
[----:B------:R-:W-:-:S13]  /*0580*/  ISETP.NE.AND.EX P0, PT, RZ, c[0x0][0x36c], PT, P0 ;  /* 0x0000db00ff007a0c */ /* 0x000fda0003f05300 */
[----:B------:R-:W-:Y:S05]  /*0590*/  @!P0 BRA `(.L_x_358) ;  /* 0x0000003000008947 */ /* 0x000fea0003800000 */
[----:B------:R-:W-:-:S05]  /*05a0*/  IMAD.WIDE R4, R225, R3, c[0x0][0x368] ;  /* 0x0000da00e1047625 */ /* 0x000fca00078e0203 */
[----:B------:R1:W5:Y:S01]  /*05b0*/  LDG.E R2, [R4.64] ;  /* 0x0000000c04027981 */ /* 0x000362000c1e1900 */
[----:B------:R-:W-:Y:S05]  /*05c0*/  BRA `(.L_x_359) ;  /* 0x0000004000007947 */ /* 0x000fea0003800000 */
.L_x_358:
[----:B------:R-:W-:Y:S05]  /*05d0*/  @!P5 BRA `(.L_x_359) ;  /* 0x000000300000d947 */ /* 0x000fea0003800000 */
[----:B------:R1:W2:Y:S04]  /*05e0*/  LDG.E R2, [R10.64] ;  /* 0x0000000c0a027981 */ /* 0x0002a8000c1e1900 */
[----:B-1----:R-:W2:Y:S02]  /*05f0*/  LDG.E R10, [R10.64+0x4] ;  /* 0x0000040c0a0a7981 */ /* 0x002ea4000c1e1900 */
[----:B--2---:R-:W-:Y:S02]  /*0600*/  IADD3 R2, -R2, R10, RZ ;  /* 0x0000000a02027210 */ /* 0x004fe40007ffe1ff */
.L_x_359:
[----:B-1----:R1:W2:Y:S04]  /*0610*/  @P4 LDG.E R4, [R8.64] ;  /* 0x0000000c08044981 */ /* 0x0022a8000c1e1900 */
[----:B------:R1:W2:Y:S01]  /*0620*/  @P4 LDG.E R7, [R8.64+0x4] ;  /* 0x0000040c08074981 */ /* 0x0002a2000c1e1900 */
[----:B------:R-:W-:Y:S01]  /*0630*/  IMAD.MOV.U32 R220, RZ, RZ, c[0x0][0x2c4] ;  /* 0x0000b100ffdc7624 */ /* 0x000fe200078e00ff */
[----:B------:R-:W-:Y:S01]  /*0640*/  ISETP.NE.U32.AND P0, PT, RZ, c[0x0][0x378], PT ;  /* 0x0000de00ff007a0c */ /* 0x000fe20003f05070 */
[----:B-----5:R-:W-:-:S03]  /*0650*/  IMAD.MOV.U32 R71, RZ, RZ, R2 ;  /* 0x000000ffff477224 */ /* 0x020fc600078e0002 */
[----:B------:R-:W-:Y:S01]  /*0660*/  ISETP.NE.AND P2, PT, R220, 0x1, PT ;  /* 0x00000001dc00780c */ /* 0x000fe20003f45270 */
[----:B------:R-:W-:Y:S01]  /*0670*/  IMAD.MOV.U32 R77, RZ, RZ, R6 ;  /* 0x000000ffff4d7224 */ /* 0x000fe200078e0006 */
[----:B------:R-:W-:Y:S01]  /*0680*/  ISETP.NE.AND.EX P0, PT, RZ, c[0x0][0x37c], PT, P0 ;  /* 0x0000df00ff007a0c */ /* 0x000fe20003f05300 */
[----:B------:R-:W-:Y:S01]  /*0690*/  IMAD.MOV.U32 R219, RZ, RZ, c[0x0][0x32c] ;  /* 0x0000cb00ffdb7624 */ /* 0x000fe200078e00ff */
[----:B------:R-:W-:-:S04]  /*06a0*/  LOP3.LUT R226, R226, 0xfffff7ff, RZ, 0xc0, !PT ;  /* 0xfffff7ffe2e27812 */ /* 0x000fc800078ec0ff */
[----:B------:R-:W-:-:S05]  /*06b0*/  ISETP.GE.AND P1, PT, R219, 0x1, PT ;  /* 0x00000001db00780c */ /* 0x000fca0003f26270 */
[----:B------:R-:W-:-:S05]  /*06c0*/  @P2 IADD3 R5, R77, 0x7f, RZ ;  /* 0x0000007f4d052810 */ /* 0x000fca0007ffe0ff */
[----:B------:R-:W-:Y:S01]  /*06d0*/  @P2 IMAD.HI.U32 R5, R5, c[0x0][0x2c8], RZ ;  /* 0x0000b20005052a27 */ /* 0x000fe200078e00ff */
[----:B------:R-:W-:Y:S02]  /*06e0*/  IADD3 R6, R6, 0x7f, RZ ;  /* 0x0000007f06067810 */ /* 0x000fe40007ffe0ff */
[----:B------:R-:W-:Y:S01]  /*06f0*/  @P2 LOP3.LUT R226, R226, 0x800, RZ, 0xfc, !PT ;  /* 0x00000800e2e22812 */ /* 0x000fe200078efcff */
[----:B-1----:R-:W-:Y:S01]  /*0700*/  @P0 IMAD.WIDE R8, R225, R3, c[0x0][0x378] ;  /* 0x0000de00e1080625 */ /* 0x002fe200078e0203 */
[----:B------:R-:W-:Y:S02]  /*0710*/  @P2 SHF.R.U32.HI R6, RZ, c[0x0][0x2cc], R5 ;  /* 0x0000b300ff062a19 */ /* 0x000fe40000011605 */
[----:B------:R-:W-:Y:S02]  /*0720*/  LOP3.LUT R226, R226, 0xfffffbff, RZ, 0xc0, !PT ;  /* 0xfffffbffe2e27812 */ /* 0x000fe400078ec0ff */
[----:B------:R1:W5:Y:S02]  /*0730*/  @P0 LDG.E R71, [R8.64] ;  /* 0x0000000c08470981 */ /* 0x000364000c1e1900 */
[----:B------:R-:W-:Y:S01]  /*0740*/  @P1 LOP3.LUT R226, R226, 0x400, RZ, 0xfc, !PT ;  /* 0x00000400e2e21812 */ /* 0x000fe200078efcff */
[----:B--2---:R-:W-:-:S02]  /*0750*/  @P4 IMAD.IADD R0, R7, 0x1, -R4 ;  /* 0x0000000107004824 */ /* 0x004fc400078e0a04 */
[----:B------:R-:W-:-:S04]  /*0760*/  IMAD.IADD R4, R2, 0x1, -R122 ;  /* 0x0000000102047824 */ /* 0x000fc800078e0a7a */
[----:B------:R-:W-:-:S05]  /*0770*/  IMAD.IADD R218, R4, 0x1, R0 ;  /* 0x0000000104da7824 */ /* 0x000fca00078e0200 */
[----:B------:R-:W-:-:S05]  /*0780*/  IADD3 R91, R218, 0x1, -R224 ;  /* 0x00000001da5b7810 */ /* 0x000fca0007ffe8e0 */
[----:B------:R-:W-:-:S05]  /*0790*/  IMAD.IADD R6, R91, 0x1, R6 ;  /* 0x000000015b067824 */ /* 0x000fca00078e0206 */
[----:B-1----:R-:W-:Y:S01]  /*07a0*/  IADD3 R8, R6, c[0x0][0x328], RZ ;  /* 0x0000ca0006087a10 */ /* 0x002fe20007ffe0ff */
        /* <DEDUP_REMOVED lines=10> */
.L_x_361:
[----:B------:R-:W-:-:S13]  /*0850*/  ISETP.NE.AND P0, PT, R219, 0x1, PT ;  /* 0x00000001db00780c */ /* 0x000fda0003f05270 */
[----:B------:R-:W-:-:S05]  /*0860*/  @P0 IMAD.HI.U32 R6, R5, c[0x0][0x330], RZ ;  /* 0x0000cc0005060a27 */ /* 0x000fca00078e00ff */
[----:B------:R-:W-:-:S05]  /*0870*/  @P0 SHF.R.U32.HI R5, RZ, c[0x0][0x334], R6 ;  /* 0x0000cd00ff050a19 */ /* 0x000fca0000011606 */
.L_x_362:
[----:B------:R-:W-:-:S05]  /*0880*/  IMAD R5, R5, R219, c[0x0][0x32c] ;  /* 0x0000cb0005057624 */ /* 0x000fca00078e02db */
[----:B------:R-:W-:Y:S02]  /*0890*/  IMNMX R8, R8, R5, PT ;  /* 0x0000000508087217 */ /* 0x000fe40003800200 */
.L_x_360:
[----:B------:R-:W-:Y:S01]  /*08a0*/  @P2 IMAD.HI.U32 R7, R77, c[0x0][0x2c8], RZ ;  /* 0x0000b2004d072a27 */ /* 0x000fe200078e00ff */
[----:B------:R-:W-:-:S03]  /*08b0*/  IADD3 R5, R218, 0x2f, RZ ;  /* 0x0000002fda057810 */ /* 0x000fc60007ffe0ff */
[----:B------:R-:W-:Y:S01]  /*08c0*/  IMAD.MOV.U32 R6, RZ, RZ, R77 ;  /* 0x000000ffff067224 */ /* 0x000fe200078e004d */
[----:B------:R-:W-:Y:S01]  /*08d0*/  @P2 SHF.R.U32.HI R6, RZ, c[0x0][0x2cc], R7 ;  /* 0x0000b300ff062a19 */ /* 0x000fe20000011607 */
[----:B------:R-:W-:-:S04]  /*08e0*/  IMAD.HI R5, R5, 0x2aaaaaab, RZ ;  /* 0x2aaaaaab05057827 */ /* 0x000fc800078e02ff */
[----:B------:R-:W-:Y:S01]  /*08f0*/  IMAD.IADD R76, R218, 0x1, -R224 ;  /* 0x00000001da4c7824 */ /* 0x000fe200078e0ae0 */
[----:B------:R-:W-:-:S03]  /*0900*/  SHF.R.U32.HI R90, RZ, 0x1f, R5 ;  /* 0x0000001fff5a7819 */ /* 0x000fc60000011605 */
[----:B------:R-:W-:Y:S01]  /*0910*/  IMAD.IADD R6, R76, 0x1, R6 ;  /* 0x000000014c067824 */ /* 0x000fe200078e0206 */
[----:B------:R-:W-:-:S04]  /*0920*/  LEA.HI.SX32 R90, R5, R90, 0x1d ;  /* 0x0000005a055a7211 */ /* 0x000fc800078feaff */
[----:B------:R-:W-:Y:S01]  /*0930*/  IADD3 R7, R6, -c[0x0][0x324], RZ ;  /* 0x8000c90006077a10 */ /* 0x000fe20007ffe0ff */
[----:B------:R-:W-:Y:S05]  /*0940*/  @!P1 BRA `(.L_x_363) ;  /* 0x000000d000009947 */ /* 0x000fea0003800000 */
        /* <DEDUP_REMOVED lines=8> */
.L_x_364:
[----:B------:R-:W-:-:S13]  /*09d0*/  ISETP.NE.AND P0, PT, R219, 0x1, PT ;  /* 0x00000001db00780c */ /* 0x000fda0003f05270 */
[----:B------:R-:W-:-:S05]  /*09e0*/  @P0 IMAD.HI.U32 R5, R6, c[0x0][0x330], RZ ;  /* 0x0000cc0006050a27 */ /* 0x000fca00078e00ff */
[----:B------:R-:W-:-:S05]  /*09f0*/  @P0 SHF.R.U32.HI R6, RZ, c[0x0][0x334], R5 ;  /* 0x0000cd00ff060a19 */ /* 0x000fca0000011605 */
.L_x_365:
[----:B------:R-:W-:-:S05]  /*0a00*/  IMAD R6, R6, c[0x0][0x32c], RZ ;  /* 0x0000cb0006067a24 */ /* 0x000fca00078e02ff */
[----:B------:R-:W-:-:S04]  /*0a10*/  IMNMX R7, R7, R6, !PT ;  /* 0x0000000607077217 */ /* 0x000fc80007800200 */
.L_x_363:
[----:B------:R-:W-:Y:S01]  /*0a20*/  IADD3 R8, R8, 0x2f, RZ ;  /* 0x0000002f08087810 */ /* 0x000fe20007ffe0ff */
[----:B------:R-:W-:-:S04]  /*0a30*/  IMAD.HI R6, R7, 0x2aaaaaab, RZ ;  /* 0x2aaaaaab07067827 */ /* 0x000fc800078e02ff */
[----:B------:R-:W-:Y:S01]  /*0a40*/  IMAD.HI R8, R8, 0x2aaaaaab, RZ ;  /* 0x2aaaaaab08087827 */ /* 0x000fe200078e02ff */
[----:B------:R-:W-:-:S04]  /*0a50*/  SHF.R.U32.HI R5, RZ, 0x1f, R6 ;  /* 0x0000001fff057819 */ /* 0x000fc80000011606 */
[----:B------:R-:W-:Y:S02]  /*0a60*/  SHF.R.U32.HI R7, RZ, 0x1f, R8 ;  /* 0x0000001fff077819 */ /* 0x000fe40000011608 */
[----:B------:R-:W-:Y:S02]  /*0a70*/  LEA.HI.SX32 R5, R6, R5, 0x1d ;  /* 0x0000000506057211 */ /* 0x000fe400078feaff */
[----:B------:R-:W-:Y:S02]  /*0a80*/  LEA.HI.SX32 R7, R8, R7, 0x1d ;  /* 0x0000000708077211 */ /* 0x000fe400078feaff */
[----:B------:R-:W-:Y:S02]  /*0a90*/  IMNMX R5, RZ, R5, !PT ;  /* 0x00000005ff057217 */ /* 0x000fe40007800200 */
[----:B------:R-:W-:-:S03]  /*0aa0*/  IMNMX R7, R7, R90, PT ;  /* 0x0000005a07077217 */ /* 0x000fc60003800200 */
[--C-:B------:R-:W-:Y:S02]  /*0ab0*/  IMAD R5, R5, 0x30, -R4.reuse ;  /* 0x0000003005057824 */ /* 0x100fe400078e0a04 */
[----:B------:R-:W-:-:S03]  /*0ac0*/  IMAD R6, R7, 0x30, -R4 ;  /* 0x0000003007067824 */ /* 0x000fc600078e0a04 */
[----:B------:R-:W-:Y:S02]  /*0ad0*/  IMNMX R5, RZ, R5, !PT ;  /* 0x00000005ff057217 */ /* 0x000fe40007800200 */
[----:B------:R-:W-:-:S04]  /*0ae0*/  IMNMX R6, R6, R0, PT ;  /* 0x0000000006067217 */ /* 0x000fc80003800200 */
[----:B------:R-:W-:Y:S01]  /*0af0*/  ISETP.GT.AND P0, PT, R6, R5, PT ;  /* 0x000000050600720c */ /* 0x000fe20003f04270 */
[----:B------:R-:W-:-:S05]  /*0b00*/  IMAD.WIDE.U32 R4, R5, -0x55555555, RZ ;  /* 0xaaaaaaab05047825 */ /* 0x000fca00078e00ff */
[----:B------:R-:W-:-:S05]  /*0b10*/  SHF.R.U32.HI R89, RZ, 0x5, R5 ;  /* 0x00000005ff597819 */ /* 0x000fca0000011605 */
[----:B------:R-:W-:Y:S02]  /*0b20*/  IMAD.MOV.U32 R5, RZ, RZ, R89 ;  /* 0x000000ffff057224 */ /* 0x000fe400078e0059 */
[----:B------:R-:W-:-:S05]  /*0b30*/  @P0 IADD3 R6, R6, 0x2f, RZ ;  /* 0x0000002f06060810 */ /* 0x000fca0007ffe0ff */
[----:B------:R-:W-:-:S05]  /*0b40*/  @P0 IMAD.HI R6, R6, 0x2aaaaaab, RZ ;  /* 0x2aaaaaab06060827 */ /* 0x000fca00078e02ff */
[----:B------:R-:W-:-:S04]  /*0b50*/  @P0 SHF.R.U32.HI R4, RZ, 0x1f, R6 ;  /* 0x0000001fff040819 */ /* 0x000fc80000011606 */
[----:B------:R-:W-:-:S04]  /*0b60*/  @P0 LEA.HI.SX32 R5, R6, R4, 0x1d ;  /* 0x0000000406050211 */ /* 0x000fc800078feaff */
[----:B------:R-:W-:-:S13]  /*0b70*/  ISETP.GT.AND P0, PT, R5, R89, PT ;  /* 0x000000590500720c */ /* 0x000fda0003f04270 */
[----:B------:R-:W-:Y:S05]  /*0b80*/  @!P0 BRA `(.L_x_366) ;  /* 0x000053c000008947 */ /* 0x000fea0003800000 */
[----:B------:R-:W-:Y:S02]  /*0b90*/  ISETP.NE.U32.AND P3, PT, RZ, c[0x0][0x340], PT ;  /* 0x0000d000ff007a0c */ /* 0x000fe40003f65070 */
[----:B------:R-:W-:Y:S01]  /*0ba0*/  SHF.R.S32.HI R86, RZ, 0x1f, R87 ;  /* 0x0000001fff567819 */ /* 0x000fe20000011457 */
[----:B------:R-:W-:Y:S01]  /*0bb0*/  IMAD R4, R221, c[0x0][0x240], RZ ;  /* 0x00009000dd047a24 */ /* 0x000fe200078e02ff */
[----:B------:R-:W-:Y:S01]  /*0bc0*/  ISETP.NE.AND.EX P3, PT, RZ, c[0x0][0x344], PT, P3 ;  /* 0x0000d100ff007a0c */ /* 0x000fe20003f65330 */
[----:B------:R-:W-:Y:S01]  /*0bd0*/  UMOV UR6, 0x30 ;  /* 0x0000003000067882 */ /* 0x000fe20000000000 */
[----:B------:R-:W-:Y:S01]  /*0be0*/  SHF.R.S32.HI R8, RZ, 0x1f, R225 ;  /* 0x0000001fff087819 */ /* 0x000fe200000114e1 */
[----:B------:R-:W-:-:S10]  /*0bf0*/  ULDC.64 UR4, c[0x0][0x238] ;  /* 0x00008e0000047ab9 */ /* 0x000fd40000000a00 */
[----:B------:R-:W-:-:S05]  /*0c00*/  @P3 IMAD.WIDE R6, R225, R3, c[0x0][0x340] ;  /* 0x0000d000e1063625 */ /* 0x000fca00078e0203 */
[----:B------:R1:W2:Y:S01]  /*0c10*/  @P3 LDG.E R13, [R6.64] ;  /* 0x0000000c060d3981 */ /* 0x0002a2000c1e1900 */
[----:B------:R-:W-:Y:S01]  /*0c20*/  SHF.R.S32.HI R3, RZ, 0x1f, R223 ;  /* 0x0000001fff037819 */ /* 0x000fe200000114df */
[----:B------:R-:W-:Y:S01]  /*0c30*/  IMAD R4, R222, c[0x0][0x244], R4 ;  /* 0x00009100de047a24 */ /* 0x000fe200078e0204 */
[----:B------:R-:W-:Y:S01]  /*0c40*/  IADD3 R40, R5, -0x1, RZ ;  /* 0xffffffff05287810 */ /* 0x000fe20007ffe0ff */
[----:B------:R-:W-:Y:S01]  /*0c50*/  UIMAD.WIDE.U32 UR8, UR6, UR4, URZ ;  /* 0x00000004060872a5 */ /* 0x000fe2000f8e003f */
[----:B------:R-:W-:Y:S01]  /*0c60*/  LEA.HI R11, R3, R223, RZ, 0x2 ;  /* 0x000000df030b7211 */ /* 0x000fe200078f10ff */
[----:B------:R-:W-:Y:S01]  /*0c70*/  UIMAD UR7, UR6, UR5, URZ ;  /* 0x00000005060772a4 */ /* 0x000fe2000f8e023f */
[----:B------:R-:W-:Y:S01]  /*0c80*/  SEL R85, R8, RZ, !P4 ;  /* 0x000000ff08557207 */ /* 0x000fe20006000000 */
[----:B------:R-:W-:Y:S01]  /*0c90*/  IMAD R5, R40, -0x30, R0 ;  /* 0xffffffd028057824 */ /* 0x000fe200078e0200 */
[----:B------:R-:W-:Y:S01]  /*0ca0*/  LOP3.LUT R22, R11, 0x1ffffffc, RZ, 0xc0, !PT ;  /* 0x1ffffffc0b167812 */ /* 0x000fe200078ec0ff */
[----:B------:R-:W-:Y:S01]  /*0cb0*/  UIADD3 UR7, UR9, UR7, URZ ;  /* 0x0000000709077290 */ /* 0x000fe2000fffe03f */
[----:B------:R-:W-:Y:S01]  /*0cc0*/  SHF.R.S32.HI R119, RZ, 0x2, R11 ;  /* 0x00000002ff777819 */ /* 0x000fe2000001140b */
[----:B------:R-:W-:Y:S01]  /*0cd0*/  IMAD R144, R85, c[0x0][0x248], RZ ;  /* 0x0000920055907a24 */ /* 0x000fe200078e02ff */
[----:B------:R-:W-:Y:S01]  /*0ce0*/  IMNMX R5, R5, 0x30, PT ;  /* 0x0000003005057817 */ /* 0x000fe20003800200 */
[----:B------:R-:W-:Y:S01]  /*0cf0*/  IMAD.IADD R22, R223, 0x1, -R22 ;  /* 0x00000001df167824 */ /* 0x000fe200078e0a16 */
[----:B------:R-:W-:Y:S01]  /*0d00*/  IADD3 R87, P0, R119, R87, RZ ;  /* 0x0000005777577210 */ /* 0x000fe20007f1e0ff */
[----:B------:R-:W-:Y:S01]  /*0d10*/  USHF.L.U32 UR11, UR4, 0x5, URZ ;  /* 0x00000005040b7899 */ /* 0x000fe2000800063f */
[----:B------:R-:W-:Y:S01]  /*0d20*/  SEL R136, R225, RZ, !P4 ;  /* 0x000000ffe1887207 */ /* 0x000fe20006000000 */
[----:B------:R-:W-:Y:S01]  /*0d30*/  IMAD.SHL.U32 R22, R22, 0x8, RZ ;  /* 0x0000000816167824 */ /* 0x000fe200078e00ff */
[----:B------:R-:W-:Y:S01]  /*0d40*/  LEA.HI.X.SX32 R86, R119, R86, 0x1, P0 ;  /* 0x0000005677567211 */ /* 0x000fe200000f0eff */
[----:B------:R-:W-:Y:S01]  /*0d50*/  IMAD.IADD R5, R5, 0x1, -R119 ;  /* 0x0000000105057824 */ /* 0x000fe200078e0a77 */
[----:B------:R-:W-:Y:S01]  /*0d60*/  LEA.HI R9, R3, R223, RZ, 0x5 ;  /* 0x000000df03097211 */ /* 0x000fe200078f28ff */
[----:B------:R-:W-:Y:S01]  /*0d70*/  IMAD R144, R136, c[0x0][0x24c], R144 ;  /* 0x0000930088907a24 */ /* 0x000fe200078e0290 */
[----:B------:R-:W-:Y:S01]  /*0d80*/  SHF.R.S32.HI R23, RZ, 0x1f, R22 ;  /* 0x0000001fff177819 */ /* 0x000fe20000011416 */
[----:B------:R-:W-:Y:S01]  /*0d90*/  IMAD R138, R86, c[0x0][0x238], RZ ;  /* 0x00008e00568a7a24 */ /* 0x000fe200078e02ff */
[C---:B------:R-:W-:Y:S01]  /*0da0*/  ISETP.GE.AND P1, PT, R5.reuse, 0x1, PT ;  /* 0x000000010500780c */ /* 0x040fe20003f26270 */
[----:B------:R-:W-:Y:S01]  /*0db0*/  UMOV UR10, 0x5 ;  /* 0x00000005000a7882 */ /* 0x000fe20000000000 */
[----:B------:R-:W-:Y:S01]  /*0dc0*/  ISETP.GT.AND P0, PT, R5, 0x20, PT ;  /* 0x000000200500780c */ /* 0x000fe20003f04270 */
[----:B------:R-:W-:Y:S01]  /*0dd0*/  IMAD R138, R87, c[0x0][0x23c], R138 ;  /* 0x00008f00578a7a24 */ /* 0x000fe200078e028a */
[----:B------:R-:W-:Y:S01]  /*0de0*/  LEA.HI R11, R11, R119, RZ, 0x1 ;  /* 0x000000770b0b7211 */ /* 0x000fe200078f08ff */
[----:B-1----:R-:W-:Y:S01]  /*0df0*/  IMAD.WIDE.U32 R6, R87, c[0x0][0x238], R22 ;  /* 0x00008e0057067a25 */ /* 0x002fe200078e0016 */
[----:B------:R-:W-:Y:S01]  /*0e00*/  USHF.L.U64.HI UR10, UR4, UR10, UR5 ;  /* 0x0000000a040a7299 */ /* 0x000fe20008010205 */
[----:B------:R-:W-:-:S02]  /*0e10*/  ISETP.GE.AND P6, PT, R22, c[0x0][0x1d4], PT ;  /* 0x0000750016007a0c */ /* 0x000fc40003fc6270 */
[----:B------:R-:W-:Y:S01]  /*0e20*/  IMAD.IADD R139, R7, 0x1, R138 ;  /* 0x00000001078b7824 */ /* 0x000fe200078e028a */
[----:B------:R-:W-:Y:S01]  /*0e30*/  LOP3.LUT R11, R11, 0x7fffffe, RZ, 0xc0, !PT ;  /* 0x07fffffe0b0b7812 */ /* 0x000fe200078ec0ff */
[----:B------:R-:W-:Y:S01]  /*0e40*/  IMAD.MOV.U32 R138, RZ, RZ, R6 ;  /* 0x000000ffff8a7224 */ /* 0x000fe200078e0006 */
[----:B------:R-:W-:Y:S01]  /*0e50*/  SHF.R.S32.HI R6, RZ, 0x1f, R40 ;  /* 0x0000001fff067819 */ /* 0x000fe20000011428 */
[----:B------:R-:W-:Y:S01]  /*0e60*/  IMAD.SHL.U32 R9, R9, 0x8, RZ ;  /* 0x0000000809097824 */ /* 0x000fe200078e00ff */
[----:B------:R-:W-:Y:S01]  /*0e70*/  ULDC.64 UR4, c[0x0][0x1e0] ;  /* 0x0000780000047ab9 */ /* 0x000fe20000000a00 */
[----:B------:R-:W-:Y:S01]  /*0e80*/  IMAD.WIDE.U32 R138, R222, c[0x0][0x240], R138 ;  /* 0x00009000de8a7a25 */ /* 0x000fe200078e008a */
[----:B------:R-:W-:Y:S01]  /*0e90*/  UIMAD.WIDE.U32 UR16, UR6, UR4, URZ ;  /* 0x00000004061072a5 */ /* 0x000fe2000f8e003f */
[----:B------:R-:W-:Y:S01]  /*0ea0*/  IADD3 R116, -R119, 0x30, RZ ;  /* 0x0000003077747810 */ /* 0x000fe20007ffe1ff */
[----:B------:R-:W-:Y:S01]  /*0eb0*/  UIMAD UR14, UR6, UR5, URZ ;  /* 0x00000005060e72a4 */ /* 0x000fe2000f8e023f */
[----:B------:R-:W-:Y:S01]  /*0ec0*/  IMAD.IADD R139, R139, 0x1, R4 ;  /* 0x000000018b8b7824 */ /* 0x000fe200078e0204 */
[----:B------:R-:W-:Y:S01]  /*0ed0*/  LOP3.LUT R9, R9, 0xffffff00, RZ, 0xc0, !PT ;  /* 0xffffff0009097812 */ /* 0x000fe200078ec0ff */
[----:B------:R-:W-:Y:S01]  /*0ee0*/  IMAD R4, R40, UR7, RZ ;  /* 0x0000000728047c24 */ /* 0x000fe2000f8e02ff */
[----:B------:R-:W-:Y:S01]  /*0ef0*/  ULDC.64 UR4, c[0x0][0x280] ;  /* 0x0000a00000047ab9 */ /* 0x000fe20000000a00 */
[----:B------:R-:W-:Y:S01]  /*0f00*/  IMAD.WIDE.U32 R138, R136, c[0x0][0x248], R138 ;  /* 0x00009200888a7a25 */ /* 0x000fe200078e008a */
[----:B------:R-:W-:-:S02]  /*0f10*/  UIMAD.WIDE.U32 UR18, UR6, UR4, URZ ;  /* 0x00000004061272a5 */ /* 0x000fc4000f8e003f */
[----:B------:R-:W-:Y:S01]  /*0f20*/  UIMAD UR15, UR6, UR5, URZ ;  /* 0x00000005060f72a4 */ /* 0x000fe2000f8e023f */
[----:B------:R-:W-:Y:S01]  /*0f30*/  IMAD.IADD R145, R139, 0x1, R144 ;  /* 0x000000018b917824 */ /* 0x000fe200078e0290 */
[----:B------:R-:W-:Y:S01]  /*0f40*/  UIADD3 UR14, UR17, UR14, URZ ;  /* 0x0000000e110e7290 */ /* 0x000fe2000fffe03f */
[----:B------:R-:W-:Y:S01]  /*0f50*/  IMAD.MOV.U32 R144, RZ, RZ, R138 ;  /* 0x000000ffff907224 */ /* 0x000fe200078e008a */
[----:B------:R-:W-:Y:S01]  /*0f60*/  ULDC.64 UR4, c[0x0][0x290] ;  /* 0x0000a40000047ab9 */ /* 0x000fe20000000a00 */
[----:B------:R-:W-:Y:S01]  /*0f70*/  IMAD R4, R6, UR8, R4 ;  /* 0x0000000806047c24 */ /* 0x000fe2000f8e0204 */
[----:B------:R-:W-:Y:S01]  /*0f80*/  LEA.HI R6, R3, R223, RZ, 0x3 ;  /* 0x000000df03067211 */ /* 0x000fe200078f18ff */
[----:B------:R-:W-:Y:S01]  /*0f90*/  IMAD.WIDE.U32 R18, R40, UR8, R144 ;  /* 0x0000000828127c25 */ /* 0x000fe2000f8e0090 */
[----:B------:R-:W-:Y:S02]  /*0fa0*/  UIMAD.WIDE.U32 UR20, UR6, UR4, URZ ;  /* 0x00000004061472a5 */ /* 0x000fe4000f8e003f */
[----:B------:R-:W-:Y:S01]  /*0fb0*/  SHF.R.S32.HI R6, RZ, 0x3, R6 ;  /* 0x00000003ff067819 */ /* 0x000fe20000011406 */
[----:B------:R-:W-:Y:S01]  /*0fc0*/  IMAD.IADD R4, R19, 0x1, R4 ;  /* 0x0000000113047824 */ /* 0x000fe200078e0204 */
[C---:B------:R-:W-:Y:S01]  /*0fd0*/  @P1 LEA R16, P2, R18.reuse, c[0x0][0x220], 0x1 ;  /* 0x0000880012101a11 */ /* 0x040fe200078408ff */
[----:B------:R-:W-:Y:S01]  /*0fe0*/  IMAD.IADD R11, R119, 0x1, -R11 ;  /* 0x00000001770b7824 */ /* 0x000fe200078e0a0b */
[----:B------:R-:W-:Y:S01]  /*0ff0*/  ULDC.U8 UR4, c[0x0][0x298] ;  /* 0x0000a60000047ab9 */ /* 0x000fe20000000000 */
[----:B------:R-:W-:Y:S01]  /*1000*/  IMAD.IADD R84, R121, 0x1, R2 ;  /* 0x0000000179547824 */ /* 0x000fe200078e0202 */
[C---:B------:R-:W-:Y:S01]  /*1010*/  @P1 LEA.HI.X R17, R18.reuse, c[0x0][0x224], R4, 0x1, P2 ;  /* 0x0000890012111a11 */ /* 0x040fe200010f0c04 */
[----:B------:R-:W-:Y:S01]  /*1020*/  IMAD R9, R11, 0x20, R9 ;  /* 0x000000200b097824 */ /* 0x000fe200078e0209 */
[----:B------:R-:W-:Y:S01]  /*1030*/  @P0 IADD3 R5, P2, R18, UR11, RZ ;  /* 0x0000000b12050c10 */ /* 0x000fe2000ff5e0ff */
[----:B------:R-:W-:Y:S01]  /*1040*/  IMAD.SHL.U32 R6, R6, 0x40, RZ ;  /* 0x0000004006067824 */ /* 0x000fe200078e00ff */
[----:B------:R-:W-:Y:S01]  /*1050*/  SHF.R.S32.HI R83, RZ, 0x1f, R84 ;  /* 0x0000001fff537819 */ /* 0x000fe20000011454 */
[----:B------:R-:W-:Y:S01]  /*1060*/  IMAD R140, R221, c[0x0][0x1e8], RZ ;  /* 0x00007a00dd8c7a24 */ /* 0x000fe200078e02ff */
[----:B------:R-:W-:Y:S01]  /*1070*/  @P0 IADD3.X R4, R4, UR10, RZ, P2, !PT ;  /* 0x0000000a04040c10 */ /* 0x000fe200097fe4ff */
[----:B------:R-:W-:Y:S01]  /*1080*/  IMAD.MOV.U32 R92, RZ, RZ, c[0x0][0x27c] ;  /* 0x00009f00ff5c7624 */ /* 0x000fe200078e00ff */
[----:B------:R-:W-:Y:S01]  /*1090*/  @P0 LEA R10, P2, R5, c[0x0][0x220], 0x1 ;  /* 0x00008800050a0a11 */ /* 0x000fe200078408ff */
[----:B------:R-:W-:Y:S01]  /*10a0*/  IMAD R2, R83, c[0x0][0x1e0], RZ ;  /* 0x0000780053027a24 */ /* 0x000fe200078e02ff */
[----:B------:R-:W-:Y:S01]  /*10b0*/  LOP3.LUT R6, R6, 0xc0, RZ, 0xc0, !PT ;  /* 0x000000c006067812 */ /* 0x000fe200078ec0ff */
[----:B------:R-:W-:Y:S01]  /*10c0*/  IMAD R140, R222, c[0x0][0x1ec], R140 ;  /* 0x00007b00de8c7a24 */ /* 0x000fe200078e028c */
[----:B------:R-:W-:Y:S01]  /*10d0*/  @P0 LEA.HI.X R11, R5, c[0x0][0x224], R4, 0x1, P2 ;  /* 0x00008900050b0a11 */ /* 0x000fe200010f0c04 */
[----:B------:R-:W-:Y:S01]  /*10e0*/  IMAD R2, R84, c[0x0][0x1e4], R2 ;  /* 0x0000790054027a24 */ /* 0x000fe200078e0202 */
[----:B------:R-:W-:Y:S01]  /*10f0*/  IADD3 R4, R22, 0x20, RZ ;  /* 0x0000002016047810 */ /* 0x000fe20007ffe0ff */
[----:B------:R-:W-:Y:S01]  /*1100*/  IMAD R134, R221, c[0x0][0x210], RZ ;  /* 0x00008400dd867a24 */ /* 0x000fe200078e02ff */
[----:B------:R-:W-:Y:S01]  /*1110*/  LOP3.LUT R12, R6, 0x18, R22, 0xf8, !PT ;  /* 0x00000018060c7812 */ /* 0x000fe200078ef816 */
[----:B------:R-:W-:Y:S01]  /*1120*/  IMAD R85, R85, c[0x0][0x268], RZ ;  /* 0x00009a0055557a24 */ /* 0x000fe200078e02ff */
[----:B------:R-:W-:Y:S01]  /*1130*/  ISETP.GE.AND P5, PT, R4, c[0x0][0x1d4], PT ;  /* 0x0000750004007a0c */ /* 0x000fe20003fa6270 */
[----:B------:R-:W-:Y:S01]  /*1140*/  IMAD R134, R222, c[0x0][0x214], R134 ;  /* 0x00008500de867a24 */ /* 0x000fe200078e0286 */
[----:B------:R-:W-:Y:S01]  /*1150*/  IADD3 R4, R22, 0x40, RZ ;  /* 0x0000004016047810 */ /* 0x000fe20007ffe0ff */
[----:B------:R-:W-:Y:S01]  /*1160*/  IMAD.WIDE.U32 R22, R222, c[0x0][0x260], R22 ;  /* 0x00009800de167a25 */ /* 0x000fe200078e0016 */
[----:B------:R-:W-:Y:S01]  /*1170*/  SHF.R.U32.HI R6, RZ, 0x3, R6 ;  /* 0x00000003ff067819 */ /* 0x000fe20000011606 */
[----:B------:R-:W-:Y:S01]  /*1180*/  UIMAD UR5, UR6, UR5, URZ ;  /* 0x00000005060572a4 */ /* 0x000fe2000f8e023f */
[----:B------:R-:W-:Y:S01]  /*1190*/  ISETP.GE.AND P4, PT, R4, c[0x0][0x1d4], PT ;  /* 0x0000750004007a0c */ /* 0x000fe20003f86270 */
[----:B------:R-:W-:Y:S01]  /*11a0*/  IMAD.WIDE.U32 R4, R84, c[0x0][0x1e0], RZ ;  /* 0x0000780054047a25 */ /* 0x000fe200078e00ff */
[----:B------:R-:W-:Y:S01]  /*11b0*/  LOP3.LUT R12, R12, R6, RZ, 0x3c, !PT ;  /* 0x000000060c0c7212 */ /* 0x000fe200078e3cff */
[----:B------:R-:W-:Y:S01]  /*11c0*/  UIADD3 UR15, UR19, UR15, URZ ;  /* 0x0000000f130f7290 */ /* 0x000fe2000fffe03f */
[----:B------:R-:W-:Y:S01]  /*11d0*/  ISETP.NE.AND P2, PT, R14, RZ, PT ;  /* 0x000000ff0e00720c */ /* 0x000fe20003f45270 */
[----:B------:R-:W-:Y:S01]  /*11e0*/  IMAD.IADD R5, R5, 0x1, R2 ;  /* 0x0000000105057824 */ /* 0x000fe200078e0202 */
[----:B------:R-:W-:Y:S01]  /*11f0*/  UIADD3 UR5, UR21, UR5, URZ ;  /* 0x0000000515057290 */ /* 0x000fe2000fffe03f */
[----:B------:R-:W-:-:S02]  /*1200*/  IMAD.IADD R9, R9, 0x1, R12 ;  /* 0x0000000109097824 */ /* 0x000fc400078e020c */
[----:B------:R-:W-:-:S04]  /*1210*/  IMAD.WIDE.U32 R4, R222, c[0x0][0x1e8], R4 ;  /* 0x00007a00de047a25 */ /* 0x000fc800078e0004 */
[----:B------:R-:W-:Y:S01]  /*1220*/  IMAD.IADD R141, R5, 0x1, R140 ;  /* 0x00000001058d7824 */ /* 0x000fe200078e028c */
[-C--:B------:R-:W-:Y:S01]  /*1230*/  LEA.HI R5, R3, R223.reuse, RZ, 0x4 ;  /* 0x000000df03057211 */ /* 0x080fe200078f20ff */
[----:B------:R-:W-:Y:S01]  /*1240*/  IMAD.MOV.U32 R140, RZ, RZ, R4 ;  /* 0x000000ffff8c7224 */ /* 0x000fe200078e0004 */
[----:B------:R-:W-:Y:S01]  /*1250*/  LEA.HI R4, R223, R223, RZ, 0x1 ;  /* 0x000000dfdf047211 */ /* 0x000fe200078f08ff */
[----:B------:R-:W-:Y:S02]  /*1260*/  IMAD.SHL.U32 R118, R9, 0x2, RZ ;  /* 0x0000000209767824 */ /* 0x000fe400078e00ff */
[----:B------:R-:W-:Y:S01]  /*1270*/  IMAD.SHL.U32 R5, R5, 0x10, RZ ;  /* 0x0000001005057824 */ /* 0x000fe200078e00ff */
[----:B------:R-:W-:Y:S01]  /*1280*/  SHF.R.S32.HI R120, RZ, 0x1, R4 ;  /* 0x00000001ff787819 */ /* 0x000fe20000011404 */
[----:B------:R-:W-:Y:S01]  /*1290*/  IMAD.SHL.U32 R9, R92, 0x2, RZ ;  /* 0x000000025c097824 */ /* 0x000fe200078e00ff */
[----:B------:R-:W-:Y:S01]  /*12a0*/  LOP3.LUT R20, R4, 0xfffffffe, RZ, 0xc0, !PT ;  /* 0xfffffffe04147812 */ /* 0x000fe200078ec0ff */
[----:B------:R-:W-:Y:S01]  /*12b0*/  @!PT LDS RZ, [RZ] ;  /* 0x00000000fffff984 */ /* 0x000fe20000000800 */
[----:B------:R-:W-:Y:S01]  /*12c0*/  @!PT LDS RZ, [RZ] ;  /* 0x00000000fffff984 */ /* 0x000fe20000000800 */
[----:B------:R-:W-:Y:S01]  /*12d0*/  @!PT LDS RZ, [RZ] ;  /* 0x00000000fffff984 */ /* 0x000fe20000000800 */
[----:B------:R1:W-:Y:S01]  /*12e0*/  @P1 LDGSTS.E.BYPASS.LTC128B.128 [R118+0x3c80], [R16.64], !P6 ;  /* 0x03c8000010761fae */ /* 0x0003e2000f101d4c */
[----:B------:R-:W-:Y:S01]  /*12f0*/  SHF.R.S32.HI R126, RZ, 0x1f, R120 ;  /* 0x0000001fff7e7819 */ /* 0x000fe20000011478 */
[----:B------:R-:W-:Y:S01]  /*1300*/  IMAD.WIDE.U32 R142, R120, c[0x0][0x1e0], RZ ;  /* 0x00007800788e7a25 */ /* 0x000fe200078e00ff */
[----:B------:R-:W-:Y:S01]  /*1310*/  LOP3.LUT R5, R5, 0xffffff00, RZ, 0xc0, !PT ;  /* 0xffffff0005057812 */ /* 0x000fe200078ec0ff */
[----:B------:R1:W-:Y:S02]  /*1320*/  @P1 LDGSTS.E.BYPASS.LTC128B.128 [R118+0x4880], [R16.64+0x40], !P5 ;  /* 0x0488004010761fae */ /* 0x0003e4000e901d4c */
[----:B------:R-:W-:-:S02]  /*1330*/  IMAD.IADD R20, R223, 0x1, -R20 ;  /* 0x00000001df147824 */ /* 0x000fc400078e0a14 */
[----:B------:R-:W-:Y:S01]  /*1340*/  IMAD R93, R126, c[0x0][0x1e0], RZ ;  /* 0x000078007e5d7a24 */ /* 0x000fe200078e02ff */
[----:B------:R1:W-:Y:S01]  /*1350*/  @P1 LDGSTS.E.BYPASS.LTC128B.128 [R118+0x5480], [R16.64+0x80], !P4 ;  /* 0x0548008010761fae */ /* 0x0003e2000e101d4c */
[C---:B------:R-:W-:Y:S02]  /*1360*/  IMAD.SHL.U32 R18, R20.reuse, 0x4, RZ ;  /* 0x0000000414127824 */ /* 0x040fe400078e00ff */
[----:B------:R-:W-:Y:S01]  /*1370*/  IMAD.SHL.U32 R20, R20, 0x8, RZ ;  /* 0x0000000814147824 */ /* 0x000fe200078e00ff */
[----:B------:R3:W-:Y:S01]  /*1380*/  @P0 LDGSTS.E.BYPASS.LTC128B.128 [R118+0x4480], [R10.64], !P6 ;  /* 0x044800000a760fae */ /* 0x0007e2000f101d4c */
[----:B------:R-:W-:Y:S01]  /*1390*/  IMAD R93, R120, c[0x0][0x1e4], R93 ;  /* 0x00007900785d7a24 */ /* 0x000fe200078e025d */
[----:B------:R-:W-:Y:S01]  /*13a0*/  IADD3 R15, R18, 0x20, RZ ;  /* 0x00000020120f7810 */ /* 0x000fe20007ffe0ff */
[----:B------:R-:W-:Y:S01]  /*13b0*/  IMAD R128, R126, c[0x0][0x280], RZ ;  /* 0x0000a0007e807a24 */ /* 0x000fe200078e02ff */
[----:B------:R3:W-:Y:S01]  /*13c0*/  @P0 LDGSTS.E.BYPASS.LTC128B.128 [R118+0x5080], [R10.64+0x40], !P5 ;  /* 0x050800400a760fae */ /* 0x0007e2000e901d4c */
[----:B------:R-:W-:Y:S01]  /*13d0*/  IMAD.IADD R93, R143, 0x1, R93 ;  /* 0x000000018f5d7824 */ /* 0x000fe200078e025d */
[----:B------:R-:W-:Y:S01]  /*13e0*/  SHF.R.S32.HI R21, RZ, 0x1f, R20 ;  /* 0x0000001fff157819 */ /* 0x000fe20000011414 */
[----:B------:R-:W-:Y:S01]  /*13f0*/  IMAD.IADD R14, R18, 0x1, R15 ;  /* 0x00000001120e7824 */ /* 0x000fe200078e020f */
[----:B------:R3:W-:Y:S01]  /*1400*/  @P0 LDGSTS.E.BYPASS.LTC128B.128 [R118+0x5c80], [R10.64+0x80], !P4 ;  /* 0x05c800800a760fae */ /* 0x0007e2000e101d4c */
[----:B------:R-:W-:Y:S01]  /*1410*/  SHF.R.S32.HI R19, RZ, 0x1f, R18 ;  /* 0x0000001fff137819 */ /* 0x000fe20000011412 */
[----:B------:R-:W-:Y:S01]  /*1420*/  IMAD R128, R120, c[0x0][0x284], R128 ;  /* 0x0000a10078807a24 */ /* 0x000fe200078e0280 */
[----:B------:R-:W-:Y:S01]  /*1430*/  IADD3 R12, R18, 0x8, RZ ;  /* 0x00000008120c7810 */ /* 0x000fe20007ffe0ff */
[----:B------:R-:W0:Y:S01]  /*1440*/  LDGDEPBAR ;  /* 0x00000000000079af */ /* 0x000e220000000000 */
[----:B------:R-:W-:Y:S01]  /*1450*/  IMAD.WIDE.U32 R24, R222, c[0x0][0x210], R20 ;  /* 0x00008400de187a25 */ /* 0x000fe200078e0014 */
[----:B------:R-:W-:-:S02]  /*1460*/  IADD3 R108, R20, 0x30, RZ ;  /* 0x00000030146c7810 */ /* 0x000fc40007ffe0ff */
[----:B------:R-:W-:Y:S01]  /*1470*/  IADD3 R107, R20, 0x40, RZ ;  /* 0x00000040146b7810 */ /* 0x000fe20007ffe0ff */
[----:B------:R-:W-:Y:S01]  /*1480*/  IMAD.WIDE.U32 R132, R120, c[0x0][0x280], R18 ;  /* 0x0000a00078847a25 */ /* 0x000fe200078e0012 */
[----:B------:R-:W-:-:S03]  /*1490*/  IADD3 R106, R20, 0x50, RZ ;  /* 0x00000050146a7810 */ /* 0x000fc60007ffe0ff */
[----:B------:R-:W-:Y:S01]  /*14a0*/  IMAD.WIDE.U32 R130, R120, c[0x0][0x290], R18 ;  /* 0x0000a40078827a25 */ /* 0x000fe200078e0012 */
[----:B-1----:R-:W-:-:S03]  /*14b0*/  IADD3 R16, R18, 0x10, RZ ;  /* 0x0000001012107810 */ /* 0x002fc60007ffe0ff */
[----:B------:R-:W-:-:S04]  /*14c0*/  IMAD.WIDE.U32 R28, R120, c[0x0][0x280], R20 ;  /* 0x0000a000781c7a25 */ /* 0x000fc800078e0014 */
[----:B------:R-:W-:-:S04]  /*14d0*/  IMAD.WIDE.U32 R26, R120, c[0x0][0x290], R20 ;  /* 0x0000a400781a7a25 */ /* 0x000fc800078e0014 */
[----:B------:R-:W-:Y:S02]  /*14e0*/  IMAD.IADD R135, R25, 0x1, R134 ;  /* 0x0000000119877824 */ /* 0x000fe400078e0286 */
[----:B------:R-:W-:Y:S02]  /*14f0*/  IMAD.IADD R133, R133, 0x1, R128 ;  /* 0x0000000185857824 */ /* 0x000fe400078e0280 */
[----:B------:R-:W-:Y:S02]  /*1500*/  IMAD.IADD R129, R128, 0x1, R29 ;  /* 0x0000000180817824 */ /* 0x000fe400078e021d */
[----:B------:R-:W-:Y:S02]  /*1510*/  IMAD.MOV.U32 R134, RZ, RZ, R24 ;  /* 0x000000ffff867224 */ /* 0x000fe400078e0018 */
[----:B------:R-:W-:Y:S02]  /*1520*/  IMAD.MOV.U32 R128, RZ, RZ, R28 ;  /* 0x000000ffff807224 */ /* 0x000fe400078e001c */
[----:B------:R-:W-:-:S02]  /*1530*/  IMAD R85, R136, c[0x0][0x26c], R85 ;  /* 0x00009b0088557a24 */ /* 0x000fc400078e0255 */
[----:B-----5:R-:W-:-:S04]  /*1540*/  IMAD.WIDE.U32 R132, R71, c[0x0][0x280], R132 ;  /* 0x0000a00047847a25 */ /* 0x020fc800078e0084 */
[----:B------:R-:W-:Y:S01]  /*1550*/  IMAD.WIDE.U32 R128, R71, c[0x0][0x280], R128 ;  /* 0x0000a00047807a25 */ /* 0x000fe200078e0080 */
[----:B--2---:R-:W-:-:S03]  /*1560*/  @P3 SHF.R.S32.HI R7, RZ, 0x1f, R13 ;  /* 0x0000001fff073819 */ /* 0x004fc6000001140d */
[----:B------:R-:W-:Y:S01]  /*1570*/  @!P3 IMAD.MOV.U32 R7, RZ, RZ, R8 ;  /* 0x000000ffff07b224 */ /* 0x000fe200078e0008 */
[----:B------:R-:W-:Y:S01]  /*1580*/  LEA.HI R8, R120, R120, RZ, 0x1 ;  /* 0x0000007878087211 */ /* 0x000fe200078f08ff */
[----:B------:R-:W-:Y:S02]  /*1590*/  @P3 IMAD.MOV.U32 R6, RZ, RZ, R13 ;  /* 0x000000ffff063224 */ /* 0x000fe400078e000d */
[----:B------:R-:W-:Y:S01]  /*15a0*/  @!P3 IMAD.MOV.U32 R6, RZ, RZ, R225 ;  /* 0x000000ffff06b224 */ /* 0x000fe200078e00e1 */
[----:B------:R-:W-:Y:S01]  /*15b0*/  SEL R2, R7, RZ, !P2 ;  /* 0x000000ff07027207 */ /* 0x000fe20005000000 */
[----:B------:R-:W-:Y:S01]  /*15c0*/  IMAD.IADD R13, R18, 0x1, R16 ;  /* 0x00000001120d7824 */ /* 0x000fe200078e0210 */
[----:B------:R-:W-:Y:S02]  /*15d0*/  LOP3.LUT R8, R8, 0x7fffffe, RZ, 0xc0, !PT ;  /* 0x07fffffe08087812 */ /* 0x000fe400078ec0ff */
[----:B------:R-:W-:Y:S01]  /*15e0*/  SEL R82, R6, RZ, !P2 ;  /* 0x000000ff06527207 */ /* 0x000fe20005000000 */
[----:B------:R-:W-:Y:S01]  /*15f0*/  IMAD R88, R2, c[0x0][0x1f0], RZ ;  /* 0x00007c0002587a24 */ /* 0x000fe200078e02ff */
[----:B------:R-:W-:Y:S01]  /*1600*/  IADD3 R6, -R9, c[0x0][0x1d4], RZ ;  /* 0x0000750009067a10 */ /* 0x000fe20007ffe1ff */
[----:B------:R-:W-:-:S02]  /*1610*/  IMAD.IADD R8, R120, 0x1, -R8 ;  /* 0x0000000178087824 */ /* 0x000fc400078e0a08 */
[----:B------:R-:W-:-:S04]  /*1620*/  IMAD.WIDE.U32 R140, R82, c[0x0][0x1f0], R140 ;  /* 0x00007c00528c7a25 */ /* 0x000fc800078e008c */
[----:B------:R-:W-:Y:S01]  /*1630*/  IMAD R88, R82, c[0x0][0x1f4], R88 ;  /* 0x00007d0052587a24 */ /* 0x000fe200078e0258 */
[----:B------:R-:W-:Y:S01]  /*1640*/  BAR.SYNC.DEFER_BLOCKING 0x0 ;  /* 0x0000000000007b1d */ /* 0x000fe20000010000 */
[----:B------:R-:W-:Y:S01]  /*1650*/  IADD3 R75, P1, P0, R140, R142, R20 ;  /* 0x0000008e8c4b7210 */ /* 0x000fe2000783e014 */
[----:B------:R-:W-:Y:S02]  /*1660*/  IMAD R5, R8, 0x20, R5 ;  /* 0x0000002008057824 */ /* 0x000fe400078e0205 */
[----:B------:R-:W-:Y:S02]  /*1670*/  IMAD.IADD R88, R141, 0x1, R88 ;  /* 0x000000018d587824 */ /* 0x000fe400078e0258 */
[----:B------:R-:W-:-:S03]  /*1680*/  IMAD.WIDE.U32 R134, R82, c[0x0][0x218], R134 ;  /* 0x0000860052867a25 */ /* 0x000fc600078e0086 */
[----:B------:R-:W-:Y:S02]  /*1690*/  IADD3.X R74, R88, R93, R21, P1, P0 ;  /* 0x0000005d584a7210 */ /* 0x000fe40000fe0415 */
[----:B------:R-:W-:Y:S02]  /*16a0*/  ISETP.GE.AND P0, PT, R20, c[0x0][0x27c], PT ;  /* 0x00009f0014007a0c */ /* 0x000fe40003f06270 */
[----:B------:R-:W-:Y:S02]  /*16b0*/  ISETP.GE.AND P1, PT, R13, c[0x0][0x27c], PT ;  /* 0x00009f000d007a0c */ /* 0x000fe40003f26270 */
[----:B------:R-:W-:Y:S02]  /*16c0*/  SEL R4, RZ, c[0x0][0x27c], !P0 ;  /* 0x00009f00ff047a07 */ /* 0x000fe40004000000 */
[----:B---3--:R-:W-:Y:S02]  /*16d0*/  SEL R10, R9, R6, !P0 ;  /* 0x00000006090a7207 */ /* 0x008fe40004000000 */
[----:B------:R-:W-:Y:S01]  /*16e0*/  ISETP.GE.AND P0, PT, R14, c[0x0][0x27c], PT ;  /* 0x00009f000e007a0c */ /* 0x000fe20003f06270 */
[----:B------:R-:W-:Y:S01]  /*16f0*/  IMAD.IADD R4, R20, 0x1, R4 ;  /* 0x0000000114047824 */ /* 0x000fe200078e0204 */
[----:B------:R-:W-:-:S02]  /*1700*/  SEL R3, RZ, c[0x0][0x27c], !P1 ;  /* 0x00009f00ff037a07 */ /* 0x000fc40004800000 */
[-C--:B------:R-:W-:Y:S02]  /*1710*/  SEL R7, R9, R6.reuse, !P1 ;  /* 0x0000000609077207 */ /* 0x080fe40004800000 */
[----:B------:R-:W-:Y:S01]  /*1720*/  SHF.R.S32.HI R8, RZ, 0x1f, R4 ;  /* 0x0000001fff087819 */ /* 0x000fe20000011404 */
[----:B------:R-:W-:Y:S01]  /*1730*/  IMAD.IADD R3, R3, 0x1, R13 ;  /* 0x0000000103037824 */ /* 0x000fe200078e020d */
[----:B------:R-:W-:Y:S02]  /*1740*/  SEL R6, R9, R6, !P0 ;  /* 0x0000000609067207 */ /* 0x000fe40004000000 */
[CC--:B------:R-:W-:Y:S02]  /*1750*/  LEA.HI R117, R8.reuse, R4.reuse, RZ, 0x3 ;  /* 0x0000000408757211 */ /* 0x0c0fe400078f18ff */
[----:B------:R-:W-:Y:S02]  /*1760*/  LEA.HI R8, R8, R4, RZ, 0x5 ;  /* 0x0000000408087211 */ /* 0x000fe400078f28ff */
[----:B------:R-:W-:-:S02]  /*1770*/  SHF.R.S32.HI R4, RZ, 0x1f, R119 ;  /* 0x0000001fff047819 */ /* 0x000fc40000011477 */
[----:B------:R-:W-:Y:S02]  /*1780*/  SEL R9, RZ, c[0x0][0x27c], !P0 ;  /* 0x00009f00ff097a07 */ /* 0x000fe40004000000 */
[----:B------:R-:W-:Y:S02]  /*1790*/  LEA.HI R4, R4, R119, RZ, 0x2 ;  /* 0x0000007704047211 */ /* 0x000fe400078f10ff */
[----:B------:R-:W-:Y:S01]  /*17a0*/  IADD3 R84, P0, R84, R120, RZ ;  /* 0x0000007854547210 */ /* 0x000fe20007f1e0ff */
[----:B------:R-:W-:Y:S01]  /*17b0*/  IMAD.IADD R9, R9, 0x1, R14 ;  /* 0x0000000109097824 */ /* 0x000fe200078e020e */
[----:B------:R-:W-:Y:S02]  /*17c0*/  LOP3.LUT R4, R4, 0xfffffffc, RZ, 0xc0, !PT ;  /* 0xfffffffc04047812 */ /* 0x000fe400078ec0ff */
[----:B------:R-:W-:Y:S01]  /*17d0*/  SHF.R.S32.HI R109, RZ, 0x1f, R6 ;  /* 0x0000001fff6d7819 */ /* 0x000fe20000011406 */
[----:B------:R-:W-:Y:S01]  /*17e0*/  IMAD.X R83, R83, 0x1, R126, P0 ;  /* 0x0000000153537824 */ /* 0x000fe200000e067e */
[----:B------:R-:W-:Y:S01]  /*17f0*/  SHF.R.S32.HI R110, RZ, 0x1f, R7 ;  /* 0x0000001fff6e7819 */ /* 0x000fe20000011407 */
[----:B------:R-:W-:Y:S01]  /*1800*/  IMAD.IADD R4, R119, 0x1, -R4 ;  /* 0x0000000177047824 */ /* 0x000fe200078e0a04 */
[----:B------:R-:W-:Y:S01]  /*1810*/  LEA.HI R109, R109, R6, RZ, 0x4 ;  /* 0x000000066d6d7211 */ /* 0x000fe200078f20ff */
[----:B------:R-:W-:Y:S01]  /*1820*/  IMAD R126, R126, c[0x0][0x290], RZ ;  /* 0x0000a4007e7e7a24 */ /* 0x000fe200078e02ff */
[----:B------:R-:W-:-:S02]  /*1830*/  SHF.R.S32.HI R6, RZ, 0x1f, R3 ;  /* 0x0000001fff067819 */ /* 0x000fc40000011403 */
[C---:B------:R-:W-:Y:S01]  /*1840*/  LOP3.LUT P0, RZ, R4.reuse, 0x2, RZ, 0xc0, !PT ;  /* 0x0000000204ff7812 */ /* 0x040fe2000780c0ff */
[----:B------:R-:W-:Y:S01]  /*1850*/  IMAD.SHL.U32 R4, R4, 0x40, RZ ;  /* 0x0000004004047824 */ /* 0x000fe200078e00ff */
[----:B------:R-:W-:Y:S01]  /*1860*/  SHF.R.S32.HI R113, RZ, 0x1f, R10 ;  /* 0x0000001fff717819 */ /* 0x000fe2000001140a */
[----:B------:R-:W-:Y:S01]  /*1870*/  IMAD R126, R120, c[0x0][0x294], R126 ;  /* 0x0000a500787e7a24 */ /* 0x000fe200078e027e */
[CC--:B------:R-:W-:Y:S02]  /*1880*/  LEA.HI R115, R6.reuse, R3.reuse, RZ, 0x3 ;  /* 0x0000000306737211 */ /* 0x0c0fe400078f18ff */
[----:B------:R-:W-:Y:S01]  /*1890*/  LEA.HI R6, R6, R3, RZ, 0x5 ;  /* 0x0000000306067211 */ /* 0x000fe200078f28ff */
[----:B------:R-:W-:Y:S01]  /*18a0*/  IMAD.IADD R131, R131, 0x1, R126 ;  /* 0x0000000183837824 */ /* 0x000fe200078e027e */
[----:B------:R-:W-:Y:S01]  /*18b0*/  LOP3.LUT R4, R4, 0xc0, RZ, 0xc0, !PT ;  /* 0x000000c004047812 */ /* 0x000fe200078ec0ff */
[----:B------:R-:W-:Y:S01]  /*18c0*/  IMAD.IADD R127, R126, 0x1, R27 ;  /* 0x000000017e7f7824 */ /* 0x000fe200078e021b */
[----:B------:R-:W-:Y:S01]  /*18d0*/  LEA.HI R110, R110, R7, RZ, 0x4 ;  /* 0x000000076e6e7211 */ /* 0x000fe200078f20ff */
[----:B------:R-:W-:Y:S01]  /*18e0*/  IMAD.MOV.U32 R126, RZ, RZ, R26 ;  /* 0x000000ffff7e7224 */ /* 0x000fe200078e001a */
[----:B------:R-:W-:Y:S01]  /*18f0*/  LEA.HI R113, R113, R10, RZ, 0x4 ;  /* 0x0000000a71717211 */ /* 0x000fe200078f20ff */
[----:B------:R-:W-:Y:S01]  /*1900*/  IMAD R10, R221, c[0x0][0x260], RZ ;  /* 0x00009800dd0a7a24 */ /* 0x000fe200078e02ff */
[----:B------:R-:W-:Y:S01]  /*1910*/  SHF.R.S32.HI R7, RZ, 0x1f, R9 ;  /* 0x0000001fff077819 */ /* 0x000fe20000011409 */
[----:B------:R-:W-:Y:S01]  /*1920*/  IMAD.WIDE.U32 R130, R71, c[0x0][0x290], R130 ;  /* 0x0000a40047827a25 */ /* 0x000fe200078e0082 */
[----:B------:R-:W-:-:S02]  /*1930*/  SHF.R.U32.HI R3, RZ, 0x3, R4 ;  /* 0x00000003ff037819 */ /* 0x000fc40000011604 */
[----:B------:R-:W-:Y:S01]  /*1940*/  SHF.R.S32.HI R6, RZ, 0x5, R6 ;  /* 0x00000005ff067819 */ /* 0x000fe20000011406 */
[----:B------:R-:W-:Y:S01]  /*1950*/  IMAD R10, R222, c[0x0][0x264], R10 ;  /* 0x00009900de0a7a24 */ /* 0x000fe200078e020a */
[----:B------:R-:W-:Y:S01]  /*1960*/  LOP3.LUT R103, R4, 0x18, R115, 0xf8, !PT ;  /* 0x0000001804677812 */ /* 0x000fe200078ef873 */
[----:B------:R-:W-:Y:S01]  /*1970*/  IMAD.WIDE.U32 R126, R71, c[0x0][0x290], R126 ;  /* 0x0000a400477e7a25 */ /* 0x000fe200078e007e */
[----:B------:R-:W-:Y:S02]  /*1980*/  SHF.R.S32.HI R113, RZ, 0x4, R113 ;  /* 0x00000004ff717819 */ /* 0x000fe40000011471 */
[----:B------:R-:W-:Y:S01]  /*1990*/  LEA.HI R114, R7, R9, RZ, 0x3 ;  /* 0x0000000907727211 */ /* 0x000fe200078f18ff */
[----:B------:R-:W-:Y:S01]  /*19a0*/  IMAD R6, R6, 0x600, R5 ;  /* 0x0000060006067824 */ /* 0x000fe200078e0205 */
[----:B------:R-:W-:Y:S01]  /*19b0*/  SHF.R.S32.HI R110, RZ, 0x4, R110 ;  /* 0x00000004ff6e7819 */ /* 0x000fe2000001146e */
[----:B------:R-:W-:Y:S01]  /*19c0*/  IMAD.IADD R11, R23, 0x1, R10 ;  /* 0x00000001170b7824 */ /* 0x000fe200078e020a */
[----:B------:R-:W-:Y:S01]  /*19d0*/  SHF.R.S32.HI R109, RZ, 0x4, R109 ;  /* 0x00000004ff6d7819 */ /* 0x000fe2000001146d */
[----:B------:R-:W-:Y:S01]  /*19e0*/  IMAD.MOV.U32 R10, RZ, RZ, R22 ;  /* 0x000000ffff0a7224 */ /* 0x000fe200078e0016 */
[----:B------:R-:W-:-:S02]  /*19f0*/  LOP3.LUT R103, R103, R3, RZ, 0x3c, !PT ;  /* 0x0000000367677212 */ /* 0x000fc400078e3cff */
[----:B------:R-:W-:Y:S01]  /*1a00*/  LEA.HI.SX32 R113, R117, R113, 0x1d ;  /* 0x0000007175717211 */ /* 0x000fe200078feaff */
[----:B------:R-:W-:Y:S01]  /*1a10*/  IMAD.WIDE.U32 R136, R136, c[0x0][0x268], R10 ;  /* 0x00009a0088887a25 */ /* 0x000fe200078e000a */
[----:B------:R-:W-:Y:S02]  /*1a20*/  LEA.HI.SX32 R110, R115, R110, 0x1d ;  /* 0x0000006e736e7211 */ /* 0x000fe400078feaff */
[----:B------:R-:W-:Y:S01]  /*1a30*/  LEA.HI.SX32 R109, R114, R109, 0x1d ;  /* 0x0000006d726d7211 */ /* 0x000fe200078feaff */
[----:B------:R-:W-:Y:S01]  /*1a40*/  IMAD.IADD R103, R6, 0x1, R103 ;  /* 0x0000000106677824 */ /* 0x000fe200078e0267 */
[----:B------:R-:W-:Y:S01]  /*1a50*/  SHF.R.S32.HI R6, RZ, 0x1f, R113 ;  /* 0x0000001fff067819 */ /* 0x000fe20000011471 */
[----:B------:R-:W-:Y:S01]  /*1a60*/  IMAD.IADD R85, R137, 0x1, R85 ;  /* 0x0000000189557824 */ /* 0x000fe200078e0255 */
[----:B------:R-:W-:Y:S01]  /*1a70*/  SHF.R.S32.HI R102, RZ, 0x1f, R110 ;  /* 0x0000001fff667819 */ /* 0x000fe2000001146e */
[----:B------:R-:W-:Y:S01]  /*1a80*/  IMAD.SHL.U32 R103, R103, 0x2, RZ ;  /* 0x0000000267677824 */ /* 0x000fe200078e00ff */
[----:B------:R-:W-:-:S02]  /*1a90*/  SHF.R.S32.HI R100, RZ, 0x1f, R109 ;  /* 0x0000001fff647819 */ /* 0x000fc4000001146d */
[----:B------:R-:W-:Y:S02]  /*1aa0*/  LEA.HI R7, R7, R9, RZ, 0x5 ;  /* 0x0000000907077211 */ /* 0x000fe400078f28ff */
[----:B------:R-:W-:Y:S02]  /*1ab0*/  LOP3.LUT R112, R4, 0x8, R20, 0xf8, !PT ;  /* 0x0000000804707812 */ /* 0x000fe400078ef814 */
[----:B------:R-:W-:Y:S01]  /*1ac0*/  LEA.HI R6, R6, R113, RZ, 0x2 ;  /* 0x0000007106067211 */ /* 0x000fe200078f10ff */
[----:B------:R-:W-:Y:S01]  /*1ad0*/  IMAD.SHL.U32 R113, R113, 0x8, RZ ;  /* 0x0000000871717824 */ /* 0x000fe200078e00ff */
[----:B------:R-:W-:Y:S01]  /*1ae0*/  LEA.HI R102, R102, R110, RZ, 0x2 ;  /* 0x0000006e66667211 */ /* 0x000fe200078f10ff */
[----:B------:R-:W-:Y:S01]  /*1af0*/  IMAD.SHL.U32 R110, R110, 0x8, RZ ;  /* 0x000000086e6e7824 */ /* 0x000fe200078e00ff */
[----:B------:R-:W-:Y:S01]  /*1b00*/  LEA.HI R100, R100, R109, RZ, 0x2 ;  /* 0x0000006d64647211 */ /* 0x000fe200078f10ff */
[----:B------:R-:W-:Y:S01]  /*1b10*/  IMAD.SHL.U32 R109, R109, 0x8, RZ ;  /* 0x000000086d6d7824 */ /* 0x000fe200078e00ff */
[----:B------:R-:W-:-:S02]  /*1b20*/  SHF.R.S32.HI R8, RZ, 0x5, R8 ;  /* 0x00000005ff087819 */ /* 0x000fc40000011408 */
[----:B------:R-:W-:Y:S02]  /*1b30*/  LOP3.LUT R112, R112, R3, RZ, 0x3c, !PT ;  /* 0x0000000370707212 */ /* 0x000fe400078e3cff */
[----:B------:R-:W-:Y:S01]  /*1b40*/  SHF.R.S32.HI R7, RZ, 0x5, R7 ;  /* 0x00000005ff077819 */ /* 0x000fe20000011407 */
[--C-:B------:R-:W-:Y:S01]  /*1b50*/  IMAD R8, R8, 0x600, R5.reuse ;  /* 0x0000060008087824 */ /* 0x100fe200078e0205 */
[----:B------:R-:W-:Y:S01]  /*1b60*/  SHF.R.S32.HI R6, RZ, 0x2, R6 ;  /* 0x00000002ff067819 */ /* 0x000fe20000011406 */
[----:B------:R-:W-:Y:S01]  /*1b70*/  IMAD.IADD R112, R5, 0x1, R112 ;  /* 0x0000000105707824 */ /* 0x000fe200078e0270 */
[----:B------:R-:W-:Y:S01]  /*1b80*/  SHF.R.S32.HI R102, RZ, 0x2, R102 ;  /* 0x00000002ff667819 */ /* 0x000fe20000011466 */
[--C-:B------:R-:W-:Y:S01]  /*1b90*/  IMAD R7, R7, 0x600, R5.reuse ;  /* 0x0000060007077824 */ /* 0x100fe200078e0205 */
[----:B------:R-:W-:Y:S01]  /*1ba0*/  SHF.R.S32.HI R100, RZ, 0x2, R100 ;  /* 0x00000002ff647819 */ /* 0x000fe20000011464 */
[----:B------:R-:W-:Y:S01]  /*1bb0*/  IMAD R6, R6, 0x600, R5 ;  /* 0x0000060006067824 */ /* 0x000fe200078e0205 */
[----:B------:R-:W-:Y:S01]  /*1bc0*/  LOP3.LUT R105, R4, 0x18, R117, 0xf8, !PT ;  /* 0x0000001804697812 */ /* 0x000fe200078ef875 */
[--C-:B------:R-:W-:Y:S01]  /*1bd0*/  IMAD R102, R102, 0x600, R5.reuse ;  /* 0x0000060066667824 */ /* 0x100fe200078e0205 */
[----:B------:R-:W-:Y:S01]  /*1be0*/  LOP3.LUT R101, R4, 0x18, R114, 0xf8, !PT ;  /* 0x0000001804657812 */ /* 0x000fe200078ef872 */
[----:B------:R-:W-:Y:S01]  /*1bf0*/  IMAD R100, R100, 0x600, R5 ;  /* 0x0000060064647824 */ /* 0x000fe200078e0205 */
[----:B------:R-:W-:-:S02]  /*1c00*/  LOP3.LUT R104, R4, 0x18, R113, 0xf8, !PT ;  /* 0x0000001804687812 */ /* 0x000fc400078ef871 */
[C---:B------:R-:W-:Y:S02]  /*1c10*/  LOP3.LUT R5, R4.reuse, 0x18, R110, 0xf8, !PT ;  /* 0x0000001804057812 */ /* 0x040fe400078ef86e */
[----:B------:R-:W-:Y:S02]  /*1c20*/  LOP3.LUT R4, R4, 0x18, R109, 0xf8, !PT ;  /* 0x0000001804047812 */ /* 0x000fe400078ef86d */
[-C--:B------:R-:W-:Y:S02]  /*1c30*/  LOP3.LUT R105, R105, R3.reuse, RZ, 0x3c, !PT ;  /* 0x0000000369697212 */ /* 0x080fe400078e3cff */
[-C--:B------:R-:W-:Y:S02]  /*1c40*/  LOP3.LUT R101, R101, R3.reuse, RZ, 0x3c, !PT ;  /* 0x0000000365657212 */ /* 0x080fe400078e3cff */
[-C--:B------:R-:W-:Y:S01]  /*1c50*/  LOP3.LUT R104, R104, R3.reuse, RZ, 0x3c, !PT ;  /* 0x0000000368687212 */ /* 0x080fe200078e3cff */
[----:B------:R-:W-:Y:S01]  /*1c60*/  IMAD.IADD R105, R8, 0x1, R105 ;  /* 0x0000000108697824 */ /* 0x000fe200078e0269 */
[-C--:B------:R-:W-:Y:S01]  /*1c70*/  LOP3.LUT R5, R5, R3.reuse, RZ, 0x3c, !PT ;  /* 0x0000000305057212 */ /* 0x080fe200078e3cff */
[----:B------:R-:W-:Y:S01]  /*1c80*/  IMAD.IADD R101, R7, 0x1, R101 ;  /* 0x0000000107657824 */ /* 0x000fe200078e0265 */
[----:B------:R-:W-:Y:S01]  /*1c90*/  LOP3.LUT R4, R4, R3, RZ, 0x3c, !PT ;  /* 0x0000000304047212 */ /* 0x000fe200078e3cff */
[----:B------:R-:W-:Y:S01]  /*1ca0*/  IMAD R3, R2, c[0x0][0x218], RZ ;  /* 0x0000860002037a24 */ /* 0x000fe200078e02ff */
[----:B------:R-:W-:Y:S01]  /*1cb0*/  SHF.R.S32.HI R2, RZ, 0x1f, R71 ;  /* 0x0000001fff027819 */ /* 0x000fe20000011447 */
[----:B------:R-:W-:Y:S01]  /*1cc0*/  IMAD.IADD R104, R6, 0x1, R104 ;  /* 0x0000000106687824 */ /* 0x000fe200078e0268 */
[----:B------:R-:W-:Y:S01]  /*1cd0*/  LEA R112, R112, 0x1880, 0x1 ;  /* 0x0000188070707811 */ /* 0x000fe200078e08ff */
[----:B------:R-:W-:Y:S01]  /*1ce0*/  IMAD.IADD R102, R102, 0x1, R5 ;  /* 0x0000000166667824 */ /* 0x000fe200078e0205 */
[----:B------:R-:W-:Y:S01]  /*1cf0*/  LOP3.LUT R117, R117, 0xfffffff8, RZ, 0xc0, !PT ;  /* 0xfffffff875757812 */ /* 0x000fe200078ec0ff */
[----:B------:R-:W-:Y:S01]  /*1d00*/  IMAD R79, R2, c[0x0][0x280], RZ ;  /* 0x0000a000024f7a24 */ /* 0x000fe200078e02ff */
[----:B------:R-:W-:Y:S01]  /*1d10*/  IADD3 R111, R112, 0x20, RZ ;  /* 0x00000020706f7810 */ /* 0x000fe20007ffe0ff */
[----:B------:R-:W-:Y:S01]  /*1d20*/  IMAD R78, R2, c[0x0][0x290], RZ ;  /* 0x0000a400024e7a24 */ /* 0x000fe200078e02ff */
[----:B------:R-:W-:Y:S01]  /*1d30*/  @P0 IADD3 R111, R112, -0x20, RZ ;  /* 0xffffffe0706f0810 */ /* 0x000fe20007ffe0ff */
[C---:B------:R-:W-:Y:S01]  /*1d40*/  IMAD R79, R71.reuse, c[0x0][0x284], R79 ;  /* 0x0000a100474f7a24 */ /* 0x040fe200078e024f */
[----:B------:R-:W-:Y:S01]  /*1d50*/  ISETP.NE.AND P0, PT, RZ, UR4, PT ;  /* 0x00000004ff007c0c */ /* 0x000fe2000bf05270 */
[----:B------:R-:W-:Y:S01]  /*1d60*/  IMAD R78, R71, c[0x0][0x294], R78 ;  /* 0x0000a500474e7a24 */ /* 0x000fe200078e024e */
[----:B------:R-:W-:Y:S01]  /*1d70*/  LOP3.LUT R115, R115, 0xfffffff8, RZ, 0xc0, !PT ;  /* 0xfffffff873737812 */ /* 0x000fe200078ec0ff */
[----:B------:R-:W-:Y:S01]  /*1d80*/  IMAD.IADD R100, R100, 0x1, R4 ;  /* 0x0000000164647824 */ /* 0x000fe200078e0204 */
[----:B------:R-:W-:Y:S01]  /*1d90*/  LOP3.LUT R114, R114, 0xfffffff8, RZ, 0xc0, !PT ;  /* 0xfffffff872727812 */ /* 0x000fe200078ec0ff */
[----:B------:R-:W-:Y:S01]  /*1da0*/  IMAD R82, R82, c[0x0][0x21c], R3 ;  /* 0x0000870052527a24 */ /* 0x000fe200078e0203 */
[----:B------:R-:W-:Y:S01]  /*1db0*/  ISETP.GE.AND P1, PT, R92, 0x1, PT ;  /* 0x000000015c00780c */ /* 0x000fe20003f26270 */
[----:B------:R-:W-:Y:S01]  /*1dc0*/  IMAD.IADD R81, R133, 0x1, R79 ;  /* 0x0000000185517824 */ /* 0x000fe200078e024f */
[----:B------:R-:W-:Y:S01]  /*1dd0*/  P2R R123, PR, RZ, 0x1 ;  /* 0x00000001ff7b7803 */ /* 0x000fe20000000000 */
[----:B------:R-:W-:Y:S01]  /*1de0*/  IMAD.IADD R80, R131, 0x1, R78 ;  /* 0x0000000183507824 */ /* 0x000fe200078e024e */
[C---:B------:R-:W-:Y:S01]  /*1df0*/  IADD3 R11, R18.reuse, 0x18, RZ ;  /* 0x00000018120b7810 */ /* 0x040fe20007ffe0ff */
[----:B------:R-:W-:Y:S01]  /*1e00*/  IMAD.IADD R79, R79, 0x1, R129 ;  /* 0x000000014f4f7824 */ /* 0x000fe200078e0281 */
[----:B------:R-:W-:Y:S01]  /*1e10*/  IADD3 R10, R18, 0x28, RZ ;  /* 0x00000028120a7810 */ /* 0x000fe20007ffe0ff */
[----:B------:R-:W-:Y:S01]  /*1e20*/  IMAD.IADD R78, R78, 0x1, R127 ;  /* 0x000000014e4e7824 */ /* 0x000fe200078e027f */
[----:B------:R-:W-:Y:S01]  /*1e30*/  SHF.R.S32.HI R99, RZ, 0x1f, R117 ;  /* 0x0000001fff637819 */ /* 0x000fe20000011475 */
[----:B------:R-:W-:Y:S01]  /*1e40*/  IMAD.IADD R82, R135, 0x1, R82 ;  /* 0x0000000187527824 */ /* 0x000fe200078e0252 */
[----:B------:R-:W-:Y:S01]  /*1e50*/  SHF.R.S32.HI R96, RZ, 0x1f, R113 ;  /* 0x0000001fff607819 */ /* 0x000fe20000011471 */
[----:B------:R-:W-:Y:S01]  /*1e60*/  IMAD.SHL.U32 R105, R105, 0x2, RZ ;  /* 0x0000000269697824 */ /* 0x000fe200078e00ff */
[----:B------:R-:W-:Y:S01]  /*1e70*/  SHF.R.S32.HI R98, RZ, 0x1f, R115 ;  /* 0x0000001fff627819 */ /* 0x000fe20000011473 */
[----:B------:R-:W-:Y:S01]  /*1e80*/  IMAD.SHL.U32 R101, R101, 0x2, RZ ;  /* 0x0000000265657824 */ /* 0x000fe200078e00ff */
[----:B------:R-:W-:Y:S01]  /*1e90*/  SHF.R.S32.HI R97, RZ, 0x1f, R114 ;  /* 0x0000001fff617819 */ /* 0x000fe20000011472 */
[----:B------:R-:W-:Y:S01]  /*1ea0*/  IMAD.SHL.U32 R104, R104, 0x2, RZ ;  /* 0x0000000268687824 */ /* 0x000fe200078e00ff */
[----:B------:R-:W-:Y:S01]  /*1eb0*/  SHF.R.S32.HI R95, RZ, 0x1f, R110 ;  /* 0x0000001fff5f7819 */ /* 0x000fe2000001146e */
[----:B------:R-:W-:Y:S01]  /*1ec0*/  IMAD.SHL.U32 R102, R102, 0x2, RZ ;  /* 0x0000000266667824 */ /* 0x000fe200078e00ff */
[----:B------:R-:W-:Y:S01]  /*1ed0*/  SHF.R.S32.HI R94, RZ, 0x1f, R109 ;  /* 0x0000001fff5e7819 */ /* 0x000fe2000001146d */
[----:B------:R-:W-:-:S02]  /*1ee0*/  IMAD.SHL.U32 R100, R100, 0x2, RZ ;  /* 0x0000000264647824 */ /* 0x000fc400078e00ff */
.L_x_392:
[C---:B------:R-:W-:Y:S01]  /*1ef0*/  IMAD R125, R40.reuse, UR14, RZ ;  /* 0x0000000e287d7c24 */ /* 0x040fe2000f8e02ff */
[----:B------:R-:W-:Y:S01]  /*1f00*/  SHF.R.S32.HI R73, RZ, 0x1f, R40 ;  /* 0x0000001fff497819 */ /* 0x000fe20000011428 */
[----:B------:R-:W-:Y:S01]  /*1f10*/  IMAD.WIDE.U32 R146, R40, UR16, RZ ;  /* 0x0000001028927c25 */ /* 0x000fe2000f8e00ff */
[----:B------:R-:W-:Y:S04]  /*1f20*/  DEPBAR.LE SB0, 0x0 ;  /* 0x000080000000791a */ /* 0x000fe80000000000 */
[----:B------:R-:W-:Y:S01]  /*1f30*/  BAR.SYNC.DEFER_BLOCKING 0x0 ;  /* 0x0000000000007b1d */ /* 0x000fe20000010000 */
[----:B------:R-:W-:Y:S01]  /*1f40*/  ISETP.GE.AND P1, PT, R92, 0x1, PT ;  /* 0x000000015c00780c */ /* 0x000fe20003f26270 */
[----:B------:R-:W-:Y:S01]  /*1f50*/  IMAD R125, R73, UR16, R125 ;  /* 0x00000010497d7c24 */ /* 0x000fe2000f8e027d */
[----:B------:R-:W-:Y:S03]  /*1f60*/  IADD3 R3, P0, R75, R146, RZ ;  /* 0x000000924b037210 */ /* 0x000fe60007f1e0ff */
[----:B------:R-:W-:Y:S04]  /*1f70*/  IMAD.IADD R125, R147, 0x1, R125 ;  /* 0x00000001937d7824 */ /* 0x000fe800078e027d */
[----:B------:R-:W-:Y:S01]  /*1f80*/  IMAD.X R2, R125, 0x1, R74, P0 ;  /* 0x000000017d027824 */ /* 0x000fe200000e064a */
[C---:B------:R-:W-:Y:S04]  /*1f90*/  LEA R62, P0, R3.reuse, c[0x0][0x1c8], 0x1 ;  /* 0x00007200033e7a11 */ /* 0x040fe800078008ff */
[----:B------:R-:W-:Y:S01]  /*1fa0*/  LEA.HI.X R63, R3, c[0x0][0x1cc], R2, 0x1, P0 ;  /* 0x00007300033f7a11 */ /* 0x000fe200000f0c02 */
[----:B------:R-:W-:Y:S01]  /*1fb0*/  BSSY B1, `(.L_x_367) ;  /* 0x000038c000017945 */ /* 0x000fe20003800000 */
[----:B-1----:R-:W-:-:S05]  /*1fc0*/  @!P1 BRA `(.L_x_368) ;  /* 0x000036d000009947 */ /* 0x002fca0003800000 */
[C---:B------:R-:W-:Y:S01]  /*1fd0*/  IMAD R3, R40.reuse, UR15, RZ ;  /* 0x0000000f28037c24 */ /* 0x040fe2000f8e02ff */
[----:B------:R-:W-:Y:S01]  /*1fe0*/  ISETP.NE.AND P1, PT, R123, RZ, PT ;  /* 0x000000ff7b00720c */ /* 0x000fe20003f25270 */
[C---:B------:R-:W-:Y:S02]  /*1ff0*/  IMAD R4, R40.reuse, UR5, RZ ;  /* 0x0000000528047c24 */ /* 0x040fe4000f8e02ff */
[C---:B------:R-:W-:Y:S02]  /*2000*/  IMAD R2, R40.reuse, -0x30, R0 ;  /* 0xffffffd028027824 */ /* 0x040fe400078e0200 */
[----:B------:R-:W-:Y:S03]  /*2010*/  IMAD.WIDE.U32 R38, R40, UR18, RZ ;  /* 0x0000001228267c25 */ /* 0x000fe6000f8e00ff */
[----:B------:R-:W-:Y:S01]  /*2020*/  IMNMX R124, R2, 0x30, PT ;  /* 0x00000030027c7817 */ /* 0x000fe20003800200 */
[----:B------:R-:W-:Y:S04]  /*2030*/  IMAD.WIDE.U32 R8, R40, UR20, RZ ;  /* 0x0000001428087c25 */ /* 0x000fe8000f8e00ff */
[C---:B------:R-:W-:Y:S02]  /*2040*/  IMAD R3, R73.reuse, UR18, R3 ;  /* 0x0000001249037c24 */ /* 0x040fe4000f8e0203 */
[----:B------:R-:W-:Y:S03]  /*2050*/  IMAD R4, R73, UR20, R4 ;  /* 0x0000001449047c24 */ /* 0x000fe6000f8e0204 */
        /* <DEDUP_REMOVED lines=34> */
[----:B------:R-:W-:Y:S01]  /*2280*/  LEA.HI.X R5, R38, c[0x0][0x274], R3, 0x1, P0 ;  /* 0x00009d0026057a11 */ /* 0x000fe200000f0c03 */
[----:B------:R-:W-:Y:S01]  /*2290*/  CS2R R46, SRZ ;  /* 0x00000000002e7805 */ /* 0x000fe2000001ff00 */
[C---:B------:R-:W-:Y:S04]  /*22a0*/  LEA R6, P0, R8.reuse, c[0x0][0x288], 0x1 ;  /* 0x0000a20008067a11 */ /* 0x040fe800078008ff */
[----:B------:R-:W-:Y:S02]  /*22b0*/  LEA.HI.X R7, R8, c[0x0][0x28c], R2, 0x1, P0 ;  /* 0x0000a30008077a11 */ /* 0x000fe400000f0c02 */
[----:B------:R-:W-:Y:S11]  /*22c0*/  ISETP.GE.AND P0, PT, R18, c[0x0][0x27c], PT ;  /* 0x00009f0012007a0c */ /* 0x000ff60003f06270 */
[----:B------:R-:W-:Y:S02]  /*22d0*/  @!UPT UIADD3 URZ, URZ, URZ, URZ ;  /* 0x0000003f3f3ff290 */ /* 0x000fe4000fffe03f */
        /* <DEDUP_REMOVED lines=22> */
.L_x_371:
[----:B------:R-:W-:Y:S05]  /*2440*/  BSYNC B0 ;  /* 0x0000000000007941 */ /* 0x000fea0003800000 */
.L_x_370:
        /* <DEDUP_REMOVED lines=42> */
[----:B------:R-:W-:Y:S02]  /*26f0*/  @!P0 PRMT R39, R39, 0x5410, R38 ;  /* 0x0000541027278816 */ /* 0x000fe40000000026 */
[----:B------:R-:W-:Y:S02]  /*2700*/  @!P0 SHF.R.U32.HI R5, RZ, 0x10, R61 ;  /* 0x00000010ff058819 */ /* 0x000fe4000001163d */
[----:B------:R-:W-:Y:S01]  /*2710*/  @!P0 SHF.R.U32.HI R2, RZ, 0x10, R35 ;  /* 0x00000010ff028819 */ /* 0x000fe20000011623 */
[----:B------:R-:W-:Y:S01]  /*2720*/  @!P0 IMAD.U32 R35, R39, 0x10000, RZ ;  /* 0x0001000027238824 */ /* 0x000fe200078e00ff */
[----:B------:R-:W-:Y:S02]  /*2730*/  @!P0 PRMT R4, R4, 0x5410, R3 ;  /* 0x0000541004048816 */ /* 0x000fe40000000003 */
[----:B------:R-:W-:Y:S02]  /*2740*/  @!P0 PRMT R43, R43, 0x5410, R5 ;  /* 0x000054102b2b8816 */ /* 0x000fe40000000005 */
[----:B------:R-:W-:Y:S02]  /*2750*/  @!P0 PRMT R34, R34, 0x5410, R2 ;  /* 0x0000541022228816 */ /* 0x000fe40000000002 */
[----:B------:R-:W-:Y:S02]  /*2760*/  @!P0 LOP3.LUT R39, R39, 0xffff0000, RZ, 0xc0, !PT ;  /* 0xffff000027278812 */ /* 0x000fe400078ec0ff */
[C---:B------:R-:W-:Y:S02]  /*2770*/  @!P0 SHF.L.U32 R3, R4.reuse, 0x10, RZ ;  /* 0x0000001004038819 */ /* 0x040fe400000006ff */
[----:B------:R-:W-:Y:S01]  /*2780*/  @!P0 LOP3.LUT R4, R4, 0xffff0000, RZ, 0xc0, !PT ;  /* 0xffff000004048812 */ /* 0x000fe200078ec0ff */
[C---:B-1----:R-:W-:Y:S01]  /*2790*/  @!P0 IMAD.U32 R38, R24.reuse, 0x10000, RZ ;  /* 0x0001000018268824 */ /* 0x042fe200078e00ff */
[----:B------:R-:W-:Y:S02]  /*27a0*/  @!P0 LOP3.LUT R2, R24, 0xffff0000, RZ, 0xc0, !PT ;  /* 0xffff000018028812 */ /* 0x000fe400078ec0ff */
[C---:B------:R-:W-:Y:S02]  /*27b0*/  @!P0 LOP3.LUT R5, R25.reuse, 0xffff0000, RZ, 0xc0, !PT ;  /* 0xffff000019058812 */ /* 0x040fe400078ec0ff */
[----:B------:R-:W-:Y:S01]  /*27c0*/  @!P0 SHF.L.U32 R41, R25, 0x10, RZ ;  /* 0x0000001019298819 */ /* 0x000fe200000006ff */
[----:B------:R-:W-:Y:S01]  /*27d0*/  @!P0 FMUL.FTZ R60, R2, R35 ;  /* 0x00000023023c8220 */ /* 0x000fe20000410000 */
[----:B------:R-:W-:Y:S01]  /*27e0*/  @!P0 SHF.L.U32 R42, R26, 0x10, RZ ;  /* 0x000000101a2a8819 */ /* 0x000fe200000006ff */
[----:B------:R-:W-:Y:S01]  /*27f0*/  @!P0 FMUL.FTZ R61, R5, R39 ;  /* 0x00000027053d8220 */ /* 0x000fe20000410000 */
[----:B------:R-:W-:Y:S01]  /*2800*/  @!P0 SHF.L.U32 R44, R27, 0x10, RZ ;  /* 0x000000101b2c8819 */ /* 0x000fe200000006ff */
[-C--:B------:R-:W-:Y:S02]  /*2810*/  @!P0 FMUL.FTZ R2, R2, R3.reuse ;  /* 0x0000000302028220 */ /* 0x080fe40000410000 */
[----:B------:R-:W-:Y:S02]  /*2820*/  @!P0 FFMA.FTZ R60, R38, R3, -R60 ;  /* 0x00000003263c8223 */ /* 0x000fe4000001083c */
[-C--:B------:R-:W-:Y:S02]  /*2830*/  @!P0 FMUL.FTZ R3, R5, R4.reuse ;  /* 0x0000000405038220 */ /* 0x080fe40000410000 */
[----:B------:R-:W-:Y:S01]  /*2840*/  @!P0 FFMA.FTZ R61, R41, R4, -R61 ;  /* 0x00000004293d8223 */ /* 0x000fe2000001083d */
[----:B------:R-:W-:Y:S01]  /*2850*/  @!P0 LOP3.LUT R4, R26, 0xffff0000, RZ, 0xc0, !PT ;  /* 0xffff00001a048812 */ /* 0x000fe200078ec0ff */
[----:B------:R-:W-:Y:S01]  /*2860*/  @!P0 FFMA.FTZ R2, R35, R38, R2 ;  /* 0x0000002623028223 */ /* 0x000fe20000010002 */
[----:B------:R-:W-:Y:S01]  /*2870*/  @!P0 LOP3.LUT R35, R27, 0xffff0000, RZ, 0xc0, !PT ;  /* 0xffff00001b238812 */ /* 0x000fe200078ec0ff */
[C---:B------:R-:W-:Y:S01]  /*2880*/  @!P0 IMAD.U32 R38, R43.reuse, 0x10000, RZ ;  /* 0x000100002b268824 */ /* 0x040fe200078e00ff */
[----:B------:R-:W-:Y:S01]  /*2890*/  @!P0 LOP3.LUT R43, R43, 0xffff0000, RZ, 0xc0, !PT ;  /* 0xffff00002b2b8812 */ /* 0x000fe200078ec0ff */
[C---:B------:R-:W-:Y:S01]  /*28a0*/  @!P0 IMAD.U32 R5, R34.reuse, 0x10000, RZ ;  /* 0x0001000022058824 */ /* 0x040fe200078e00ff */
[----:B------:R-:W-:Y:S01]  /*28b0*/  @!P0 LOP3.LUT R34, R34, 0xffff0000, RZ, 0xc0, !PT ;  /* 0xffff000022228812 */ /* 0x000fe200078ec0ff */
[----:B------:R-:W-:Y:S01]  /*28c0*/  @!P0 FMUL.FTZ R64, R4, R38 ;  /* 0x0000002604408220 */ /* 0x000fe20000410000 */
[----:B------:R-:W-:Y:S01]  /*28d0*/  @!P0 F2FP.BF16.PACK_AB R2, R2, R60 ;  /* 0x0000003c0202823e */ /* 0x000fe200000010ff */
[----:B------:R-:W-:Y:S02]  /*28e0*/  @!P0 FMUL.FTZ R4, R4, R5 ;  /* 0x0000000504048220 */ /* 0x000fe40000410000 */
[C---:B------:R-:W-:Y:S02]  /*28f0*/  @!P0 FMUL.FTZ R65, R35.reuse, R43 ;  /* 0x0000002b23418220 */ /* 0x040fe40000410000 */
[----:B------:R-:W-:Y:S02]  /*2900*/  @!P0 FFMA.FTZ R64, R42, R5, -R64 ;  /* 0x000000052a408223 */ /* 0x000fe40000010840 */
[----:B------:R-:W-:Y:S02]  /*2910*/  @!P0 FMUL.FTZ R5, R35, R34 ;  /* 0x0000002223058220 */ /* 0x000fe40000410000 */
[----:B------:R-:W-:Y:S02]  /*2920*/  @!P0 FFMA.FTZ R3, R39, R41, R3 ;  /* 0x0000002927038223 */ /* 0x000fe40000010003 */
[----:B------:R-:W-:Y:S02]  /*2930*/  @!P0 FFMA.FTZ R4, R38, R42, R4 ;  /* 0x0000002a26048223 */ /* 0x000fe40000010004 */
[----:B------:R-:W-:Y:S01]  /*2940*/  @!P0 FFMA.FTZ R65, R44, R34, -R65 ;  /* 0x000000222c418223 */ /* 0x000fe20000010841 */
[----:B------:R-:W-:Y:S01]  /*2950*/  @!P0 F2FP.BF16.PACK_AB R3, R3, R61 ;  /* 0x0000003d0303823e */ /* 0x000fe200000010ff */
        /* <DEDUP_REMOVED lines=8> */
.L_x_374:
[----:B------:R-:W-:Y:S05]  /*29e0*/  BSYNC B0 ;  /* 0x0000000000007941 */ /* 0x000fea0003800000 */
.L_x_373:
        /* <DEDUP_REMOVED lines=14> */
[----:B------:R-:W-:Y:S01]  /*2ad0*/  @!P0 LOP3.LUT R36, R37, 0xffff0000, RZ, 0xc0, !PT ;  /* 0xffff000025248812 */ /* 0x000fe200078ec0ff */
[C---:B------:R-:W-:Y:S01]  /*2ae0*/  @!P0 IMAD.U32 R3, R4.reuse, 0x10000, RZ ;  /* 0x0001000004038824 */ /* 0x040fe200078e00ff */
[----:B------:R-:W-:Y:S02]  /*2af0*/  @!P0 SHF.R.U32.HI R58, RZ, 0x10, R59 ;  /* 0x00000010ff3a8819 */ /* 0x000fe4000001163b */
[----:B------:R-:W-:Y:S02]  /*2b00*/  @!P0 LOP3.LUT R4, R4, 0xffff0000, RZ, 0xc0, !PT ;  /* 0xffff000004048812 */ /* 0x000fe400078ec0ff */
[----:B------:R-:W-:Y:S04]  /*2b10*/  @!P0 PRMT R55, R55, 0x5410, R58 ;  /* 0x0000541037378816 */ /* 0x000fe8000000003a */
[----:B------:R-:W-:Y:S01]  /*2b20*/  @!P0 LOP3.LUT R39, R55, 0xffff0000, RZ, 0xc0, !PT ;  /* 0xffff000037278812 */ /* 0x000fe200078ec0ff */
[C---:B-1----:R-:W-:Y:S01]  /*2b30*/  @!P0 IMAD.U32 R37, R25.reuse, 0x10000, RZ ;  /* 0x0001000019258824 */ /* 0x042fe200078e00ff */
[C---:B------:R-:W-:Y:S02]  /*2b40*/  @!P0 LOP3.LUT R2, R24.reuse, 0xffff0000, RZ, 0xc0, !PT ;  /* 0xffff000018028812 */ /* 0x040fe400078ec0ff */
[----:B------:R-:W-:Y:S02]  /*2b50*/  @!P0 LOP3.LUT R5, R25, 0xffff0000, RZ, 0xc0, !PT ;  /* 0xffff000019058812 */ /* 0x000fe400078ec0ff */
        /* <DEDUP_REMOVED lines=12> */
[----:B------:R-:W-:Y:S02]  /*2c20*/  @!P0 IMAD.U32 R35, R55, 0x10000, RZ ;  /* 0x0001000037238824 */ /* 0x000fe400078e00ff */
[C---:B------:R-:W-:Y:S01]  /*2c30*/  @!P0 IMAD.U32 R5, R17.reuse, 0x10000, RZ ;  /* 0x0001000011058824 */ /* 0x040fe200078e00ff */
[----:B------:R-:W-:Y:S01]  /*2c40*/  @!P0 LOP3.LUT R17, R17, 0xffff0000, RZ, 0xc0, !PT ;  /* 0xffff000011118812 */ /* 0x000fe200078ec0ff */
[----:B------:R-:W-:Y:S01]  /*2c50*/  @!P0 FMUL.FTZ R44, R4, R35 ;  /* 0x00000023042c8220 */ /* 0x000fe20000410000 */
[----:B------:R-:W-:Y:S01]  /*2c60*/  @!P0 F2FP.BF16.PACK_AB R2, R2, R42 ;  /* 0x0000002a0202823e */ /* 0x000fe200000010ff */
[----:B------:R-:W-:Y:S02]  /*2c70*/  @!P0 FMUL.FTZ R4, R4, R5 ;  /* 0x0000000504048220 */ /* 0x000fe40000410000 */
[----:B------:R-:W-:Y:S02]  /*2c80*/  @!P0 FMUL.FTZ R55, R34, R39 ;  /* 0x0000002722378220 */ /* 0x000fe40000410000 */
        /* <DEDUP_REMOVED lines=14> */
.L_x_376:
[----:B------:R-:W-:Y:S05]  /*2d70*/  BSYNC B0 ;  /* 0x0000000000007941 */ /* 0x000fea0003800000 */
.L_x_375:
        /* <DEDUP_REMOVED lines=40> */
[-C--:B------:R-:W-:Y:S02]  /*3000*/  @!P0 FMUL.FTZ R4, R4, R5.reuse ;  /* 0x0000000504048220 */ /* 0x080fe40000410000 */
        /* <DEDUP_REMOVED lines=15> */
.L_x_378:
[----:B------:R-:W-:Y:S05]  /*3100*/  BSYNC B0 ;  /* 0x0000000000007941 */ /* 0x000fea0003800000 */
.L_x_377:
        /* <DEDUP_REMOVED lines=56> */
.L_x_380:
[----:B------:R-:W-:Y:S05]  /*3490*/  BSYNC B0 ;  /* 0x0000000000007941 */ /* 0x000fea0003800000 */
.L_x_379:
        /* <DEDUP_REMOVED lines=8> */
[----:B------:R-:W-:Y:S02]  /*3520*/  @!P0 SHF.R.U64 R4, R28, 0x10, R29 ;  /* 0x000000101c048819 */ /* 0x000fe4000000121d */
[----:B------:R-:W-:Y:S02]  /*3530*/  @!P0 PRMT R17, R48, 0x5432, R17 ;  /* 0x0000543230118816 */ /* 0x000fe40000000011 */
[----:B------:R-:W-:Y:S02]  /*3540*/  @!P0 PRMT R4, R7, 0x5432, R4 ;  /* 0x0000543207048816 */ /* 0x000fe40000000004 */
[----:B------:R-:W-:Y:S01]  /*3550*/  @!P0 SHF.R.U32.HI R28, RZ, 0x10, R29 ;  /* 0x00000010ff1c8819 */ /* 0x000fe2000001161d */
[C---:B------:R-:W-:Y:S01]  /*3560*/  @!P0 IMAD.U32 R8, R17.reuse, 0x10000, RZ ;  /* 0x0001000011088824 */ /* 0x040fe200078e00ff */
[----:B------:R-:W-:Y:S01]  /*3570*/  @!P0 LOP3.LUT R17, R17, 0xffff0000, RZ, 0xc0, !PT ;  /* 0xffff000011118812 */ /* 0x000fe200078ec0ff */
[C---:B------:R-:W-:Y:S01]  /*3580*/  @!P0 IMAD.U32 R3, R4.reuse, 0x10000, RZ ;  /* 0x0001000004038824 */ /* 0x040fe200078e00ff */
[----:B------:R-:W-:Y:S02]  /*3590*/  @!P0 SHF.R.U32.HI R50, RZ, 0x10, R51 ;  /* 0x00000010ff328819 */ /* 0x000fe40000011633 */
[----:B------:R-:W-:Y:S02]  /*35a0*/  @!P0 LOP3.LUT R4, R4, 0xffff0000, RZ, 0xc0, !PT ;  /* 0xffff000004048812 */ /* 0x000fe400078ec0ff */
[----:B------:R-:W-:Y:S02]  /*35b0*/  @!P0 PRMT R7, R7, 0x5410, R28 ;  /* 0x0000541007078816 */ /* 0x000fe4000000001c */
        /* <DEDUP_REMOVED lines=38> */
.L_x_382:
[----:B------:R-:W-:Y:S05]  /*3820*/  BSYNC B0 ;  /* 0x0000000000007941 */ /* 0x000fea0003800000 */
.L_x_381:
[----:B------:R-:W-:Y:S11]  /*3830*/  ISETP.GE.AND P0, PT, R106, c[0x0][0x1d4], PT ;  /* 0x000075006a007a0c */ /* 0x000ff60003f06270 */
[----:B------:R-:W-:Y:S02]  /*3840*/  @!UPT UIADD3 URZ, URZ, URZ, URZ ;  /* 0x0000003f3f3ff290 */ /* 0x000fe4000fffe03f */
        /* <DEDUP_REMOVED lines=54> */
.L_x_369:
        /* <DEDUP_REMOVED lines=47> */
.L_x_384:
[----:B------:R-:W-:Y:S05]  /*3ea0*/  BSYNC B0 ;  /* 0x0000000000007941 */ /* 0x000fea0003800000 */
.L_x_383:
[----:B------:R-:W-:Y:S04]  /*3eb0*/  IADD3 R146, P0, R142, R146, RZ ;  /* 0x000000928e927210 */ /* 0x000fe80007f1e0ff */
[----:B------:R-:W-:Y:S01]  /*3ec0*/  IADD3.X R125, R93, R125, RZ, P0, !PT ;  /* 0x0000007d5d7d7210 */ /* 0x000fe200007fe4ff */
[----:B------:R-:W-:-:S05]  /*3ed0*/  @P1 BRA `(.L_x_372) ;  /* 0x0000199000001947 */ /* 0x000fca0003800000 */
[----:B-----5:R-:W-:Y:S01]  /*3ee0*/  MOV R2, R25 ;  /* 0x0000001900027202 */ /* 0x020fe20000000f00 */
[----:B------:R-:W-:Y:S01]  /*3ef0*/  IMAD.MOV.U32 R9, RZ, RZ, R26 ;  /* 0x000000ffff097224 */ /* 0x000fe200078e001a */
[----:B------:R-:W-:Y:S01]  /*3f00*/  ISETP.GE.AND P0, PT, R20, c[0x0][0x1d4], PT ;  /* 0x0000750014007a0c */ /* 0x000fe20003f06270 */
[----:B------:R-:W-:Y:S01]  /*3f10*/  IMAD.MOV.U32 R8, RZ, RZ, R27 ;  /* 0x000000ffff087224 */ /* 0x000fe200078e001b */
[----:B------:R-:W-:Y:S01]  /*3f20*/  BSSY B0, `(.L_x_385) ;  /* 0x000008e000007945 */ /* 0x000fe20003800000 */
[----:B------:R-:W-:Y:S03]  /*3f30*/  IMAD.MOV.U32 R3, RZ, RZ, R24 ;  /* 0x000000ffff037224 */ /* 0x000fe600078e0018 */
[----:B-1----:R-:W-:Y:S01]  /*3f40*/  PRMT R22, R8, 0x5410, R9 ;  /* 0x0000541008167816 */ /* 0x002fe20000000009 */
        /* <DEDUP_REMOVED lines=38> */
[----:B------:R-:W-:Y:S11]  /*41b0*/  IMAD.MOV.U32 R2, RZ, RZ, R5 ;  /* 0x000000ffff027224 */ /* 0x000ff600078e0005 */
[----:B------:R-:W-:Y:S01]  /*41c0*/  @!UPT UIADD3 URZ, URZ, URZ, URZ ;  /* 0x0000003f3f3ff290 */ /* 0x000fe2000fffe03f */
[----:B------:R-:W-:Y:S02]  /*41d0*/  @!P0 SHF.R.U64 R38, R44, 0x10, R45 ;  /* 0x000000102c268819 */ /* 0x000fe4000000122d */
[--C-:B------:R-:W-:Y:S02]  /*41e0*/  @!P0 SHF.R.U64 R39, R46, 0x10, R47.reuse ;  /* 0x000000102e278819 */ /* 0x100fe4000000122f */
[----:B------:R-:W-:Y:S01]  /*41f0*/  @!P0 PRMT R41, R41, 0x5410, R38 ;  /* 0x0000541029298816 */ /* 0x000fe20000000026 */
[C---:B-1----:R-:W-:Y:S01]  /*4200*/  @!P0 IMAD.U32 R44, R65.reuse, 0x10000, RZ ;  /* 0x00010000412c8824 */ /* 0x042fe200078e00ff */
[----:B------:R-:W-:Y:S02]  /*4210*/  @!P0 SHF.L.U32 R38, R64, 0x10, RZ ;  /* 0x0000001040268819 */ /* 0x000fe400000006ff */
[----:B------:R-:W-:Y:S02]  /*4220*/  @!P0 LOP3.LUT R46, R65, 0xffff0000, RZ, 0xc0, !PT ;  /* 0xffff0000412e8812 */ /* 0x000fe400078ec0ff */
[C---:B------:R-:W-:Y:S02]  /*4230*/  @!P0 SHF.L.U32 R48, R66.reuse, 0x10, RZ ;  /* 0x0000001042308819 */ /* 0x040fe400000006ff */
[----:B------:R-:W-:Y:S02]  /*4240*/  @!P0 LOP3.LUT R50, R66, 0xffff0000, RZ, 0xc0, !PT ;  /* 0xffff000042328812 */ /* 0x000fe400078ec0ff */
[C---:B------:R-:W-:Y:S02]  /*4250*/  @!P0 SHF.L.U32 R52, R67.reuse, 0x10, RZ ;  /* 0x0000001043348819 */ /* 0x040fe400000006ff */
[----:B------:R-:W-:Y:S02]  /*4260*/  @!P0 LOP3.LUT R54, R67, 0xffff0000, RZ, 0xc0, !PT ;  /* 0xffff000043368812 */ /* 0x000fe400078ec0ff */
[----:B------:R-:W-:Y:S02]  /*4270*/  @!P0 SHF.R.U32.HI R42, RZ, 0x10, R47 ;  /* 0x00000010ff2a8819 */ /* 0x000fe4000001162f */
[----:B------:R-:W-:Y:S01]  /*4280*/  @!P0 PRMT R49, R49, 0x5410, R39 ;  /* 0x0000541031318816 */ /* 0x000fe20000000027 */
[----:B------:R-:W-:Y:S01]  /*4290*/  @!P0 IMAD.U32 R39, R31, 0x10000, RZ ;  /* 0x000100001f278824 */ /* 0x000fe200078e00ff */
[----:B------:R-:W-:Y:S02]  /*42a0*/  @!P0 PRMT R53, R53, 0x5410, R42 ;  /* 0x0000541035358816 */ /* 0x000fe4000000002a */
[----:B------:R-:W-:Y:S01]  /*42b0*/  @!P0 LOP3.LUT R42, R64, 0xffff0000, RZ, 0xc0, !PT ;  /* 0xffff0000402a8812 */ /* 0x000fe200078ec0ff */
[----:B------:R-:W-:Y:S01]  /*42c0*/  @!P0 IMAD.U32 R47, R49, 0x10000, RZ ;  /* 0x00010000312f8824 */ /* 0x000fe200078e00ff */
[----:B------:R-:W-:Y:S01]  /*42d0*/  @!P0 SHF.R.U32.HI R9, RZ, 0x10, R5 ;  /* 0x00000010ff098819 */ /* 0x000fe20000011605 */
[----:B------:R-:W-:Y:S01]  /*42e0*/  @!P0 IMAD.U32 R51, R53, 0x10000, RZ ;  /* 0x0001000035338824 */ /* 0x000fe200078e00ff */
[----:B------:R-:W-:Y:S02]  /*42f0*/  @!P0 SHF.R.U64 R6, R6, 0x10, R7 ;  /* 0x0000001006068819 */ /* 0x000fe40000001207 */
[----:B------:R-:W-:Y:S01]  /*4300*/  @!P0 PRMT R9, R2, 0x5410, R9 ;  /* 0x0000541002098816 */ /* 0x000fe20000000009 */
[----:B------:R-:W-:Y:S01]  /*4310*/  @!P0 IMAD.U32 R2, R28, 0x10000, RZ ;  /* 0x000100001c028824 */ /* 0x000fe200078e00ff */
[----:B------:R-:W-:Y:S01]  /*4320*/  @!P0 PRMT R6, R8, 0x5410, R6 ;  /* 0x0000541008068816 */ /* 0x000fe20000000006 */
[----:B------:R-:W-:Y:S01]  /*4330*/  @!P0 FMUL.FTZ R158, R39, R51 ;  /* 0x00000033279e8220 */ /* 0x000fe20000410000 */
[----:B------:R-:W-:Y:S02]  /*4340*/  @!P0 LOP3.LUT R49, R49, 0xffff0000, RZ, 0xc0, !PT ;  /* 0xffff000031318812 */ /* 0x000fe400078ec0ff */
[----:B------:R-:W-:Y:S02]  /*4350*/  @!P0 LOP3.LUT R53, R53, 0xffff0000, RZ, 0xc0, !PT ;  /* 0xffff000035358812 */ /* 0x000fe400078ec0ff */
[----:B------:R-:W-:Y:S01]  /*4360*/  @!P0 SHF.R.U64 R4, R4, 0x10, R5 ;  /* 0x0000001004048819 */ /* 0x000fe20000001205 */
[--C-:B------:R-:W-:Y:S01]  /*4370*/  IMAD.MOV.U32 R5, RZ, RZ, R7.reuse ;  /* 0x000000ffff057224 */ /* 0x100fe200078e0007 */
[----:B------:R-:W-:Y:S02]  /*4380*/  @!P0 SHF.R.U32.HI R7, RZ, 0x10, R7 ;  /* 0x00000010ff078819 */ /* 0x000fe40000011607 */
[----:B------:R-:W-:Y:S02]  /*4390*/  @!P0 PRMT R3, R3, 0x5410, R4 ;  /* 0x0000541003038816 */ /* 0x000fe40000000004 */
[----:B------:R-:W-:Y:S01]  /*43a0*/  @!P0 PRMT R8, R5, 0x5410, R7 ;  /* 0x0000541005088816 */ /* 0x000fe20000000007 */
[----:B------:R-:W-:Y:S01]  /*43b0*/  @!P0 IMAD.U32 R5, R9, 0x10000, RZ ;  /* 0x0001000009058824 */ /* 0x000fe200078e00ff */
[----:B------:R-:W-:Y:S01]  /*43c0*/  @!P0 SHF.L.U32 R7, R29, 0x10, RZ ;  /* 0x000000101d078819 */ /* 0x000fe200000006ff */
[----:B------:R-:W-:Y:S01]  /*43d0*/  @!P0 IMAD.U32 R4, R3, 0x10000, RZ ;  /* 0x0001000003048824 */ /* 0x000fe200078e00ff */
[----:B------:R-:W-:Y:S02]  /*43e0*/  @!P0 LOP3.LUT R9, R9, 0xffff0000, RZ, 0xc0, !PT ;  /* 0xffff000009098812 */ /* 0x000fe400078ec0ff */
[----:B------:R-:W-:Y:S04]  /*43f0*/  @!P0 SHF.R.U32.HI R45, RZ, 0x10, R45 ;  /* 0x00000010ff2d8819 */ /* 0x000fe8000001162d */
[----:B------:R-:W-:Y:S01]  /*4400*/  @!P0 PRMT R45, R37, 0x5410, R45 ;  /* 0x00005410252d8816 */ /* 0x000fe2000000002d */
[C---:B------:R-:W-:Y:S01]  /*4410*/  @!P0 IMAD.U32 R37, R41.reuse, 0x10000, RZ ;  /* 0x0001000029258824 */ /* 0x040fe200078e00ff */
[----:B------:R-:W-:Y:S03]  /*4420*/  @!P0 LOP3.LUT R41, R41, 0xffff0000, RZ, 0xc0, !PT ;  /* 0xffff000029298812 */ /* 0x000fe600078ec0ff */
[C---:B------:R-:W-:Y:S01]  /*4430*/  @!P0 IMAD.U32 R43, R45.reuse, 0x10000, RZ ;  /* 0x000100002d2b8824 */ /* 0x040fe200078e00ff */
[----:B------:R-:W-:Y:S01]  /*4440*/  @!P0 LOP3.LUT R45, R45, 0xffff0000, RZ, 0xc0, !PT ;  /* 0xffff00002d2d8812 */ /* 0x000fe200078ec0ff */
[C---:B------:R-:W-:Y:S02]  /*4450*/  @!P0 FMUL.FTZ R147, R2.reuse, R37 ;  /* 0x0000002502938220 */ /* 0x040fe40000410000 */
[C---:B------:R-:W-:Y:S02]  /*4460*/  @!P0 FMUL.FTZ R152, R7.reuse, R43 ;  /* 0x0000002b07988220 */ /* 0x040fe40000410000 */
[-C--:B------:R-:W-:Y:S02]  /*4470*/  @!P0 FMUL.FTZ R2, R2, R4.reuse ;  /* 0x0000000402028220 */ /* 0x080fe40000410000 */
[----:B------:R-:W-:Y:S02]  /*4480*/  @!P0 FFMA.FTZ R147, R38, R4, -R147 ;  /* 0x0000000426938223 */ /* 0x000fe40000010893 */
[-C--:B------:R-:W-:Y:S01]  /*4490*/  @!P0 FMUL.FTZ R4, R7, R5.reuse ;  /* 0x0000000507048220 */ /* 0x080fe20000410000 */
[----:B------:R-:W-:Y:S01]  /*44a0*/  @!P0 LOP3.LUT R7, R28, 0xffff0000, RZ, 0xc0, !PT ;  /* 0xffff00001c078812 */ /* 0x000fe200078ec0ff */
[----:B------:R-:W-:Y:S01]  /*44b0*/  @!P0 FFMA.FTZ R152, R44, R5, -R152 ;  /* 0x000000052c988223 */ /* 0x000fe20000010898 */
[----:B------:R-:W-:Y:S01]  /*44c0*/  @!P0 LOP3.LUT R5, R29, 0xffff0000, RZ, 0xc0, !PT ;  /* 0xffff00001d058812 */ /* 0x000fe200078ec0ff */
[----:B------:R-:W-:Y:S01]  /*44d0*/  @!P0 FFMA.FTZ R2, R37, R38, R2 ;  /* 0x0000002625028223 */ /* 0x000fe20000010002 */
[----:B------:R-:W-:Y:S01]  /*44e0*/  @!P0 LOP3.LUT R37, R3, 0xffff0000, RZ, 0xc0, !PT ;  /* 0xffff000003258812 */ /* 0x000fe200078ec0ff */
[----:B------:R-:W-:Y:S02]  /*44f0*/  @!P0 FMUL.FTZ R154, R7, R41 ;  /* 0x00000029079a8220 */ /* 0x000fe40000410000 */
[----:B------:R-:W-:Y:S02]  /*4500*/  @!P0 FMUL.FTZ R153, R5, R45 ;  /* 0x0000002d05998220 */ /* 0x000fe40000410000 */
[-C--:B------:R-:W-:Y:S02]  /*4510*/  @!P0 FMUL.FTZ R3, R7, R37.reuse ;  /* 0x0000002507038220 */ /* 0x080fe40000410000 */
[----:B------:R-:W-:Y:S01]  /*4520*/  @!P0 FFMA.FTZ R154, R42, R37, -R154 ;  /* 0x000000252a9a8223 */ /* 0x000fe2000001089a */
[C---:B------:R-:W-:Y:S01]  /*4530*/  @!P0 LOP3.LUT R37, R30.reuse, 0xffff0000, RZ, 0xc0, !PT ;  /* 0xffff00001e258812 */ /* 0x040fe200078ec0ff */
[----:B------:R-:W-:Y:S02]  /*4540*/  @!P0 IMAD.U32 R38, R30, 0x10000, RZ ;  /* 0x000100001e268824 */ /* 0x000fe400078e00ff */
[----:B------:R-:W-:Y:S01]  /*4550*/  @!P0 IMAD.U32 R7, R6, 0x10000, RZ ;  /* 0x0001000006078824 */ /* 0x000fe200078e00ff */
[----:B------:R-:W-:Y:S01]  /*4560*/  @!P0 F2FP.BF16.PACK_AB R147, R154, R147 ;  /* 0x000000939a93823e */ /* 0x000fe200000010ff */
[-C--:B------:R-:W-:Y:S02]  /*4570*/  @!P0 FMUL.FTZ R5, R5, R9.reuse ;  /* 0x0000000905058220 */ /* 0x080fe40000410000 */
[----:B------:R-:W-:Y:S01]  /*4580*/  @!P0 FFMA.FTZ R153, R46, R9, -R153 ;  /* 0x000000092e998223 */ /* 0x000fe20000010899 */
[----:B------:R-:W-:Y:S01]  /*4590*/  @!P0 LOP3.LUT R9, R6, 0xffff0000, RZ, 0xc0, !PT ;  /* 0xffff000006098812 */ /* 0x000fe200078ec0ff */
[C---:B------:R-:W-:Y:S01]  /*45a0*/  @!P0 FMUL.FTZ R155, R38.reuse, R47 ;  /* 0x0000002f269b8220 */ /* 0x040fe20000410000 */
[----:B------:R-:W-:Y:S01]  /*45b0*/  @!P0 MOV R64, R147 ;  /* 0x0000009300408202 */ /* 0x000fe20000000f00 */
[----:B------:R-:W-:Y:S01]  /*45c0*/  @!P0 FMUL.FTZ R6, R38, R7 ;  /* 0x0000000726068220 */ /* 0x000fe20000410000 */
[----:B------:R-:W-:Y:S01]  /*45d0*/  @!P0 LOP3.LUT R38, R31, 0xffff0000, RZ, 0xc0, !PT ;  /* 0xffff00001f268812 */ /* 0x000fe200078ec0ff */
[----:B------:R-:W-:Y:S01]  /*45e0*/  @!P0 FMUL.FTZ R156, R37, R49 ;  /* 0x00000031259c8220 */ /* 0x000fe20000410000 */
[----:B------:R-:W-:Y:S01]  /*45f0*/  @!P0 F2FP.BF16.PACK_AB R152, R153, R152 ;  /* 0x000000989998823e */ /* 0x000fe200000010ff */
[----:B------:R-:W-:Y:S02]  /*4600*/  @!P0 FFMA.FTZ R155, R48, R7, -R155 ;  /* 0x00000007309b8223 */ /* 0x000fe4000001089b */
[-C--:B------:R-:W-:Y:S01]  /*4610*/  @!P0 FMUL.FTZ R7, R37, R9.reuse ;  /* 0x0000000925078220 */ /* 0x080fe20000410000 */
[----:B------:R-:W-:Y:S01]  /*4620*/  @!P0 LOP3.LUT R37, R8, 0xffff0000, RZ, 0xc0, !PT ;  /* 0xffff000008258812 */ /* 0x000fe200078ec0ff */
[----:B------:R-:W-:Y:S02]  /*4630*/  @!P0 FFMA.FTZ R3, R41, R42, R3 ;  /* 0x0000002a29038223 */ /* 0x000fe40000010003 */
[----:B------:R-:W-:Y:S02]  /*4640*/  @!P0 FFMA.FTZ R156, R50, R9, -R156 ;  /* 0x00000009329c8223 */ /* 0x000fe4000001089c */
[----:B------:R-:W-:Y:S01]  /*4650*/  @!P0 IMAD.U32 R9, R8, 0x10000, RZ ;  /* 0x0001000008098824 */ /* 0x000fe200078e00ff */
[----:B------:R-:W-:Y:S01]  /*4660*/  @!P0 F2FP.BF16.PACK_AB R2, R3, R2 ;  /* 0x000000020302823e */ /* 0x000fe200000010ff */
[----:B------:R-:W-:Y:S01]  /*4670*/  @!P0 FMUL.FTZ R157, R38, R53 ;  /* 0x00000035269d8220 */ /* 0x000fe20000410000 */
[----:B------:R-:W-:Y:S01]  /*4680*/  @!P0 F2FP.BF16.PACK_AB R155, R156, R155 ;  /* 0x0000009b9c9b823e */ /* 0x000fe200000010ff */
[----:B------:R-:W-:Y:S02]  /*4690*/  @!P0 FFMA.FTZ R4, R43, R44, R4 ;  /* 0x0000002c2b048223 */ /* 0x000fe40000010004 */
[----:B------:R-:W-:Y:S02]  /*46a0*/  @!P0 FFMA.FTZ R5, R45, R46, R5 ;  /* 0x0000002e2d058223 */ /* 0x000fe40000010005 */
[-C--:B------:R-:W-:Y:S02]  /*46b0*/  @!P0 FMUL.FTZ R8, R39, R9.reuse ;  /* 0x0000000927088220 */ /* 0x080fe40000410000 */
[----:B------:R-:W-:Y:S01]  /*46c0*/  @!P0 FFMA.FTZ R39, R52, R9, -R158 ;  /* 0x0000000934278223 */ /* 0x000fe2000001089e */
[----:B------:R-:W-:Y:S01]  /*46d0*/  @!P0 F2FP.BF16.PACK_AB R4, R5, R4 ;  /* 0x000000040504823e */ /* 0x000fe200000010ff */
[-C--:B------:R-:W-:Y:S02]  /*46e0*/  @!P0 FMUL.FTZ R9, R38, R37.reuse ;  /* 0x0000002526098220 */ /* 0x080fe40000410000 */
[----:B------:R-:W-:Y:S02]  /*46f0*/  @!P0 FFMA.FTZ R37, R54, R37, -R157 ;  /* 0x0000002536258223 */ /* 0x000fe4000001089d */
[----:B------:R-:W-:Y:S02]  /*4700*/  @!P0 FFMA.FTZ R6, R47, R48, R6 ;  /* 0x000000302f068223 */ /* 0x000fe40000010006 */
[----:B------:R-:W-:Y:S01]  /*4710*/  @!P0 FFMA.FTZ R7, R49, R50, R7 ;  /* 0x0000003231078223 */ /* 0x000fe20000010007 */
[----:B------:R-:W-:Y:S01]  /*4720*/  @!P0 F2FP.BF16.PACK_AB R37, R37, R39 ;  /* 0x000000272525823e */ /* 0x000fe200000010ff */
[----:B------:R-:W-:Y:S02]  /*4730*/  @!P0 FFMA.FTZ R8, R51, R52, R8 ;  /* 0x0000003433088223 */ /* 0x000fe40000010008 */
[----:B------:R-:W-:Y:S01]  /*4740*/  @!P0 FFMA.FTZ R9, R53, R54, R9 ;  /* 0x0000003635098223 */ /* 0x000fe20000010009 */
[----:B------:R-:W-:Y:S01]  /*4750*/  @!P0 MOV R67, R37 ;  /* 0x0000002500438202 */ /* 0x000fe20000000f00 */
[----:B------:R-:W-:Y:S01]  /*4760*/  @!P0 IMAD.MOV.U32 R65, RZ, RZ, R152 ;  /* 0x000000ffff418224 */ /* 0x000fe200078e0098 */
[----:B------:R-:W-:Y:S01]  /*4770*/  @!P0 F2FP.BF16.PACK_AB R6, R7, R6 ;  /* 0x000000060706823e */ /* 0x000fe200000010ff */
        /* <DEDUP_REMOVED lines=8> */
.L_x_386:
[----:B------:R-:W-:Y:S05]  /*4800*/  BSYNC B0 ;  /* 0x0000000000007941 */ /* 0x000fea0003800000 */
.L_x_385:
[----:B------:R-:W-:Y:S01]  /*4810*/  ISETP.GE.AND P0, PT, R13, c[0x0][0x1d4], PT ;  /* 0x000075000d007a0c */ /* 0x000fe20003f06270 */
[----:B------:R-:W-:Y:S01]  /*4820*/  @!UPT UIADD3 URZ, URZ, URZ, URZ ;  /* 0x0000003f3f3ff290 */ /* 0x000fe2000fffe03f */
[----:B------:R-:W-:Y:S11]  /*4830*/  BSSY B0, `(.L_x_387) ;  /* 0x0000071000007945 */ /* 0x000ff60003800000 */
[----:B------:R-:W-:-:S05]  /*4840*/  @P0 BRA `(.L_x_388) ;  /* 0x000006f000000947 */ /* 0x000fca0003800000 */
[----:B------:R-:W-:Y:S01]  /*4850*/  ISETP.GE.AND P2, PT, R110, c[0x0][0x1d4], PT ;  /* 0x000075006e007a0c */ /* 0x000fe20003f46270 */
[----:B-1----:R-:W1:Y:S01]  /*4860*/  LDS.128 R28, [R102+0x3c80] ;  /* 0x003c8000661c7984 */ /* 0x002e620000000c00 */
[-C--:B------:R-:W-:Y:S04]  /*4870*/  IADD3 R5, P1, P0, R140, R146.reuse, R115 ;  /* 0x000000928c057210 */ /* 0x080fe8000783e073 */
[-C--:B------:R-:W-:Y:S03]  /*4880*/  IADD3.X R4, R88, R125.reuse, R98, P1, P0 ;  /* 0x0000007d58047210 */ /* 0x080fe60000fe0462 */
[----:B------:R-:W2:Y:S04]  /*4890*/  LDS.128 R64, [R103+0x3c80] ;  /* 0x003c800067407984 */ /* 0x000ea80000000c00 */
        /* <DEDUP_REMOVED lines=8> */
[----:B-1----:R-:W-:Y:S01]  /*4920*/  @!P0 IMAD.U32 R9, R28, 0x10000, RZ ;  /* 0x000100001c098824 */ /* 0x002fe200078e00ff */
[----:B------:R-:W-:Y:S02]  /*4930*/  @!P0 SHF.R.U64 R2, R32, 0x10, R33 ;  /* 0x0000001020028819 */ /* 0x000fe40000001221 */
[----:B------:R-:W-:Y:S01]  /*4940*/  @!P0 SHF.R.U64 R5, R34, 0x10, R35 ;  /* 0x0000001022058819 */ /* 0x000fe20000001223 */
[----:B--2---:R-:W-:Y:S01]  /*4950*/  @!P0 IMAD.U32 R32, R64, 0x10000, RZ ;  /* 0x0001000040208824 */ /* 0x004fe200078e00ff */
[C---:B------:R-:W-:Y:S01]  /*4960*/  @!P0 LOP3.LUT R39, R65.reuse, 0xffff0000, RZ, 0xc0, !PT ;  /* 0xffff000041278812 */ /* 0x040fe200078ec0ff */
[----:B------:R-:W-:Y:S01]  /*4970*/  @!P0 IMAD.U32 R37, R65, 0x10000, RZ ;  /* 0x0001000041258824 */ /* 0x000fe200078e00ff */
[C---:B------:R-:W-:Y:S01]  /*4980*/  @!P0 LOP3.LUT R48, R67.reuse, 0xffff0000, RZ, 0xc0, !PT ;  /* 0xffff000043308812 */ /* 0x040fe200078ec0ff */
[----:B------:R-:W-:Y:S01]  /*4990*/  @!P0 IMAD.U32 R46, R67, 0x10000, RZ ;  /* 0x00010000432e8824 */ /* 0x000fe200078e00ff */
[C---:B------:R-:W-:Y:S01]  /*49a0*/  @!P0 LOP3.LUT R44, R66.reuse, 0xffff0000, RZ, 0xc0, !PT ;  /* 0xffff0000422c8812 */ /* 0x040fe200078ec0ff */
[----:B------:R-:W-:Y:S01]  /*49b0*/  @!P0 IMAD.U32 R42, R66, 0x10000, RZ ;  /* 0x00010000422a8824 */ /* 0x000fe200078e00ff */
[----:B------:R-:W-:Y:S02]  /*49c0*/  @!P0 SHF.R.U32.HI R3, RZ, 0x10, R33 ;  /* 0x00000010ff038819 */ /* 0x000fe40000011621 */
[----:B------:R-:W-:Y:S02]  /*49d0*/  @!P0 LOP3.LUT R33, R30, 0xffff0000, RZ, 0xc0, !PT ;  /* 0xffff00001e218812 */ /* 0x000fe400078ec0ff */
[----:B------:R-:W-:Y:S02]  /*49e0*/  @!P0 SHF.R.U32.HI R4, RZ, 0x10, R35 ;  /* 0x00000010ff048819 */ /* 0x000fe40000011623 */
[----:B------:R-:W-:Y:S02]  /*49f0*/  @!P0 LOP3.LUT R35, R64, 0xffff0000, RZ, 0xc0, !PT ;  /* 0xffff000040238812 */ /* 0x000fe400078ec0ff */
[----:B------:R-:W-:Y:S02]  /*4a00*/  @!P0 PRMT R7, R36, 0x5432, R5 ;  /* 0x0000543224078816 */ /* 0x000fe40000000005 */
[----:B------:R-:W-:Y:S02]  /*4a10*/  @!P0 LOP3.LUT R5, R28, 0xffff0000, RZ, 0xc0, !PT ;  /* 0xffff00001c058812 */ /* 0x000fe400078ec0ff */
[C---:B------:R-:W-:Y:S02]  /*4a20*/  @!P0 PRMT R2, R23.reuse, 0x5432, R2 ;  /* 0x0000543217028816 */ /* 0x040fe40000000002 */
[----:B------:R-:W-:Y:S02]  /*4a30*/  @!P0 PRMT R8, R23, 0x5410, R3 ;  /* 0x0000541017088816 */ /* 0x000fe40000000003 */
[--C-:B------:R-:W-:Y:S01]  /*4a40*/  @!P0 SHF.R.U64 R6, R60, 0x10, R61.reuse ;  /* 0x000000103c068819 */ /* 0x100fe2000000123d */
[----:B------:R-:W-:Y:S01]  /*4a50*/  @!P0 IMAD.U32 R3, R2, 0x10000, RZ ;  /* 0x0001000002038824 */ /* 0x000fe200078e00ff */
[----:B------:R-:W-:Y:S02]  /*4a60*/  @!P0 SHF.R.U32.HI R60, RZ, 0x10, R61 ;  /* 0x00000010ff3c8819 */ /* 0x000fe4000001163d */
[----:B------:R-:W-:Y:S02]  /*4a70*/  @!P0 PRMT R34, R70, 0x5432, R6 ;  /* 0x0000543246228816 */ /* 0x000fe40000000006 */
[----:B------:R-:W-:Y:S02]  /*4a80*/  @!P0 PRMT R6, R36, 0x5410, R4 ;  /* 0x0000541024068816 */ /* 0x000fe40000000004 */
[----:B------:R-:W-:Y:S01]  /*4a90*/  @!P0 LOP3.LUT R4, R2, 0xffff0000, RZ, 0xc0, !PT ;  /* 0xffff000002048812 */ /* 0x000fe200078ec0ff */
[C---:B------:R-:W-:Y:S01]  /*4aa0*/  @!P0 IMAD.U32 R23, R34.reuse, 0x10000, RZ ;  /* 0x0001000022178824 */ /* 0x040fe200078e00ff */
[----:B------:R-:W-:Y:S01]  /*4ab0*/  @!P0 LOP3.LUT R34, R34, 0xffff0000, RZ, 0xc0, !PT ;  /* 0xffff000022228812 */ /* 0x000fe200078ec0ff */
[C---:B------:R-:W-:Y:S01]  /*4ac0*/  @!P0 FMUL.FTZ R2, R9.reuse, R3 ;  /* 0x0000000309028220 */ /* 0x040fe20000410000 */
[----:B------:R-:W-:Y:S01]  /*4ad0*/  @!P0 PRMT R70, R70, 0x5410, R60 ;  /* 0x0000541046468816 */ /* 0x000fe2000000003c */
[----:B------:R-:W-:Y:S01]  /*4ae0*/  @!P0 FMUL.FTZ R49, R9, R23 ;  /* 0x0000001709318220 */ /* 0x000fe20000410000 */
[----:B------:R-:W-:Y:S01]  /*4af0*/  @!P0 LOP3.LUT R9, R29, 0xffff0000, RZ, 0xc0, !PT ;  /* 0xffff00001d098812 */ /* 0x000fe200078ec0ff */
[C---:B------:R-:W-:Y:S01]  /*4b00*/  @!P0 FMUL.FTZ R54, R5.reuse, R34 ;  /* 0x0000002205368220 */ /* 0x040fe20000410000 */
[----:B------:R-:W-:Y:S01]  /*4b10*/  @!P0 SHF.L.U32 R36, R70, 0x10, RZ ;  /* 0x0000001046248819 */ /* 0x000fe200000006ff */
[----:B------:R-:W-:Y:S01]  /*4b20*/  @!P0 FFMA.FTZ R49, R32, R3, -R49 ;  /* 0x0000000320318223 */ /* 0x000fe20000010831 */
[----:B------:R-:W-:Y:S01]  /*4b30*/  @!P0 LOP3.LUT R38, R70, 0xffff0000, RZ, 0xc0, !PT ;  /* 0xffff000046268812 */ /* 0x000fe200078ec0ff */
[-C--:B------:R-:W-:Y:S01]  /*4b40*/  @!P0 FMUL.FTZ R3, R5, R4.reuse ;  /* 0x0000000405038220 */ /* 0x080fe20000410000 */
[--C-:B------:R-:W-:Y:S01]  /*4b50*/  @!P0 SHF.R.U32.HI R47, RZ, 0x10, R63.reuse ;  /* 0x00000010ff2f8819 */ /* 0x100fe2000001163f */
[----:B------:R-:W-:Y:S01]  /*4b60*/  @!P0 FFMA.FTZ R54, R35, R4, -R54 ;  /* 0x0000000423368223 */ /* 0x000fe20000010836 */
[----:B------:R-:W-:Y:S01]  /*4b70*/  @!P0 SHF.R.U64 R62, R62, 0x10, R63 ;  /* 0x000000103e3e8819 */ /* 0x000fe2000000123f */
[----:B------:R-:W-:Y:S01]  /*4b80*/  @!P0 IMAD.U32 R4, R29, 0x10000, RZ ;  /* 0x000100001d048824 */ /* 0x000fe200078e00ff */
[----:B------:R-:W-:Y:S01]  /*4b90*/  @!P0 PRMT R47, R69, 0x5432, R47 ;  /* 0x00005432452f8816 */ /* 0x000fe2000000002f */
[----:B------:R-:W-:Y:S01]  /*4ba0*/  @!P0 IMAD.U32 R5, R8, 0x10000, RZ ;  /* 0x0001000008058824 */ /* 0x000fe200078e00ff */
[----:B------:R-:W-:Y:S01]  /*4bb0*/  @!P0 F2FP.BF16.PACK_AB R49, R54, R49 ;  /* 0x000000313631823e */ /* 0x000fe200000010ff */
[----:B------:R-:W-:Y:S01]  /*4bc0*/  @!P0 FMUL.FTZ R60, R4, R36 ;  /* 0x00000024043c8220 */ /* 0x000fe20000410000 */
[----:B------:R-:W-:Y:S01]  /*4bd0*/  @!P0 LOP3.LUT R8, R8, 0xffff0000, RZ, 0xc0, !PT ;  /* 0xffff000008088812 */ /* 0x000fe200078ec0ff */
[----:B------:R-:W-:Y:S01]  /*4be0*/  @!P0 FMUL.FTZ R61, R9, R38 ;  /* 0x00000026093d8220 */ /* 0x000fe20000410000 */
[----:B------:R-:W-:Y:S01]  /*4bf0*/  @!P0 MOV R64, R49 ;  /* 0x0000003100408202 */ /* 0x000fe20000000f00 */
[----:B------:R-:W-:Y:S01]  /*4c00*/  @!P0 FFMA.FTZ R2, R23, R32, R2 ;  /* 0x0000002017028223 */ /* 0x000fe20000010002 */
[----:B------:R-:W-:Y:S01]  /*4c10*/  @!P0 LOP3.LUT R23, R31, 0xffff0000, RZ, 0xc0, !PT ;  /* 0xffff00001f178812 */ /* 0x000fe200078ec0ff */
[C---:B------:R-:W-:Y:S01]  /*4c20*/  @!P0 IMAD.U32 R45, R47.reuse, 0x10000, RZ ;  /* 0x000100002f2d8824 */ /* 0x040fe200078e00ff */
[----:B------:R-:W-:Y:S01]  /*4c30*/  @!P0 LOP3.LUT R47, R47, 0xffff0000, RZ, 0xc0, !PT ;  /* 0xffff00002f2f8812 */ /* 0x000fe200078ec0ff */
[-C--:B------:R-:W-:Y:S01]  /*4c40*/  @!P0 FMUL.FTZ R4, R4, R5.reuse ;  /* 0x0000000504048220 */ /* 0x080fe20000410000 */
[----:B------:R-:W-:Y:S01]  /*4c50*/  @!P0 PRMT R69, R69, 0x5410, R62 ;  /* 0x0000541045458816 */ /* 0x000fe2000000003e */
[----:B------:R-:W-:Y:S02]  /*4c60*/  @!P0 FFMA.FTZ R60, R37, R5, -R60 ;  /* 0x00000005253c8223 */ /* 0x000fe4000001083c */
[-C--:B------:R-:W-:Y:S01]  /*4c70*/  @!P0 FMUL.FTZ R5, R9, R8.reuse ;  /* 0x0000000809058220 */ /* 0x080fe20000410000 */
[C---:B------:R-:W-:Y:S01]  /*4c80*/  @!P0 SHF.L.U32 R9, R6.reuse, 0x10, RZ ;  /* 0x0000001006098819 */ /* 0x040fe200000006ff */
[----:B------:R-:W-:Y:S01]  /*4c90*/  @!P0 FFMA.FTZ R61, R39, R8, -R61 ;  /* 0x00000008273d8223 */ /* 0x000fe2000001083d */
[----:B------:R-:W-:Y:S01]  /*4ca0*/  @!P0 LOP3.LUT R6, R6, 0xffff0000, RZ, 0xc0, !PT ;  /* 0xffff000006068812 */ /* 0x000fe200078ec0ff */
[----:B------:R-:W-:Y:S01]  /*4cb0*/  @!P0 IMAD.U32 R8, R31, 0x10000, RZ ;  /* 0x000100001f088824 */ /* 0x000fe200078e00ff */
[----:B------:R-:W-:Y:S01]  /*4cc0*/  @!P0 LOP3.LUT R43, R69, 0xffff0000, RZ, 0xc0, !PT ;  /* 0xffff0000452b8812 */ /* 0x000fe200078ec0ff */
[----:B------:R-:W-:Y:S01]  /*4cd0*/  @!P0 FMUL.FTZ R63, R23, R47 ;  /* 0x0000002f173f8220 */ /* 0x000fe20000410000 */
[----:B------:R-:W-:Y:S01]  /*4ce0*/  @!P0 F2FP.BF16.PACK_AB R60, R61, R60 ;  /* 0x0000003c3d3c823e */ /* 0x000fe200000010ff */
[C---:B------:R-:W-:Y:S02]  /*4cf0*/  @!P0 FMUL.FTZ R62, R8.reuse, R45 ;  /* 0x0000002d083e8220 */ /* 0x040fe40000410000 */
[-C--:B------:R-:W-:Y:S02]  /*4d00*/  @!P0 FMUL.FTZ R8, R8, R9.reuse ;  /* 0x0000000908088220 */ /* 0x080fe40000410000 */
[----:B------:R-:W-:Y:S02]  /*4d10*/  @!P0 FFMA.FTZ R62, R46, R9, -R62 ;  /* 0x000000092e3e8223 */ /* 0x000fe4000001083e */
[-C--:B------:R-:W-:Y:S01]  /*4d20*/  @!P0 FMUL.FTZ R9, R23, R6.reuse ;  /* 0x0000000617098220 */ /* 0x080fe20000410000 */
[----:B------:R-:W-:Y:S01]  /*4d30*/  @!P0 LOP3.LUT R23, R7, 0xffff0000, RZ, 0xc0, !PT ;  /* 0xffff000007178812 */ /* 0x000fe200078ec0ff */
[----:B------:R-:W-:Y:S02]  /*4d40*/  @!P0 FFMA.FTZ R63, R48, R6, -R63 ;  /* 0x00000006303f8223 */ /* 0x000fe4000001083f */
[----:B------:R-:W-:Y:S02]  /*4d50*/  @!P0 IMAD.U32 R6, R30, 0x10000, RZ ;  /* 0x000100001e068824 */ /* 0x000fe400078e00ff */
[----:B------:R-:W-:Y:S01]  /*4d60*/  @!P0 IMAD.U32 R41, R69, 0x10000, RZ ;  /* 0x0001000045298824 */ /* 0x000fe200078e00ff */
[----:B------:R-:W-:Y:S01]  /*4d70*/  @!P0 F2FP.BF16.PACK_AB R62, R63, R62 ;  /* 0x0000003e3f3e823e */ /* 0x000fe200000010ff */
[----:B------:R-:W-:Y:S02]  /*4d80*/  @!P0 IMAD.U32 R32, R7, 0x10000, RZ ;  /* 0x0001000007208824 */ /* 0x000fe400078e00ff */
[----:B------:R-:W-:Y:S02]  /*4d90*/  @!P0 FMUL.FTZ R7, R6, R41 ;  /* 0x0000002906078220 */ /* 0x000fe40000410000 */
[----:B------:R-:W-:Y:S02]  /*4da0*/  @!P0 FMUL.FTZ R69, R33, R43 ;  /* 0x0000002b21458220 */ /* 0x000fe40000410000 */
[----:B------:R-:W-:Y:S02]  /*4db0*/  @!P0 FFMA.FTZ R3, R34, R35, R3 ;  /* 0x0000002322038223 */ /* 0x000fe40000010003 */
[----:B------:R-:W-:Y:S02]  /*4dc0*/  @!P0 FMUL.FTZ R6, R6, R32 ;  /* 0x0000002006068220 */ /* 0x000fe40000410000 */
[----:B------:R-:W-:Y:S01]  /*4dd0*/  @!P0 FFMA.FTZ R4, R36, R37, R4 ;  /* 0x0000002524048223 */ /* 0x000fe20000010004 */
[----:B------:R-:W-:Y:S01]  /*4de0*/  @!P0 F2FP.BF16.PACK_AB R2, R3, R2 ;  /* 0x000000020302823e */ /* 0x000fe200000010ff */
[----:B------:R-:W-:Y:S02]  /*4df0*/  @!P0 FFMA.FTZ R32, R42, R32, -R7 ;  /* 0x000000202a208223 */ /* 0x000fe40000010807 */
[-C--:B------:R-:W-:Y:S02]  /*4e00*/  @!P0 FMUL.FTZ R7, R33, R23.reuse ;  /* 0x0000001721078220 */ /* 0x080fe40000410000 */
[----:B------:R-:W-:Y:S02]  /*4e10*/  @!P0 FFMA.FTZ R23, R44, R23, -R69 ;  /* 0x000000172c178223 */ /* 0x000fe40000010845 */
[----:B------:R-:W-:Y:S02]  /*4e20*/  @!P0 FFMA.FTZ R5, R38, R39, R5 ;  /* 0x0000002726058223 */ /* 0x000fe40000010005 */
[----:B------:R-:W-:Y:S01]  /*4e30*/  @!P0 FFMA.FTZ R6, R41, R42, R6 ;  /* 0x0000002a29068223 */ /* 0x000fe20000010006 */
[----:B------:R-:W-:Y:S01]  /*4e40*/  @!P0 F2FP.BF16.PACK_AB R23, R23, R32 ;  /* 0x000000201717823e */ /* 0x000fe200000010ff */
[----:B------:R-:W-:Y:S01]  /*4e50*/  @!P0 FFMA.FTZ R7, R43, R44, R7 ;  /* 0x0000002c2b078223 */ /* 0x000fe20000010007 */
[----:B------:R-:W-:Y:S01]  /*4e60*/  @!P0 F2FP.BF16.PACK_AB R4, R5, R4 ;  /* 0x000000040504823e */ /* 0x000fe200000010ff */
[----:B------:R-:W-:Y:S02]  /*4e70*/  @!P0 FFMA.FTZ R8, R45, R46, R8 ;  /* 0x0000002e2d088223 */ /* 0x000fe40000010008 */
        /* <DEDUP_REMOVED lines=12> */
.L_x_388:
[----:B------:R-:W-:Y:S05]  /*4f40*/  BSYNC B0 ;  /* 0x0000000000007941 */ /* 0x000fea0003800000 */
.L_x_387:
[----:B------:R-:W-:Y:S11]  /*4f50*/  ISETP.GE.AND P0, PT, R14, c[0x0][0x1d4], PT ;  /* 0x000075000e007a0c */ /* 0x000ff60003f06270 */
[----:B------:R-:W-:Y:S02]  /*4f60*/  @!UPT UIADD3 URZ, URZ, URZ, URZ ;  /* 0x0000003f3f3ff290 */ /* 0x000fe4000fffe03f */
[----:B------:R-:W-:-:S05]  /*4f70*/  @P0 BRA `(.L_x_372) ;  /* 0x000008f000000947 */ /* 0x000fca0003800000 */
[----:B------:R-:W-:Y:S01]  /*4f80*/  IADD3 R3, P1, P0, R140, R146, R114 ;  /* 0x000000928c037210 */ /* 0x000fe2000783e072 */
[----:B-1----:R-:W1:Y:S03]  /*4f90*/  LDS.128 R28, [R100+0x3c80] ;  /* 0x003c8000641c7984 */ /* 0x002e660000000c00 */
[----:B------:R-:W-:Y:S02]  /*4fa0*/  IADD3.X R2, R88, R125, R97, P1, P0 ;  /* 0x0000007d58027210 */ /* 0x000fe40000fe0461 */
[C---:B------:R-:W-:Y:S03]  /*4fb0*/  LEA R42, P0, R3.reuse, c[0x0][0x1c8], 0x1 ;  /* 0x00007200032a7a11 */ /* 0x040fe600078008ff */
[----:B------:R-:W2:Y:S01]  /*4fc0*/  LDS.128 R44, [R101+0x3c80] ;  /* 0x003c8000652c7984 */ /* 0x000ea20000000c00 */
[----:B------:R-:W-:Y:S02]  /*4fd0*/  LEA.HI.X R43, R3, c[0x0][0x1cc], R2, 0x1, P0 ;  /* 0x00007300032b7a11 */ /* 0x000fe400000f0c02 */
[----:B------:R-:W-:Y:S11]  /*4fe0*/  ISETP.GE.AND P0, PT, R14, c[0x0][0x27c], PT ;  /* 0x00009f000e007a0c */ /* 0x000ff60003f06270 */
[----:B------:R-:W-:Y:S02]  /*4ff0*/  @!UPT UIADD3 URZ, URZ, URZ, URZ ;  /* 0x0000003f3f3ff290 */ /* 0x000fe4000fffe03f */
[----:B------:R-:W-:Y:S02]  /*5000*/  @!P0 SHF.R.U64 R2, R24, 0x10, R25 ;  /* 0x0000001018028819 */ /* 0x000fe40000001219 */
[--C-:B------:R-:W-:Y:S02]  /*5010*/  @!P0 SHF.R.U64 R5, R26, 0x10, R27.reuse ;  /* 0x000000101a058819 */ /* 0x100fe4000000121b */
[C---:B------:R-:W-:Y:S02]  /*5020*/  @!P0 PRMT R6, R17.reuse, 0x5432, R2 ;  /* 0x0000543211068816 */ /* 0x040fe40000000002 */
[----:B------:R-:W-:Y:S02]  /*5030*/  @!P0 SHF.R.U32.HI R4, RZ, 0x10, R27 ;  /* 0x00000010ff048819 */ /* 0x000fe4000001161b */
[----:B------:R-:W-:Y:S02]  /*5040*/  @!P0 SHF.R.U32.HI R3, RZ, 0x10, R25 ;  /* 0x00000010ff038819 */ /* 0x000fe40000011619 */
[----:B------:R-:W-:Y:S01]  /*5050*/  @!P0 PRMT R7, R22, 0x5410, R4 ;  /* 0x0000541016078816 */ /* 0x000fe20000000004 */
[----:B------:R-:W-:Y:S01]  /*5060*/  @!P0 IMAD.U32 R4, R6, 0x10000, RZ ;  /* 0x0001000006048824 */ /* 0x000fe200078e00ff */
[----:B------:R-:W-:Y:S02]  /*5070*/  @!P0 PRMT R3, R17, 0x5410, R3 ;  /* 0x0000541011038816 */ /* 0x000fe40000000003 */
[----:B------:R-:W-:Y:S01]  /*5080*/  @!P0 PRMT R17, R22, 0x5432, R5 ;  /* 0x0000543216118816 */ /* 0x000fe20000000005 */
[----:B-1----:R-:W-:Y:S01]  /*5090*/  @!P0 IMAD.U32 R2, R28, 0x10000, RZ ;  /* 0x000100001c028824 */ /* 0x002fe200078e00ff */
[----:B------:R-:W-:Y:S01]  /*50a0*/  @!P0 LOP3.LUT R6, R6, 0xffff0000, RZ, 0xc0, !PT ;  /* 0xffff000006068812 */ /* 0x000fe200078ec0ff */
[C---:B------:R-:W-:Y:S01]  /*50b0*/  @!P0 IMAD.U32 R5, R3.reuse, 0x10000, RZ ;  /* 0x0001000003058824 */ /* 0x040fe200078e00ff */
[----:B------:R-:W-:Y:S02]  /*50c0*/  @!P0 LOP3.LUT R3, R3, 0xffff0000, RZ, 0xc0, !PT ;  /* 0xffff000003038812 */ /* 0x000fe400078ec0ff */
[----:B------:R-:W-:Y:S02]  /*50d0*/  @!P0 SHF.L.U32 R8, R29, 0x10, RZ ;  /* 0x000000101d088819 */ /* 0x000fe400000006ff */
[----:B------:R-:W-:Y:S01]  /*50e0*/  @!P0 SHF.R.U64 R58, R58, 0x10, R59 ;  /* 0x000000103a3a8819 */ /* 0x000fe2000000123b */
[C---:B--2---:R-:W-:Y:S01]  /*50f0*/  @!P0 IMAD.U32 R22, R44.reuse, 0x10000, RZ ;  /* 0x000100002c168824 */ /* 0x044fe200078e00ff */
[C---:B------:R-:W-:Y:S01]  /*5100*/  @!P0 LOP3.LUT R32, R45.reuse, 0xffff0000, RZ, 0xc0, !PT ;  /* 0xffff00002d208812 */ /* 0x040fe200078ec0ff */
[----:B------:R-:W-:Y:S01]  /*5110*/  @!P0 IMAD.U32 R26, R45, 0x10000, RZ ;  /* 0x000100002d1a8824 */ /* 0x000fe200078e00ff */
[----:B------:R-:W-:Y:S02]  /*5120*/  @!P0 LOP3.LUT R24, R44, 0xffff0000, RZ, 0xc0, !PT ;  /* 0xffff00002c188812 */ /* 0x000fe400078ec0ff */
[C---:B------:R-:W-:Y:S02]  /*5130*/  @!P0 SHF.L.U32 R38, R47.reuse, 0x10, RZ ;  /* 0x000000102f268819 */ /* 0x040fe400000006ff */
[----:B------:R-:W-:Y:S02]  /*5140*/  @!P0 LOP3.LUT R41, R47, 0xffff0000, RZ, 0xc0, !PT ;  /* 0xffff00002f298812 */ /* 0x000fe400078ec0ff */
[C---:B------:R-:W-:Y:S02]  /*5150*/  @!P0 SHF.L.U32 R34, R46.reuse, 0x10, RZ ;  /* 0x000000102e228819 */ /* 0x040fe400000006ff */
[----:B------:R-:W-:Y:S02]  /*5160*/  @!P0 LOP3.LUT R36, R46, 0xffff0000, RZ, 0xc0, !PT ;  /* 0xffff00002e248812 */ /* 0x000fe400078ec0ff */
[--C-:B------:R-:W-:Y:S02]  /*5170*/  @!P0 SHF.R.U64 R23, R56, 0x10, R57.reuse ;  /* 0x0000001038178819 */ /* 0x100fe40000001239 */
[----:B------:R-:W-:Y:S02]  /*5180*/  @!P0 SHF.R.U32.HI R56, RZ, 0x10, R57 ;  /* 0x00000010ff388819 */ /* 0x000fe40000011639 */
[C---:B------:R-:W-:Y:S02]  /*5190*/  @!P0 PRMT R23, R68.reuse, 0x5432, R23 ;  /* 0x0000543244178816 */ /* 0x040fe40000000017 */
[----:B------:R-:W-:Y:S02]  /*51a0*/  @!P0 PRMT R68, R68, 0x5410, R56 ;  /* 0x0000541044448816 */ /* 0x000fe40000000038 */
[----:B------:R-:W-:Y:S01]  /*51b0*/  @!P0 SHF.R.U32.HI R39, RZ, 0x10, R59 ;  /* 0x00000010ff278819 */ /* 0x000fe2000001163b */
[C---:B------:R-:W-:Y:S01]  /*51c0*/  @!P0 IMAD.U32 R9, R23.reuse, 0x10000, RZ ;  /* 0x0001000017098824 */ /* 0x040fe200078e00ff */
[C---:B------:R-:W-:Y:S01]  /*51d0*/  @!P0 LOP3.LUT R27, R68.reuse, 0xffff0000, RZ, 0xc0, !PT ;  /* 0xffff0000441b8812 */ /* 0x040fe200078ec0ff */
[----:B------:R-:W-:Y:S01]  /*51e0*/  @!P0 IMAD.U32 R25, R68, 0x10000, RZ ;  /* 0x0001000044198824 */ /* 0x000fe200078e00ff */
[----:B------:R-:W-:Y:S01]  /*51f0*/  @!P0 LOP3.LUT R23, R23, 0xffff0000, RZ, 0xc0, !PT ;  /* 0xffff000017178812 */ /* 0x000fe200078ec0ff */
[----:B------:R-:W-:Y:S01]  /*5200*/  @!P0 FMUL.FTZ R48, R2, R9 ;  /* 0x0000000902308220 */ /* 0x000fe20000410000 */
[C---:B------:R-:W-:Y:S01]  /*5210*/  @!P0 PRMT R39, R55.reuse, 0x5432, R39 ;  /* 0x0000543237278816 */ /* 0x040fe20000000027 */
[----:B------:R-:W-:Y:S01]  /*5220*/  @!P0 FMUL.FTZ R49, R8, R25 ;  /* 0x0000001908318220 */ /* 0x000fe20000410000 */
[----:B------:R-:W-:Y:S01]  /*5230*/  @!P0 PRMT R55, R55, 0x5410, R58 ;  /* 0x0000541037378816 */ /* 0x000fe2000000003a */
[-C--:B------:R-:W-:Y:S02]  /*5240*/  @!P0 FMUL.FTZ R2, R2, R4.reuse ;  /* 0x0000000402028220 */ /* 0x080fe40000410000 */
[----:B------:R-:W-:Y:S01]  /*5250*/  @!P0 FFMA.FTZ R48, R22, R4, -R48 ;  /* 0x0000000416308223 */ /* 0x000fe20000010830 */
[----:B------:R-:W-:Y:S01]  /*5260*/  @!P0 LOP3.LUT R35, R55, 0xffff0000, RZ, 0xc0, !PT ;  /* 0xffff000037238812 */ /* 0x000fe200078ec0ff */
[-C--:B------:R-:W-:Y:S01]  /*5270*/  @!P0 FMUL.FTZ R4, R8, R5.reuse ;  /* 0x0000000508048220 */ /* 0x080fe20000410000 */
[----:B------:R-:W-:Y:S01]  /*5280*/  @!P0 LOP3.LUT R8, R28, 0xffff0000, RZ, 0xc0, !PT ;  /* 0xffff00001c088812 */ /* 0x000fe200078ec0ff */
[----:B------:R-:W-:Y:S01]  /*5290*/  @!P0 FFMA.FTZ R49, R26, R5, -R49 ;  /* 0x000000051a318223 */ /* 0x000fe20000010831 */
[----:B------:R-:W-:Y:S01]  /*52a0*/  @!P0 LOP3.LUT R5, R29, 0xffff0000, RZ, 0xc0, !PT ;  /* 0xffff00001d058812 */ /* 0x000fe200078ec0ff */
[C---:B------:R-:W-:Y:S01]  /*52b0*/  @!P0 IMAD.U32 R37, R39.reuse, 0x10000, RZ ;  /* 0x0001000027258824 */ /* 0x040fe200078e00ff */
[----:B------:R-:W-:Y:S01]  /*52c0*/  @!P0 LOP3.LUT R39, R39, 0xffff0000, RZ, 0xc0, !PT ;  /* 0xffff000027278812 */ /* 0x000fe200078ec0ff */
[----:B------:R-:W-:Y:S02]  /*52d0*/  @!P0 FMUL.FTZ R51, R8, R23 ;  /* 0x0000001708338220 */ /* 0x000fe40000410000 */
[C---:B------:R-:W-:Y:S02]  /*52e0*/  @!P0 FMUL.FTZ R50, R5.reuse, R27 ;  /* 0x0000001b05328220 */ /* 0x040fe40000410000 */
[-C--:B------:R-:W-:Y:S02]  /*52f0*/  @!P0 FMUL.FTZ R5, R5, R3.reuse ;  /* 0x0000000305058220 */ /* 0x080fe40000410000 */
[----:B------:R-:W-:Y:S02]  /*5300*/  @!P0 FFMA.FTZ R50, R32, R3, -R50 ;  /* 0x0000000320328223 */ /* 0x000fe40000010832 */
[----:B------:R-:W-:Y:S02]  /*5310*/  @!P0 FMUL.FTZ R3, R8, R6 ;  /* 0x0000000608038220 */ /* 0x000fe40000410000 */
[----:B------:R-:W-:Y:S01]  /*5320*/  @!P0 IMAD.U32 R8, R31, 0x10000, RZ ;  /* 0x000100001f088824 */ /* 0x000fe200078e00ff */
[----:B------:R-:W-:Y:S01]  /*5330*/  @!P0 F2FP.BF16.PACK_AB R49, R50, R49 ;  /* 0x000000313231823e */ /* 0x000fe200000010ff */
[----:B------:R-:W-:Y:S01]  /*5340*/  @!P0 FFMA.FTZ R2, R9, R22, R2 ;  /* 0x0000001609028223 */ /* 0x000fe20000010002 */
[----:B------:R-:W-:Y:S01]  /*5350*/  @!P0 LOP3.LUT R9, R31, 0xffff0000, RZ, 0xc0, !PT ;  /* 0xffff00001f098812 */ /* 0x000fe200078ec0ff */
[----:B------:R-:W-:Y:S01]  /*5360*/  @!P0 FFMA.FTZ R51, R24, R6, -R51 ;  /* 0x0000000618338223 */ /* 0x000fe20000010833 */
[----:B------:R-:W-:Y:S01]  /*5370*/  @!P0 LOP3.LUT R22, R30, 0xffff0000, RZ, 0xc0, !PT ;  /* 0xffff00001e168812 */ /* 0x000fe200078ec0ff */
[C---:B------:R-:W-:Y:S01]  /*5380*/  @!P0 IMAD.U32 R6, R7.reuse, 0x10000, RZ ;  /* 0x0001000007068824 */ /* 0x040fe200078e00ff */
[----:B------:R-:W-:Y:S01]  /*5390*/  @!P0 LOP3.LUT R7, R7, 0xffff0000, RZ, 0xc0, !PT ;  /* 0xffff000007078812 */ /* 0x000fe200078ec0ff */
[C---:B------:R-:W-:Y:S01]  /*53a0*/  @!P0 FMUL.FTZ R52, R8.reuse, R37 ;  /* 0x0000002508348220 */ /* 0x040fe20000410000 */
[----:B------:R-:W-:Y:S01]  /*53b0*/  @!P0 F2FP.BF16.PACK_AB R48, R51, R48 ;  /* 0x000000303330823e */ /* 0x000fe200000010ff */
[----:B------:R-:W-:Y:S02]  /*53c0*/  @!P0 FMUL.FTZ R54, R9, R39 ;  /* 0x0000002709368220 */ /* 0x000fe40000410000 */
[----:B------:R-:W-:Y:S01]  /*53d0*/  @!P0 FMUL.FTZ R8, R8, R6 ;  /* 0x0000000608088220 */ /* 0x000fe20000410000 */
[----:B------:R-:W-:Y:S01]  /*53e0*/  @!P0 MOV R44, R48 ;  /* 0x00000030002c8202 */ /* 0x000fe20000000f00 */
[----:B------:R-:W-:Y:S02]  /*53f0*/  @!P0 FFMA.FTZ R52, R38, R6, -R52 ;  /* 0x0000000626348223 */ /* 0x000fe40000010834 */
[----:B------:R-:W-:Y:S02]  /*5400*/  @!P0 IMAD.U32 R6, R30, 0x10000, RZ ;  /* 0x000100001e068824 */ /* 0x000fe400078e00ff */
[----:B------:R-:W-:Y:S02]  /*5410*/  @!P0 IMAD.U32 R33, R55, 0x10000, RZ ;  /* 0x0001000037218824 */ /* 0x000fe400078e00ff */
[-C--:B------:R-:W-:Y:S02]  /*5420*/  @!P0 FMUL.FTZ R9, R9, R7.reuse ;  /* 0x0000000709098220 */ /* 0x080fe40000410000 */
[----:B------:R-:W-:Y:S02]  /*5430*/  @!P0 FFMA.FTZ R54, R41, R7, -R54 ;  /* 0x0000000729368223 */ /* 0x000fe40000010836 */
[C---:B------:R-:W-:Y:S01]  /*5440*/  @!P0 IMAD.U32 R7, R17.reuse, 0x10000, RZ ;  /* 0x0001000011078824 */ /* 0x040fe200078e00ff */
[----:B------:R-:W-:Y:S01]  /*5450*/  @!P0 LOP3.LUT R17, R17, 0xffff0000, RZ, 0xc0, !PT ;  /* 0xffff000011118812 */ /* 0x000fe200078ec0ff */
[----:B------:R-:W-:Y:S01]  /*5460*/  @!P0 FMUL.FTZ R53, R6, R33 ;  /* 0x0000002106358220 */ /* 0x000fe20000410000 */
[----:B------:R-:W-:Y:S01]  /*5470*/  @!P0 F2FP.BF16.PACK_AB R52, R54, R52 ;  /* 0x000000343634823e */ /* 0x000fe200000010ff */
[----:B------:R-:W-:Y:S02]  /*5480*/  @!P0 FMUL.FTZ R55, R22, R35 ;  /* 0x0000002316378220 */ /* 0x000fe40000410000 */
[----:B------:R-:W-:Y:S01]  /*5490*/  @!P0 FFMA.FTZ R3, R23, R24, R3 ;  /* 0x0000001817038223 */ /* 0x000fe20000010003 */
[----:B------:R-:W-:Y:S01]  /*54a0*/  @!P0 MOV R47, R52 ;  /* 0x00000034002f8202 */ /* 0x000fe20000000f00 */
        /* <DEDUP_REMOVED lines=10> */
[----:B------:R-:W-:Y:S01]  /*5550*/  @!P0 F2FP.BF16.PACK_AB R4, R5, R4 ;  /* 0x000000040504823e */ /* 0x000fe200000010ff */
[----:B------:R-:W-:Y:S02]  /*5560*/  @!P0 FFMA.FTZ R8, R37, R38, R8 ;  /* 0x0000002625088223 */ /* 0x000fe40000010008 */
        /* <DEDUP_REMOVED lines=9> */
[----:B------:R-:W-:Y:S01]  /*5600*/  @!P0 IMAD.MOV.U32 R31, RZ, RZ, R8 ;  /* 0x000000ffff1f8224 */ /* 0x000fe200078e0008 */
[----:B------:R-:W-:Y:S11]  /*5610*/  ISETP.GE.AND P0, PT, R109, c[0x0][0x1d4], PT ;  /* 0x000075006d007a0c */ /* 0x000ff60003f06270 */
[----:B------:R-:W-:Y:S02]  /*5620*/  @!UPT UIADD3 URZ, URZ, URZ, URZ ;  /* 0x0000003f3f3ff290 */ /* 0x000fe4000fffe03f */
[----:B------:R-:W-:-:S05]  /*5630*/  @P0 BRA `(.L_x_372) ;  /* 0x0000023000000947 */ /* 0x000fca0003800000 */
[----:B------:R-:W-:Y:S04]  /*5640*/  IADD3 R146, P1, P0, R140, R146, R109 ;  /* 0x000000928c927210 */ /* 0x000fe8000783e06d */
[----:B------:R-:W-:Y:S02]  /*5650*/  IADD3.X R125, R88, R125, R94, P1, P0 ;  /* 0x0000007d587d7210 */ /* 0x000fe40000fe045e */
[C---:B------:R-:W-:Y:S04]  /*5660*/  LEA R2, P0, R146.reuse, c[0x0][0x1c8], 0x1 ;  /* 0x0000720092027a11 */ /* 0x040fe800078008ff */
[----:B------:R-:W-:Y:S05]  /*5670*/  LEA.HI.X R3, R146, c[0x0][0x1cc], R125, 0x1, P0 ;  /* 0x0000730092037a11 */ /* 0x000fea00000f0c7d */
[----:B------:R2:W-:Y:S01]  /*5680*/  STG.E.128 [R2.64], R28 ;  /* 0x0000001c02007986 */ /* 0x0005e2000c101d0c */
[----:B------:R-:W-:-:S05]  /*5690*/  BRA `(.L_x_372) ;  /* 0x000001d000007947 */ /* 0x000fca0003800000 */
.L_x_368:
[----:B------:R-:W-:Y:S05]  /*56a0*/  IMAD R2, R40, -0x30, R0 ;  /* 0xffffffd028027824 */ /* 0x000fea00078e0200 */
[----:B------:R-:W-:Y:S04]  /*56b0*/  IMNMX R124, R2, 0x30, PT ;  /* 0x00000030027c7817 */ /* 0x000fe80003800200 */
[----:B------:R-:W-:Y:S11]  /*56c0*/  ISETP.GE.AND P0, PT, R120, R124, PT ;  /* 0x0000007c7800720c */ /* 0x000ff60003f06270 */
[----:B------:R-:W-:Y:S02]  /*56d0*/  @!UPT UIADD3 URZ, URZ, URZ, URZ ;  /* 0x0000003f3f3ff290 */ /* 0x000fe4000fffe03f */
[----:B------:R-:W-:-:S05]  /*56e0*/  @P0 BRA `(.L_x_372) ;  /* 0x0000018000000947 */ /* 0x000fca0003800000 */
[----:B------:R-:W-:Y:S11]  /*56f0*/  ISETP.GE.AND P0, PT, R20, c[0x0][0x1d4], PT ;  /* 0x0000750014007a0c */ /* 0x000ff60003f06270 */
[----:B------:R-:W-:Y:S02]  /*5700*/  @!UPT UIADD3 URZ, URZ, URZ, URZ ;  /* 0x0000003f3f3ff290 */ /* 0x000fe4000fffe03f */
[----:B------:R-:W1:Y:S04]  /*5710*/  @!P0 LDS.128 R4, [R112+0x2400] ;  /* 0x0024000070048984 */ /* 0x000e680000000c00 */
[----:B-1----:R-:W-:Y:S01]  /*5720*/  @!P0 STG.E.128 [R62.64], R4 ;  /* 0x000000043e008986 */ /* 0x002fe2000c101d0c */
[----:B------:R-:W-:Y:S11]  /*5730*/  ISETP.GE.AND P0, PT, R13, c[0x0][0x1d4], PT ;  /* 0x000075000d007a0c */ /* 0x000ff60003f06270 */
[----:B------:R-:W-:Y:S02]  /*5740*/  @!UPT UIADD3 URZ, URZ, URZ, URZ ;  /* 0x0000003f3f3ff290 */ /* 0x000fe4000fffe03f */
[----:B------:R-:W1:Y:S04]  /*5750*/  @!P0 LDS.128 R4, [R111+0x2400] ;  /* 0x002400006f048984 */ /* 0x000e680000000c00 */
[----:B-1----:R-:W-:Y:S01]  /*5760*/  @!P0 STG.E.128 [R62.64+0x20], R4 ;  /* 0x000020043e008986 */ /* 0x002fe2000c101d0c */
        /* <DEDUP_REMOVED lines=15> */
[----:B-1----:R1:W-:Y:S02]  /*5860*/  @!P0 STG.E.128 [R62.64+0xa0], R4 ;  /* 0x0000a0043e008986 */ /* 0x0023e4000c101d0c */
.L_x_372:
[----:B------:R-:W-:Y:S05]  /*5870*/  BSYNC B1 ;  /* 0x0000000000017941 */ /* 0x000fea0003800000 */
.L_x_367:
[----:B------:R-:W-:Y:S01]  /*5880*/  IMAD.WIDE.U32 R8, R40, 0x30, RZ ;  /* 0x0000003028087825 */ /* 0x000fe200078e00ff */
[----:B-1---5:R-:W-:Y:S01]  /*5890*/  IADD3 R5, -R119, R124, RZ ;  /* 0x0000007c77057210 */ /* 0x022fe20007ffe1ff */
[----:B------:R-:W-:Y:S02]  /*58a0*/  BSSY B0, `(.L_x_389) ;  /* 0x000004a000007945 */ /* 0x000fe40003800000 */
[----:B------:R-:W-:Y:S01]  /*58b0*/  IMAD R4, R73, 0x30, RZ ;  /* 0x0000003049047824 */ /* 0x000fe200078e02ff */
[----:B--2---:R-:W-:Y:S03]  /*58c0*/  IADD3 R3, P0, R87, R8, RZ ;  /* 0x0000000857037210 */ /* 0x004fe60007f1e0ff */
[----:B------:R-:W-:Y:S04]  /*58d0*/  IMAD.IADD R4, R9, 0x1, R4 ;  /* 0x0000000109047824 */ /* 0x000fe800078e0204 */
[----:B------:R-:W-:Y:S01]  /*58e0*/  IMAD.X R2, R4, 0x1, R86, P0 ;  /* 0x0000000104027824 */ /* 0x000fe200000e0656 */
[----:B------:R-:W-:Y:S11]  /*58f0*/  ISETP.GE.AND P0, PT, R5, 0x21, PT ;  /* 0x000000210500780c */ /* 0x000ff60003f06270 */
[----:B------:R-:W-:Y:S02]  /*5900*/  @!UPT UIADD3 URZ, URZ, URZ, URZ ;  /* 0x0000003f3f3ff290 */ /* 0x000fe4000fffe03f */
[----:B------:R-:W-:Y:S05]  /*5910*/  @P0 IADD3 R7, P1, R3, 0x20, RZ ;  /* 0x0000002003070810 */ /* 0x000fea0007f3e0ff */
[----:B------:R-:W-:Y:S01]  /*5920*/  @P0 IMAD.X R6, RZ, RZ, R2, P1 ;  /* 0x000000ffff060224 */ /* 0x000fe200008e0602 */
[----:B------:R-:W-:Y:S03]  /*5930*/  ISETP.GE.AND P1, PT, R5, 0x1, PT ;  /* 0x000000010500780c */ /* 0x000fe60003f26270 */
[----:B------:R-:W-:Y:S04]  /*5940*/  @P0 IMAD R6, R6, c[0x0][0x258], RZ ;  /* 0x0000960006060a24 */ /* 0x000fe800078e02ff */
[----:B------:R-:W-:Y:S06]  /*5950*/  @P0 IMAD R6, R7, c[0x0][0x25c], R6 ;  /* 0x0000970007060a24 */ /* 0x000fec00078e0206 */
[----:B------:R-:W-:Y:S01]  /*5960*/  @P1 MOV R22, R136 ;  /* 0x0000008800161202 */ /* 0x000fe20000000f00 */
[----:B------:R-:W-:Y:S02]  /*5970*/  @P1 IMAD.MOV.U32 R23, RZ, RZ, R85 ;  /* 0x000000ffff171224 */ /* 0x000fe400078e0055 */
[----:B------:R-:W-:Y:S02]  /*5980*/  @P1 IMAD R2, R2, c[0x0][0x258], RZ ;  /* 0x0000960002021a24 */ /* 0x000fe400078e02ff */
[C---:B------:R-:W-:Y:S04]  /*5990*/  @P1 IMAD.WIDE.U32 R22, R3.reuse, c[0x0][0x258], R22 ;  /* 0x0000960003161a25 */ /* 0x040fe800078e0016 */
[----:B------:R-:W-:Y:S01]  /*59a0*/  @P1 IMAD R2, R3, c[0x0][0x25c], R2 ;  /* 0x0000970003021a24 */ /* 0x000fe200078e0202 */
[C---:B------:R-:W-:Y:S02]  /*59b0*/  @P1 LEA R24, P2, R22.reuse, c[0x0][0x250], 0x1 ;  /* 0x0000940016181a11 */ /* 0x040fe400078408ff */
[----:B------:R-:W-:Y:S02]  /*59c0*/  @P0 MOV R3, R85 ;  /* 0x0000005500030202 */ /* 0x000fe40000000f00 */
[----:B------:R-:W-:Y:S04]  /*59d0*/  @P1 IADD3 R2, R23, R2, RZ ;  /* 0x0000000217021210 */ /* 0x000fe80007ffe0ff */
[----:B------:R-:W-:Y:S01]  /*59e0*/  @P1 LEA.HI.X R25, R22, c[0x0][0x254], R2, 0x1, P2 ;  /* 0x0000950016191a11 */ /* 0x000fe200010f0c02 */
[----:B------:R-:W-:Y:S04]  /*59f0*/  @P0 IMAD.MOV.U32 R2, RZ, RZ, R136 ;  /* 0x000000ffff020224 */ /* 0x000fe800078e0088 */
[----:B------:R-:W-:Y:S01]  /*5a00*/  @!PT LDS RZ, [RZ] ;  /* 0x00000000fffff984 */ /* 0x000fe20000000800 */
[----:B------:R-:W-:Y:S01]  /*5a10*/  @!PT LDS RZ, [RZ] ;  /* 0x00000000fffff984 */ /* 0x000fe20000000800 */
[----:B------:R-:W-:Y:S01]  /*5a20*/  @!PT LDS RZ, [RZ] ;  /* 0x00000000fffff984 */ /* 0x000fe20000000800 */
[----:B------:R1:W-:Y:S01]  /*5a30*/  @P1 LDGSTS.E.BYPASS.LTC128B.128 [R118+0x1880], [R24.64], !P6 ;  /* 0x0188000018761fae */ /* 0x0003e2000f101d4c */
[----:B------:R-:W-:Y:S03]  /*5a40*/  @P0 IMAD.WIDE.U32 R2, R7, c[0x0][0x258], R2 ;  /* 0x0000960007020a25 */ /* 0x000fe600078e0002 */
[----:B------:R1:W-:Y:S02]  /*5a50*/  @P1 LDGSTS.E.BYPASS.LTC128B.128 [R118+0x2480], [R24.64+0x40], !P5 ;  /* 0x0248004018761fae */ /* 0x0003e4000e901d4c */
[C---:B------:R-:W-:Y:S02]  /*5a60*/  @P0 LEA R22, P2, R2.reuse, c[0x0][0x250], 0x1 ;  /* 0x0000940002160a11 */ /* 0x040fe400078408ff */
[----:B------:R1:W-:Y:S01]  /*5a70*/  @P1 LDGSTS.E.BYPASS.LTC128B.128 [R118+0x3080], [R24.64+0x80], !P4 ;  /* 0x0308008018761fae */ /* 0x0003e2000e101d4c */
[----:B------:R-:W-:Y:S04]  /*5a80*/  @P0 IADD3 R6, R3, R6, RZ ;  /* 0x0000000603060210 */ /* 0x000fe80007ffe0ff */
[----:B------:R-:W-:Y:S05]  /*5a90*/  @P0 LEA.HI.X R23, R2, c[0x0][0x254], R6, 0x1, P2 ;  /* 0x0000950002170a11 */ /* 0x000fea00010f0c06 */
[----:B------:R1:W-:Y:S04]  /*5aa0*/  @P0 LDGSTS.E.BYPASS.LTC128B.128 [R118+0x2080], [R22.64], !P6 ;  /* 0x0208000016760fae */ /* 0x0003e8000f101d4c */
        /* <DEDUP_REMOVED lines=8> */
[----:B------:R-:W-:Y:S04]  /*5b30*/  IMAD.MOV.U32 R5, RZ, RZ, R82 ;  /* 0x000000ffff057224 */ /* 0x000fe800078e0052 */
[----:B------:R-:W-:Y:S02]  /*5b40*/  IMAD.X R2, R4, 0x1, R83, P0 ;  /* 0x0000000104027824 */ /* 0x000fe400000e0653 */
[----:B------:R-:W-:Y:S02]  /*5b50*/  IMAD.MOV.U32 R4, RZ, RZ, R134 ;  /* 0x000000ffff047224 */ /* 0x000fe400078e0086 */
[----:B------:R-:W-:Y:S02]  /*5b60*/  IMAD R2, R2, c[0x0][0x208], RZ ;  /* 0x0000820002027a24 */ /* 0x000fe400078e02ff */
[C---:B------:R-:W-:Y:S04]  /*5b70*/  IMAD.WIDE.U32 R4, R8.reuse, c[0x0][0x208], R4 ;  /* 0x0000820008047a25 */ /* 0x040fe800078e0004 */
[----:B------:R-:W-:Y:S01]  /*5b80*/  IMAD R2, R8, c[0x0][0x20c], R2 ;  /* 0x0000830008027a24 */ /* 0x000fe200078e0202 */
[C---:B------:R-:W-:Y:S03]  /*5b90*/  LEA R8, P0, R4.reuse, c[0x0][0x1f8], 0x1 ;  /* 0x00007e0004087a11 */ /* 0x040fe600078008ff */
[----:B------:R-:W-:Y:S05]  /*5ba0*/  IMAD.IADD R2, R5, 0x1, R2 ;  /* 0x0000000105027824 */ /* 0x000fea00078e0202 */
[----:B------:R-:W-:Y:S02]  /*5bb0*/  LEA.HI.X R9, R4, c[0x0][0x1fc], R2, 0x1, P0 ;  /* 0x00007f0004097a11 */ /* 0x000fe400000f0c02 */
[----:B------:R-:W-:Y:S11]  /*5bc0*/  ISETP.GE.AND P0, PT, R20, c[0x0][0x1d4], PT ;  /* 0x0000750014007a0c */ /* 0x000ff60003f06270 */
[----:B------:R-:W-:Y:S02]  /*5bd0*/  @!UPT UIADD3 URZ, URZ, URZ, URZ ;  /* 0x0000003f3f3ff290 */ /* 0x000fe4000fffe03f */
[----:B------:R-:W1:Y:S04]  /*5be0*/  @!P0 LDS.128 R4, [R112] ;  /* 0x0000000070048984 */ /* 0x000e680000000c00 */
[----:B-1----:R-:W-:Y:S01]  /*5bf0*/  @!P0 STG.E.128 [R8.64], R4 ;  /* 0x0000000408008986 */ /* 0x002fe2000c101d0c */
[----:B------:R-:W-:Y:S11]  /*5c00*/  ISETP.GE.AND P0, PT, R13, c[0x0][0x1d4], PT ;  /* 0x000075000d007a0c */ /* 0x000ff60003f06270 */
[----:B------:R-:W-:Y:S02]  /*5c10*/  @!UPT UIADD3 URZ, URZ, URZ, URZ ;  /* 0x0000003f3f3ff290 */ /* 0x000fe4000fffe03f */
[----:B------:R-:W1:Y:S04]  /*5c20*/  @!P0 LDS.128 R4, [R111] ;  /* 0x000000006f048984 */ /* 0x000e680000000c00 */
        /* <DEDUP_REMOVED lines=17> */
.L_x_390:
[----:B-1----:R-:W-:Y:S05]  /*5d40*/  BSYNC B0 ;  /* 0x0000000000007941 */ /* 0x002fea0003800000 */
.L_x_389:
[----:B------:R-:W-:Y:S11]  /*5d50*/  ISETP.GT.AND P3, PT, R40, R89, PT ;  /* 0x000000592800720c */ /* 0x000ff60003f64270 */
[----:B------:R-:W-:Y:S02]  /*5d60*/  @!UPT UIADD3 URZ, URZ, URZ, URZ ;  /* 0x0000003f3f3ff290 */ /* 0x000fe4000fffe03f */
[----:B------:R-:W-:-:S05]  /*5d70*/  @!P3 BRA `(.L_x_391) ;  /* 0x000001900000b947 */ /* 0x000fca0003800000 */
[----:B------:R-:W-:Y:S01]  /*5d80*/  IADD3 R4, R40, -0x1, RZ ;  /* 0xffffffff28047810 */ /* 0x000fe20007ffe0ff */
[----:B------:R-:W-:Y:S01]  /*5d90*/  IMAD.MOV.U32 R6, RZ, RZ, R138 ;  /* 0x000000ffff067224 */ /* 0x000fe200078e008a */
[----:B------:R-:W-:Y:S01]  /*5da0*/  ISETP.GE.AND P1, PT, R116, 0x1, PT ;  /* 0x000000017400780c */ /* 0x000fe20003f26270 */
[----:B------:R-:W-:Y:S01]  /*5db0*/  IMAD.MOV.U32 R7, RZ, RZ, R145 ;  /* 0x000000ffff077224 */ /* 0x000fe200078e0091 */
[----:B------:R-:W-:Y:S01]  /*5dc0*/  SHF.R.S32.HI R3, RZ, 0x1f, R4 ;  /* 0x0000001fff037819 */ /* 0x000fe20000011404 */
[C---:B------:R-:W-:Y:S02]  /*5dd0*/  IMAD R2, R4.reuse, UR7, RZ ;  /* 0x0000000704027c24 */ /* 0x040fe4000f8e02ff */
[----:B------:R-:W-:Y:S04]  /*5de0*/  IMAD.WIDE.U32 R4, R4, UR8, R6 ;  /* 0x0000000804047c25 */ /* 0x000fe8000f8e0006 */
[----:B------:R-:W-:Y:S04]  /*5df0*/  IMAD R2, R3, UR8, R2 ;  /* 0x0000000803027c24 */ /* 0x000fe8000f8e0202 */
[----:B------:R-:W-:Y:S01]  /*5e00*/  IMAD.IADD R2, R5, 0x1, R2 ;  /* 0x0000000105027824 */ /* 0x000fe200078e0202 */
[C---:B------:R-:W-:Y:S04]  /*5e10*/  @P1 LEA R6, P0, R4.reuse, c[0x0][0x220], 0x1 ;  /* 0x0000880004061a11 */ /* 0x040fe800078008ff */
[----:B------:R-:W-:Y:S02]  /*5e20*/  @P1 LEA.HI.X R7, R4, c[0x0][0x224], R2, 0x1, P0 ;  /* 0x0000890004071a11 */ /* 0x000fe400000f0c02 */
[----:B------:R-:W-:Y:S03]  /*5e30*/  ISETP.GE.AND P0, PT, R116, 0x21, PT ;  /* 0x000000217400780c */ /* 0x000fe60003f06270 */
[----:B------:R-:W-:Y:S01]  /*5e40*/  @!PT LDS RZ, [RZ] ;  /* 0x00000000fffff984 */ /* 0x000fe20000000800 */
[----:B------:R-:W-:Y:S01]  /*5e50*/  @!PT LDS RZ, [RZ] ;  /* 0x00000000fffff984 */ /* 0x000fe20000000800 */
[----:B------:R-:W-:Y:S01]  /*5e60*/  @!PT LDS RZ, [RZ] ;  /* 0x00000000fffff984 */ /* 0x000fe20000000800 */
[----:B------:R1:W-:Y:S04]  /*5e70*/  @P1 LDGSTS.E.BYPASS.LTC128B.128 [R118+0x3c80], [R6.64], !P6 ;  /* 0x03c8000006761fae */ /* 0x0003e8000f101d4c */
[----:B------:R1:W-:Y:S04]  /*5e80*/  @P1 LDGSTS.E.BYPASS.LTC128B.128 [R118+0x4880], [R6.64+0x40], !P5 ;  /* 0x0488004006761fae */ /* 0x0003e8000e901d4c */
[----:B------:R1:W-:Y:S02]  /*5e90*/  @P1 LDGSTS.E.BYPASS.LTC128B.128 [R118+0x5480], [R6.64+0x80], !P4 ;  /* 0x0548008006761fae */ /* 0x0003e4000e101d4c */
[----:B------:R-:W-:Y:S04]  /*5ea0*/  @P0 IADD3 R3, P2, R4, UR11, RZ ;  /* 0x0000000b04030c10 */ /* 0x000fe8000ff5e0ff */
[----:B------:R-:W-:Y:S02]  /*5eb0*/  @P0 IADD3.X R2, R2, UR10, RZ, P2, !PT ;  /* 0x0000000a02020c10 */ /* 0x000fe400097fe4ff */
[C---:B------:R-:W-:Y:S04]  /*5ec0*/  @P0 LEA R4, P2, R3.reuse, c[0x0][0x220], 0x1 ;  /* 0x0000880003040a11 */ /* 0x040fe800078408ff */
[----:B------:R-:W-:Y:S05]  /*5ed0*/  @P0 LEA.HI.X R5, R3, c[0x0][0x224], R2, 0x1, P2 ;  /* 0x0000890003050a11 */ /* 0x000fea00010f0c02 */
[----:B------:R1:W-:Y:S04]  /*5ee0*/  @P0 LDGSTS.E.BYPASS.LTC128B.128 [R118+0x4480], [R4.64], !P6 ;  /* 0x0448000004760fae */ /* 0x0003e8000f101d4c */
[----:B------:R1:W-:Y:S04]  /*5ef0*/  @P0 LDGSTS.E.BYPASS.LTC128B.128 [R118+0x5080], [R4.64+0x40], !P5 ;  /* 0x0508004004760fae */ /* 0x0003e8000e901d4c */
[----:B------:R1:W-:Y:S02]  /*5f00*/  @P0 LDGSTS.E.BYPASS.LTC128B.128 [R118+0x5c80], [R4.64+0x80], !P4 ;  /* 0x05c8008004760fae */ /* 0x0003e4000e101d4c */
.L_x_391:
[----:B------:R-:W0:Y:S01]  /*5f10*/  LDGDEPBAR ;  /* 0x00000000000079af */ /* 0x000e220000000000 */
[----:B------:R-:W-:Y:S01]  /*5f20*/  IADD3 R40, R40, -0x1, RZ ;  /* 0xffffffff28287810 */ /* 0x000fe20007ffe0ff */
[----:B------:R-:W-:-:S05]  /*5f30*/  @P3 BRA `(.L_x_392) ;  /* 0xffffbfb000003947 */ /* 0x000fca000383ffff */
[----:B------:R-:W-:Y:S06]  /*5f40*/  BAR.SYNC.DEFER_BLOCKING 0x0 ;  /* 0x0000000000007b1d */ /* 0x000fec0000010000 */
.L_x_366:
[----:B------:R-:W-:Y:S02]  /*5f50*/  ISETP.NE.AND P6, PT, R220, 0x1, PT ;  /* 0x00000001dc00780c */ /* 0x000fe40003fc5270 */
[----:B------:R-:W-:-:S02]  /*5f60*/  IADD3 R2, R77, 0x7f, RZ ;  /* 0x0000007f4d027810 */ /* 0x000fc40007ffe0ff */
[----:B------:R-:W-:-:S09]  /*5f70*/  ISETP.GE.AND P5, PT, R219, 0x1, PT ;  /* 0x00000001db00780c */ /* 0x000fd20003fa6270 */
[----:B------:R-:W-:-:S05]  /*5f80*/  @P6 IMAD.HI.U32 R0, R2, c[0x0][0x2c8], RZ ;  /* 0x0000b20002006a27 */ /* 0x000fca00078e00ff */
[----:B------:R-:W-:Y:S01]  /*5f90*/  @P6 SHF.R.U32.HI R2, RZ, c[0x0][0x2cc], R0 ;  /* 0x0000b300ff026a19 */ /* 0x000fe20000011600 */
[----:B------:R-:W-:-:S04]  /*5fa0*/  IMAD.IADD R0, R121, 0x1, R122 ;  /* 0x0000000179007824 */ /* 0x000fc800078e027a */
[----:B------:R-:W-:-:S05]  /*5fb0*/  IMAD.IADD R91, R91, 0x1, R2 ;  /* 0x000000015b5b7824 */ /* 0x000fca00078e0202 */
[----:B------:R-:W-:Y:S01]  /*5fc0*/  IADD3 R3, R91, c[0x0][0x328], RZ ;  /* 0x0000ca005b037a10 */ /* 0x000fe20007ffe0ff */
[----:B------:R-:W-:Y:S05]  /*5fd0*/  @!P5 BRA `(.L_x_393) ;  /* 0x000000f00000d947 */ /* 0x000fea0003800000 */
[C---:B------:R-:W-:Y:S01]  /*5fe0*/  ISETP.GT.AND P0, PT, R91.reuse, RZ, PT ;  /* 0x000000ff5b00720c */ /* 0x040fe20003f04270 */
[----:B------:R-:W-:Y:S01]  /*5ff0*/  IMAD.MOV.U32 R2, RZ, RZ, c[0x0][0x32c] ;  /* 0x0000cb00ff027624 */ /* 0x000fe200078e00ff */
[----:B-1----:R-:W-:-:S11]  /*6000*/  IADD3 R4, R91, -0x1, RZ ;  /* 0xffffffff5b047810 */ /* 0x002fd60007ffe0ff */
[----:B------:R-:W-:Y:S05]  /*6010*/  @P0 BRA `(.L_x_394) ;  /* 0x0000006000000947 */ /* 0x000fea0003800000 */
[----:B------:R-:W-:Y:S01]  /*6020*/  ISETP.NE.AND P0, PT, R2, 0x1, PT ;  /* 0x000000010200780c */ /* 0x000fe20003f05270 */
[----:B------:R-:W-:-:S12]  /*6030*/  IMAD.MOV R91, RZ, RZ, -R91 ;  /* 0x000000ffff5b7224 */ /* 0x000fd800078e0a5b */
[----:B------:R-:W-:-:S05]  /*6040*/  @P0 IMAD.HI.U32 R4, R91, c[0x0][0x330], RZ ;  /* 0x0000cc005b040a27 */ /* 0x000fca00078e00ff */
[----:B------:R-:W-:-:S04]  /*6050*/  @P0 SHF.R.U32.HI R91, RZ, c[0x0][0x334], R4 ;  /* 0x0000cd00ff5b0a19 */ /* 0x000fc80000011604 */
[----:B------:R-:W-:Y:S01]  /*6060*/  LOP3.LUT R4, RZ, R91, RZ, 0x33, !PT ;  /* 0x0000005bff047212 */ /* 0x000fe200078e33ff */
[----:B------:R-:W-:Y:S05]  /*6070*/  BRA `(.L_x_395) ;  /* 0x0000003000007947 */ /* 0x000fea0003800000 */
.L_x_394:
[----:B------:R-:W-:-:S13]  /*6080*/  ISETP.NE.AND P0, PT, R2, 0x1, PT ;  /* 0x000000010200780c */ /* 0x000fda0003f05270 */
[----:B------:R-:W-:-:S05]  /*6090*/  @P0 IMAD.HI.U32 R5, R4, c[0x0][0x330], RZ ;  /* 0x0000cc0004050a27 */ /* 0x000fca00078e00ff */
[----:B------:R-:W-:-:S05]  /*60a0*/  @P0 SHF.R.U32.HI R4, RZ, c[0x0][0x334], R5 ;  /* 0x0000cd00ff040a19 */ /* 0x000fca0000011605 */
.L_x_395:
[----:B------:R-:W-:-:S05]  /*60b0*/  IMAD R2, R4, R2, c[0x0][0x32c] ;  /* 0x0000cb0004027624 */ /* 0x000fca00078e0202 */
[----:B------:R-:W-:-:S04]  /*60c0*/  IMNMX R3, R3, R2, PT ;  /* 0x0000000203037217 */ /* 0x000fc80003800200 */
.L_x_393:
[----:B------:R-:W-:Y:S01]  /*60d0*/  IADD3 R3, R3, 0x2f, RZ ;  /* 0x0000002f03037810 */ /* 0x000fe20007ffe0ff */
[----:B------:R-:W-:-:S04]  /*60e0*/  @P6 IMAD.HI.U32 R2, R77, c[0x0][0x2c8], RZ ;  /* 0x0000b2004d026a27 */ /* 0x000fc800078e00ff */
[----:B------:R-:W-:-:S04]  /*60f0*/  IMAD.HI R3, R3, 0x2aaaaaab, RZ ;  /* 0x2aaaaaab03037827 */ /* 0x000fc800078e02ff */
[----:B-1----:R-:W-:Y:S01]  /*6100*/  IMAD.MOV.U32 R4, RZ, RZ, R77 ;  /* 0x000000ffff047224 */ /* 0x002fe200078e004d */
[----:B------:R-:W-:Y:S02]  /*6110*/  @P6 SHF.R.U32.HI R4, RZ, c[0x0][0x2cc], R2 ;  /* 0x0000b300ff046a19 */ /* 0x000fe40000011602 */
[----:B------:R-:W-:-:S03]  /*6120*/  SHF.R.U32.HI R2, RZ, 0x1f, R3 ;  /* 0x0000001fff027819 */ /* 0x000fc60000011603 */
[----:B------:R-:W-:Y:S01]  /*6130*/  IMAD.IADD R4, R76, 0x1, R4 ;  /* 0x000000014c047824 */ /* 0x000fe200078e0204 */
[----:B------:R-:W-:-:S04]  /*6140*/  LEA.HI.SX32 R152, R3, R2, 0x1d ;  /* 0x0000000203987211 */ /* 0x000fc800078feaff */
[----:B------:R-:W-:Y:S02]  /*6150*/  IADD3 R2, R4, -c[0x0][0x324], RZ ;  /* 0x8000c90004027a10 */ /* 0x000fe40007ffe0ff */
[----:B------:R-:W-:Y:S01]  /*6160*/  IMNMX R152, R152, R90, PT ;  /* 0x0000005a98987217 */ /* 0x000fe20003800200 */
        /* <DEDUP_REMOVED lines=10> */
.L_x_397:
[----:B------:R-:W-:-:S04]  /*6210*/  MOV R3, c[0x0][0x32c] ;  /* 0x0000cb0000037a02 */ /* 0x000fc80000000f00 */
[----:B------:R-:W-:-:S13]  /*6220*/  ISETP.NE.AND P0, PT, R3, 0x1, PT ;  /* 0x000000010300780c */ /* 0x000fda0003f05270 */
[----:B------:R-:W-:-:S05]  /*6230*/  @P0 IMAD.HI.U32 R3, R4, c[0x0][0x330], RZ ;  /* 0x0000cc0004030a27 */ /* 0x000fca00078e00ff */
[----:B------:R-:W-:-:S05]  /*6240*/  @P0 SHF.R.U32.HI R4, RZ, c[0x0][0x334], R3 ;  /* 0x0000cd00ff040a19 */ /* 0x000fca0000011603 */
.L_x_398:
[----:B------:R-:W-:-:S05]  /*6250*/  IMAD R4, R4, c[0x0][0x32c], RZ ;  /* 0x0000cb0004047a24 */ /* 0x000fca00078e02ff */
[----:B------:R-:W-:-:S05]  /*6260*/  IMNMX R2, R2, R4, !PT ;  /* 0x0000000402027217 */ /* 0x000fca0007800200 */
.L_x_396:
[----:B------:R-:W-:Y:S01]  /*6270*/  IMAD.HI R2, R2, 0x2aaaaaab, RZ ;  /* 0x2aaaaaab02027827 */ /* 0x000fe200078e02ff */
[----:B------:R-:W-:Y:S01]  /*6280*/  PLOP3.LUT P4, PT, PT, PT, PT, 0x80, 0x0 ;  /* 0x000000000000781c */ /* 0x000fe20003f8f070 */
[----:B------:R-:W-:Y:S01]  /*6290*/  CS2R R12, SRZ ;  /* 0x00000000000c7805 */ /* 0x000fe2000001ff00 */
[----:B------:R-:W-:Y:S01]  /*62a0*/  CS2R R10, SRZ ;  /* 0x00000000000a7805 */ /* 0x000fe2000001ff00 */
[----:B------:R-:W-:Y:S01]  /*62b0*/  IMAD.MOV.U32 R94, RZ, RZ, RZ ;  /* 0x000000ffff5e7224 */ /* 0x000fe200078e00ff */
[----:B------:R-:W-:Y:S01]  /*62c0*/  SHF.R.U32.HI R227, RZ, 0x1f, R2 ;  /* 0x0000001fffe37819 */ /* 0x000fe20000011602 */
[----:B------:R-:W-:Y:S01]  /*62d0*/  IMAD.MOV.U32 R92, RZ, RZ, RZ ;  /* 0x000000ffff5c7224 */ /* 0x000fe200078e00ff */
[----:B------:R-:W-:Y:S01]  /*62e0*/  CS2R R6, SRZ ;  /* 0x0000000000067805 */ /* 0x000fe2000001ff00 */
[----:B------:R-:W-:Y:S01]  /*62f0*/  MOV R98, RZ ;  /* 0x000000ff00627202 */ /* 0x000fe20000000f00 */
[----:B------:R-:W-:Y:S01]  /*6300*/  IMAD.MOV.U32 R96, RZ, RZ, RZ ;  /* 0x000000ffff607224 */ /* 0x000fe200078e00ff */
        /* <DEDUP_REMOVED lines=12> */
[----:B------:R-:W-:Y:S01]  /*63d0*/  IMAD.MOV.U32 R73, RZ, RZ, RZ ;  /* 0x000000ffff497224 */ /* 0x000fe200078e00ff */
[----:B------:R-:W-:Y:S01]  /*63e0*/  MOV R70, RZ ;  /* 0x000000ff00467202 */ /* 0x000fe20000000f00 */
        /* <DEDUP_REMOVED lines=35> */
[----:B------:R-:W-:Y:S01]  /*6620*/  MOV R5, RZ ;  /* 0x000000ff00057202 */ /* 0x000fe20000000f00 */
[----:B------:R-:W-:Y:S05]  /*6630*/  @!P0 BRA `(.L_x_399) ;  /* 0x00016f6000008947 */ /* 0x000fea0003800000 */
[----:B------:R-:W-:-:S04]  /*6640*/  ISETP.NE.U32.AND P0, PT, RZ, c[0x0][0x340], PT ;  /* 0x0000d000ff007a0c */ /* 0x000fc80003f05070 */
[----:B------:R-:W-:-:S13]  /*6650*/  ISETP.NE.AND.EX P1, PT, RZ, c[0x0][0x344], PT, P0 ;  /* 0x0000d100ff007a0c */ /* 0x000fda0003f25300 */
[----:B------:R-:W-:-:S04]  /*6660*/  @P1 IMAD.MOV.U32 R2, RZ, RZ, 0x4 ;  /* 0x00000004ff021424 */ /* 0x000fc800078e00ff */
[----:B------:R-:W-:-:S06]  /*6670*/  @P1 IMAD.WIDE R2, R225, R2, c[0x0][0x340] ;  /* 0x0000d000e1021625 */ /* 0x000fcc00078e0202 */
[----:B------:R1:W2:Y:S01]  /*6680*/  @P1 LDG.E R2, [R2.64] ;  /* 0x0000000c02021981 */ /* 0x0002a2000c1e1900 */
[----:B------:R-:W-:Y:S01]  /*6690*/  SHF.R.S32.HI R96, RZ, 0x1f, R223 ;  /* 0x0000001fff607819 */ /* 0x000fe200000114df */
[----:B------:R-:W-:Y:S01]  /*66a0*/  IMAD.WIDE.U32 R24, R72, c[0x0][0x178], RZ ;  /* 0x00005e0048187a25 */ /* 0x000fe200078e00ff */
[----:B------:R-:W-:Y:S01]  /*66b0*/  SHF.R.S32.HI R5, RZ, 0x1f, R0 ;  /* 0x0000001fff057819 */ /* 0x000fe20000011400 */
[----:B------:R-:W-:Y:S01]  /*66c0*/  BSSY B0, `(.L_x_400) ;  /* 0x000008e000007945 */ /* 0x000fe20003800000 */
[CC--:B------:R-:W-:Y:S01]  /*66d0*/  LEA.HI R11, R96.reuse, R223.reuse, RZ, 0x2 ;  /* 0x000000df600b7211 */ /* 0x0c0fe200078f10ff */
[----:B------:R-:W-:Y:S01]  /*66e0*/  IMAD R6, R221, c[0x0][0x1b8], RZ ;  /* 0x00006e00dd067a24 */ /* 0x000fe200078e02ff */
[----:B------:R-:W-:Y:S02]  /*66f0*/  LEA.HI R15, R96, R223, RZ, 0x3 ;  /* 0x000000df600f7211 */ /* 0x000fe400078f18ff */
[----:B------:R-:W-:Y:S01]  /*6700*/  LOP3.LUT R78, R11, 0xfffffffc, RZ, 0xc0, !PT ;  /* 0xfffffffc0b4e7812 */ /* 0x000fe200078ec0ff */
[----:B------:R-:W-:Y:S01]  /*6710*/  IMAD R6, R222, c[0x0][0x1bc], R6 ;  /* 0x00006f00de067a24 */ /* 0x000fe200078e0206 */
[----:B------:R-:W-:-:S02]  /*6720*/  SHF.R.S32.HI R244, RZ, 0x2, R11 ;  /* 0x00000002fff47819 */ /* 0x000fc4000001140b */
[----:B------:R-:W-:Y:S01]  /*6730*/  SHF.R.S32.HI R14, RZ, 0x3, R15 ;  /* 0x00000003ff0e7819 */ /* 0x000fe2000001140f */
[----:B------:R-:W-:Y:S01]  /*6740*/  IMAD.IADD R78, R223, 0x1, -R78 ;  /* 0x00000001df4e7824 */ /* 0x000fe200078e0a4e */
[----:B------:R-:W-:Y:S02]  /*6750*/  IADD3 R18, P0, R244, R0, RZ ;  /* 0x00000000f4127210 */ /* 0x000fe40007f1e0ff */
[----:B------:R-:W-:Y:S01]  /*6760*/  LEA.HI R27, R96, R223, RZ, 0x4 ;  /* 0x000000df601b7211 */ /* 0x000fe200078f20ff */
[----:B------:R-:W-:Y:S01]  /*6770*/  IMAD.SHL.U32 R12, R14, 0x40, RZ ;  /* 0x000000400e0c7824 */ /* 0x000fe200078e00ff */
[----:B------:R-:W-:Y:S01]  /*6780*/  LEA.HI.X.SX32 R5, R244, R5, 0x1, P0 ;  /* 0x00000005f4057211 */ /* 0x000fe200000f0eff */
[----:B------:R-:W-:Y:S01]  /*6790*/  IMAD.SHL.U32 R16, R78, 0x8, RZ ;  /* 0x000000084e107824 */ /* 0x000fe200078e00ff */
[----:B------:R-:W-:Y:S02]  /*67a0*/  ISETP.NE.U32.AND P0, PT, RZ, c[0x0][0x348], PT ;  /* 0x0000d200ff007a0c */ /* 0x000fe40003f05070 */
[----:B------:R-:W-:-:S02]  /*67b0*/  LOP3.LUT R12, R12, 0xc0, RZ, 0xc0, !PT ;  /* 0x000000c00c0c7812 */ /* 0x000fc400078ec0ff */
[----:B-1----:R-:W-:Y:S02]  /*67c0*/  SHF.R.S32.HI R3, RZ, 0x1f, R72 ;  /* 0x0000001fff037819 */ /* 0x002fe40000011448 */
[----:B------:R-:W-:Y:S02]  /*67d0*/  LOP3.LUT R4, R12, 0x18, R16, 0xf8, !PT ;  /* 0x000000180c047812 */ /* 0x000fe400078ef810 */
[----:B------:R-:W-:Y:S01]  /*67e0*/  ISETP.NE.AND.EX P0, PT, RZ, c[0x0][0x34c], PT, P0 ;  /* 0x0000d300ff007a0c */ /* 0x000fe20003f05300 */
[----:B------:R-:W-:Y:S01]  /*67f0*/  IMAD R3, R3, c[0x0][0x178], RZ ;  /* 0x00005e0003037a24 */ /* 0x000fe200078e02ff */
[----:B------:R-:W-:Y:S02]  /*6800*/  SHF.R.U32.HI R12, RZ, 0x3, R12 ;  /* 0x00000003ff0c7819 */ /* 0x000fe4000001160c */
[----:B------:R-:W-:Y:S01]  /*6810*/  LOP3.LUT R27, R27, 0xfffffff0, RZ, 0xc0, !PT ;  /* 0xfffffff01b1b7812 */ /* 0x000fe200078ec0ff */
[----:B------:R-:W-:Y:S01]  /*6820*/  IMAD R3, R72, c[0x0][0x17c], R3 ;  /* 0x00005f0048037a24 */ /* 0x000fe200078e0203 */
[----:B------:R-:W-:-:S02]  /*6830*/  LOP3.LUT R12, R4, R12, RZ, 0x3c, !PT ;  /* 0x0000000c040c7212 */ /* 0x000fc400078e3cff */
[----:B------:R-:W-:Y:S01]  /*6840*/  IADD3 R4, R16, 0x40, RZ ;  /* 0x0000004010047810 */ /* 0x000fe20007ffe0ff */
[----:B------:R-:W-:Y:S01]  /*6850*/  IMAD.IADD R25, R25, 0x1, R3 ;  /* 0x0000000119197824 */ /* 0x000fe200078e0203 */
[----:B------:R-:W-:Y:S01]  /*6860*/  SEL R22, R225, RZ, !P0 ;  /* 0x000000ffe1167207 */ /* 0x000fe20004000000 */
[----:B------:R-:W-:Y:S01]  /*6870*/  IMAD R3, R78, 0x20, R244 ;  /* 0x000000204e037824 */ /* 0x000fe200078e02f4 */
[----:B------:R-:W-:Y:S01]  /*6880*/  ISETP.GE.AND P2, PT, R4, c[0x0][0x1d4], PT ;  /* 0x0000750004007a0c */ /* 0x000fe20003f46270 */
[----:B------:R-:W-:Y:S01]  /*6890*/  IMAD.WIDE.U32 R24, R222, c[0x0][0x1b8], R24 ;  /* 0x00006e00de187a25 */ /* 0x000fe200078e0018 */
[----:B------:R-:W-:Y:S02]  /*68a0*/  SHF.R.S32.HI R17, RZ, 0x1f, R16 ;  /* 0x0000001fff117819 */ /* 0x000fe40000011410 */
[----:B------:R-:W-:Y:S01]  /*68b0*/  IADD3 R3, R77, R3, RZ ;  /* 0x000000034d037210 */ /* 0x000fe20007ffe0ff */
[----:B------:R-:W-:Y:S01]  /*68c0*/  IMAD.IADD R27, R223, 0x1, -R27 ;  /* 0x00000001df1b7824 */ /* 0x000fe200078e0a1b */
[----:B------:R-:W-:Y:S01]  /*68d0*/  LOP3.LUT R226, R226, 0xfffffdff, RZ, 0xc0, !PT ;  /* 0xfffffdffe2e27812 */ /* 0x000fe200078ec0ff */
[----:B------:R-:W-:Y:S01]  /*68e0*/  IMAD.IADD R25, R25, 0x1, R6 ;  /* 0x0000000119197824 */ /* 0x000fe200078e0206 */
[----:B------:R-:W-:Y:S01]  /*68f0*/  LEA.HI R11, R11, R244, RZ, 0x1 ;  /* 0x000000f40b0b7211 */ /* 0x000fe200078f08ff */
[----:B------:R-:W-:Y:S01]  /*6900*/  @P6 IMAD.HI.U32 R0, R3, c[0x0][0x2c8], RZ ;  /* 0x0000b20003006a27 */ /* 0x000fe200078e00ff */
[----:B------:R-:W-:-:S02]  /*6910*/  LEA.HI R28, R27, R27, RZ, 0x1 ;  /* 0x0000001b1b1c7211 */ /* 0x000fc400078f08ff */
[----:B------:R-:W-:Y:S01]  /*6920*/  LEA.HI R96, R96, R223, RZ, 0x5 ;  /* 0x000000df60607211 */ /* 0x000fe200078f28ff */
[----:B------:R-:W-:Y:S01]  /*6930*/  IMAD.MOV.U32 R8, RZ, RZ, R3 ;  /* 0x000000ffff087224 */ /* 0x000fe200078e0003 */
[----:B------:R-:W-:Y:S01]  /*6940*/  @P6 SHF.R.U32.HI R8, RZ, c[0x0][0x2cc], R0 ;  /* 0x0000b300ff086a19 */ /* 0x000fe20000011600 */
[C---:B------:R-:W-:Y:S01]  /*6950*/  IMAD R6, R5.reuse, c[0x0][0x1e0], RZ ;  /* 0x0000780005067a24 */ /* 0x040fe200078e02ff */
[----:B------:R-:W-:Y:S01]  /*6960*/  SHF.R.S32.HI R0, RZ, 0x1f, R225 ;  /* 0x0000001fff007819 */ /* 0x000fe200000114e1 */
[----:B------:R-:W-:Y:S01]  /*6970*/  IMAD R5, R5, c[0x0][0x208], RZ ;  /* 0x0000820005057a24 */ /* 0x000fe200078e02ff */
[----:B------:R-:W-:Y:S01]  /*6980*/  IADD3 R4, -R8, RZ, RZ ;  /* 0x000000ff08047210 */ /* 0x000fe20007ffe1ff */
[----:B------:R-:W-:Y:S01]  /*6990*/  IMAD R6, R18, c[0x0][0x1e4], R6 ;  /* 0x0000790012067a24 */ /* 0x000fe200078e0206 */
[----:B------:R-:W-:Y:S01]  /*69a0*/  SEL R10, R0, RZ, !P0 ;  /* 0x000000ff000a7207 */ /* 0x000fe20004000000 */
[----:B------:R-:W-:Y:S01]  /*69b0*/  IMAD R5, R18, c[0x0][0x20c], R5 ;  /* 0x0000830012057a24 */ /* 0x000fe200078e0205 */
[----:B------:R-:W-:Y:S01]  /*69c0*/  SHF.R.S32.HI R7, RZ, 0x1f, R8 ;  /* 0x0000001fff077819 */ /* 0x000fe20000011408 */
[----:B------:R-:W-:Y:S01]  /*69d0*/  IMAD R4, R4, c[0x0][0x2c4], R3 ;  /* 0x0000b10004047a24 */ /* 0x000fe200078e0203 */
[--C-:B------:R-:W-:Y:S01]  /*69e0*/  SHF.R.S32.HI R26, RZ, 0x1, R28.reuse ;  /* 0x00000001ff1a7819 */ /* 0x100fe2000001141c */
[----:B------:R-:W-:Y:S01]  /*69f0*/  IMAD R10, R10, c[0x0][0x1c0], RZ ;  /* 0x000070000a0a7a24 */ /* 0x000fe200078e02ff */
[----:B------:R-:W-:Y:S01]  /*6a00*/  SHF.R.S32.HI R9, RZ, 0x1f, R28 ;  /* 0x0000001fff097819 */ /* 0x000fe2000001141c */
[----:B------:R-:W-:Y:S01]  /*6a10*/  IMAD R7, R7, c[0x0][0x1b0], RZ ;  /* 0x00006c0007077a24 */ /* 0x000fe200078e02ff */
[----:B------:R-:W-:Y:S01]  /*6a20*/  SHF.R.S32.HI R3, RZ, 0x1f, R4 ;  /* 0x0000001fff037819 */ /* 0x000fe20000011404 */
[C---:B------:R-:W-:Y:S01]  /*6a30*/  IMAD R10, R22.reuse, c[0x0][0x1c4], R10 ;  /* 0x00007100160a7a24 */ /* 0x040fe200078e020a */
[----:B------:R-:W-:Y:S01]  /*6a40*/  LEA.HI R9, R9, R26, RZ, 0x2 ;  /* 0x0000001a09097211 */ /* 0x000fe200078f10ff */
[----:B------:R-:W-:Y:S01]  /*6a50*/  IMAD.WIDE.U32 R22, R22, c[0x0][0x1c0], R24 ;  /* 0x0000700016167a25 */ /* 0x000fe200078e0018 */
[----:B------:R-:W-:-:S02]  /*6a60*/  ISETP.NE.U32.AND P0, PT, RZ, c[0x0][0x350], PT ;  /* 0x0000d400ff007a0c */ /* 0x000fc40003f05070 */
[----:B------:R-:W-:Y:S01]  /*6a70*/  LOP3.LUT R9, R9, 0xfffffffc, RZ, 0xc0, !PT ;  /* 0xfffffffc09097812 */ /* 0x000fe200078ec0ff */
[----:B------:R-:W-:Y:S01]  /*6a80*/  IMAD.IADD R23, R23, 0x1, R10 ;  /* 0x0000000117177824 */ /* 0x000fe200078e020a */
[----:B------:R-:W-:Y:S01]  /*6a90*/  IADD3 R10, R16, 0x20, RZ ;  /* 0x00000020100a7810 */ /* 0x000fe20007ffe0ff */
[----:B------:R-:W-:Y:S01]  /*6aa0*/  IMAD R7, R8, c[0x0][0x1b4], R7 ;  /* 0x00006d0008077a24 */ /* 0x000fe200078e0207 */
[----:B------:R-:W-:Y:S01]  /*6ab0*/  IADD3 R26, R26, -R9, RZ ;  /* 0x800000091a1a7210 */ /* 0x000fe20007ffe0ff */
[----:B------:R-:W-:Y:S01]  /*6ac0*/  IMAD.WIDE.U32 R22, R8, c[0x0][0x1b0], R22 ;  /* 0x00006c0008167a25 */ /* 0x000fe200078e0016 */
[----:B------:R-:W-:Y:S02]  /*6ad0*/  @P2 LOP3.LUT R226, R226, 0x200, RZ, 0xfc, !PT ;  /* 0x00000200e2e22812 */ /* 0x000fe400078efcff */
[----:B------:R-:W-:Y:S01]  /*6ae0*/  LOP3.LUT R11, R11, 0x7fffffe, RZ, 0xc0, !PT ;  /* 0x07fffffe0b0b7812 */ /* 0x000fe200078ec0ff */
[----:B------:R-:W-:Y:S01]  /*6af0*/  IMAD.WIDE.U32 R20, R18, c[0x0][0x1e0], R16 ;  /* 0x0000780012147a25 */ /* 0x000fe200078e0010 */
[----:B------:R-:W-:-:S02]  /*6b00*/  LOP3.LUT R226, R226, 0xfffffeff, RZ, 0xc0, !PT ;  /* 0xfffffeffe2e27812 */ /* 0x000fc400078ec0ff */
[----:B------:R-:W-:Y:S01]  /*6b10*/  SHF.R.S32.HI R97, RZ, 0x5, R96 ;  /* 0x00000005ff617819 */ /* 0x000fe20000011460 */
[----:B------:R-:W-:Y:S01]  /*6b20*/  IMAD.IADD R23, R23, 0x1, R7 ;  /* 0x0000000117177824 */ /* 0x000fe200078e0207 */
[----:B------:R-:W-:Y:S01]  /*6b30*/  ISETP.GE.AND P2, PT, R10, c[0x0][0x198], PT ;  /* 0x000066000a007a0c */ /* 0x000fe20003f46270 */
[----:B------:R-:W-:Y:S02]  /*6b40*/  IMAD R3, R3, c[0x0][0x1a8], RZ ;  /* 0x00006a0003037a24 */ /* 0x000fe400078e02ff */
[----:B------:R-:W-:-:S04]  /*6b50*/  IMAD.WIDE.U32 R18, R18, c[0x0][0x208], R16 ;  /* 0x0000820012127a25 */ /* 0x000fc800078e0010 */
[----:B------:R-:W-:Y:S02]  /*6b60*/  IMAD.IADD R21, R21, 0x1, R6 ;  /* 0x0000000115157824 */ /* 0x000fe400078e0206 */
[C---:B------:R-:W-:Y:S02]  /*6b70*/  IMAD R3, R4.reuse, c[0x0][0x1ac], R3 ;  /* 0x00006b0004037a24 */ /* 0x040fe400078e0203 */
[----:B------:R-:W-:-:S04]  /*6b80*/  IMAD.WIDE.U32 R8, R4, c[0x0][0x1a8], R22 ;  /* 0x00006a0004087a25 */ /* 0x000fc800078e0016 */
[----:B------:R-:W-:Y:S02]  /*6b90*/  IMAD.IADD R19, R19, 0x1, R5 ;  /* 0x0000000113137824 */ /* 0x000fe400078e0205 */
[----:B------:R-:W-:Y:S02]  /*6ba0*/  IMAD R4, R221, c[0x0][0x210], RZ ;  /* 0x00008400dd047a24 */ /* 0x000fe400078e02ff */
[----:B------:R-:W-:-:S04]  /*6bb0*/  IMAD.WIDE.U32 R18, R222, c[0x0][0x210], R18 ;  /* 0x00008400de127a25 */ /* 0x000fc800078e0012 */
[----:B------:R-:W-:Y:S02]  /*6bc0*/  IMAD R4, R222, c[0x0][0x214], R4 ;  /* 0x00008500de047a24 */ /* 0x000fe400078e0204 */
[----:B------:R-:W-:Y:S02]  /*6bd0*/  IMAD.IADD R3, R9, 0x1, R3 ;  /* 0x0000000109037824 */ /* 0x000fe400078e0203 */
[----:B------:R-:W-:Y:S01]  /*6be0*/  IMAD R5, R221, c[0x0][0x1e8], RZ ;  /* 0x00007a00dd057a24 */ /* 0x000fe200078e02ff */
[----:B------:R-:W-:Y:S01]  /*6bf0*/  IADD3 R229, R4, R19, RZ ;  /* 0x0000001304e57210 */ /* 0x000fe20007ffe0ff */
[----:B------:R-:W-:Y:S02]  /*6c00*/  IMAD R4, R224, c[0x0][0x2c4], RZ ;  /* 0x0000b100e0047a24 */ /* 0x000fe400078e02ff */
[C---:B------:R-:W-:Y:S02]  /*6c10*/  IMAD R5, R222.reuse, c[0x0][0x1ec], R5 ;  /* 0x00007b00de057a24 */ /* 0x040fe400078e0205 */
[----:B------:R-:W-:-:S04]  /*6c20*/  IMAD.WIDE.U32 R20, R222, c[0x0][0x1e8], R20 ;  /* 0x00007a00de147a25 */ /* 0x000fc800078e0014 */
[----:B------:R-:W-:Y:S02]  /*6c30*/  IMAD.IADD R233, R5, 0x1, R21 ;  /* 0x0000000105e97824 */ /* 0x000fe400078e0215 */
[----:B------:R-:W-:Y:S02]  /*6c40*/  IMAD.MOV.U32 R232, RZ, RZ, R20 ;  /* 0x000000ffffe87224 */ /* 0x000fe400078e0014 */
[----:B------:R-:W-:Y:S02]  /*6c50*/  IMAD.MOV.U32 R228, RZ, RZ, R18 ;  /* 0x000000ffffe47224 */ /* 0x000fe400078e0012 */
[----:B------:R-:W-:-:S04]  /*6c60*/  IMAD.IADD R11, R244, 0x1, -R11 ;  /* 0x00000001f40b7824 */ /* 0x000fc800078e0a0b */
[----:B------:R-:W-:-:S04]  /*6c70*/  IMAD R11, R97, 0x8, R11 ;  /* 0x00000008610b7824 */ /* 0x000fc800078e020b */
[----:B------:R-:W-:Y:S01]  /*6c80*/  IMAD.U32 R12, R11, 0x20, R12 ;  /* 0x000000200b0c7824 */ /* 0x000fe200078e000c */
[--C-:B--2---:R-:W-:Y:S01]  /*6c90*/  @P1 SHF.R.S32.HI R7, RZ, 0x1f, R2.reuse ;  /* 0x0000001fff071819 */ /* 0x104fe20000011402 */
[----:B------:R-:W-:Y:S02]  /*6ca0*/  @P1 IMAD.MOV.U32 R6, RZ, RZ, R2 ;  /* 0x000000ffff061224 */ /* 0x000fe400078e0002 */
[----:B------:R-:W-:Y:S02]  /*6cb0*/  @!P1 IMAD.MOV.U32 R6, RZ, RZ, R225 ;  /* 0x000000ffff069224 */ /* 0x000fe400078e00e1 */
[----:B------:R-:W-:Y:S01]  /*6cc0*/  @!P1 IMAD.MOV.U32 R7, RZ, RZ, R0 ;  /* 0x000000ffff079224 */ /* 0x000fe200078e0000 */
[----:B------:R-:W-:Y:S02]  /*6cd0*/  ISETP.NE.AND.EX P1, PT, RZ, c[0x0][0x354], PT, P0 ;  /* 0x0000d500ff007a0c */ /* 0x000fe40003f25300 */
[----:B------:R-:W-:Y:S02]  /*6ce0*/  LEA R9, P0, R8, c[0x0][0x160], 0x1 ;  /* 0x0000580008097a11 */ /* 0x000fe400078008ff */
[----:B------:R-:W-:Y:S01]  /*6cf0*/  SEL R0, R7, RZ, !P1 ;  /* 0x000000ff07007207 */ /* 0x000fe20004800000 */
[----:B------:R-:W-:Y:S01]  /*6d00*/  IMAD.IADD R7, R77, 0x1, R244 ;  /* 0x000000014d077824 */ /* 0x000fe200078e02f4 */
[----:B------:R-:W-:Y:S01]  /*6d10*/  SEL R6, R6, RZ, !P1 ;  /* 0x000000ff06067207 */ /* 0x000fe20004800000 */
[----:B------:R1:W2:Y:S01]  /*6d20*/  SHFL.IDX PT, R18, R9, RZ, 0x1c1f ;  /* 0x001c1fff09127589 */ /* 0x0002a200000e0000 */
[----:B------:R-:W-:Y:S01]  /*6d30*/  ISETP.GE.AND P1, PT, R16, c[0x0][0x1d4], PT ;  /* 0x0000750010007a0c */ /* 0x000fe20003f26270 */
[----:B------:R-:W-:Y:S01]  /*6d40*/  IMAD R238, R0, c[0x0][0x1f0], RZ ;  /* 0x00007c0000ee7a24 */ /* 0x000fe200078e02ff */
[----:B------:R-:W-:Y:S01]  /*6d50*/  LEA.HI.X R8, R8, c[0x0][0x164], R3, 0x1, P0 ;  /* 0x0000590008087a11 */ /* 0x000fe200000f0c03 */
[----:B------:R-:W-:Y:S01]  /*6d60*/  IMAD R236, R0, c[0x0][0x218], RZ ;  /* 0x0000860000ec7a24 */ /* 0x000fe200078e02ff */
[----:B------:R-:W-:Y:S01]  /*6d70*/  MOV R0, 0x10 ;  /* 0x0000001000007802 */ /* 0x000fe20000000f00 */
[----:B------:R-:W-:Y:S01]  /*6d80*/  IMAD R238, R6, c[0x0][0x1f4], R238 ;  /* 0x00007d0006ee7a24 */ /* 0x000fe200078e02ee */
[----:B------:R-:W-:Y:S01]  /*6d90*/  LOP3.LUT P0, RZ, R26, 0x2, RZ, 0xc0, !PT ;  /* 0x000000021aff7812 */ /* 0x000fe2000780c0ff */
[C---:B------:R-:W-:Y:S01]  /*6da0*/  IMAD R236, R6.reuse, c[0x0][0x21c], R236 ;  /* 0x0000870006ec7a24 */ /* 0x040fe200078e02ec */
[----:B------:R-:W-:Y:S01]  /*6db0*/  ISETP.GE.AND P4, PT, R7, R4, PT ;  /* 0x000000040700720c */ /* 0x000fe20003f86270 */
[----:B------:R-:W-:Y:S01]  /*6dc0*/  IMAD.WIDE.U32 R232, R6, c[0x0][0x1f0], R232 ;  /* 0x00007c0006e87a25 */ /* 0x000fe200078e00e8 */
[----:B------:R-:W-:Y:S01]  /*6dd0*/  SEL R0, R0, 0xfffffff0, !P0 ;  /* 0xfffffff000007807 */ /* 0x000fe20004000000 */
[----:B------:R1:W3:Y:S01]  /*6de0*/  SHFL.IDX PT, R19, R8, RZ, 0x1c1f ;  /* 0x001c1fff08137589 */ /* 0x0002e200000e0000 */
[----:B------:R-:W-:Y:S01]  /*6df0*/  ISETP.GE.AND P0, PT, R10, c[0x0][0x1d4], PT ;  /* 0x000075000a007a0c */ /* 0x000fe20003f06270 */
[----:B------:R-:W-:Y:S01]  /*6e00*/  IMAD.WIDE.U32 R228, R6, c[0x0][0x218], R228 ;  /* 0x0000860006e47a25 */ /* 0x000fe200078e00e4 */
[----:B------:R-:W-:-:S03]  /*6e10*/  @P1 LOP3.LUT R226, R226, 0x100, RZ, 0xfc, !PT ;  /* 0x00000100e2e21812 */ /* 0x000fc600078efcff */
[----:B------:R-:W-:Y:S01]  /*6e20*/  IMAD.SHL.U32 R6, R78, 0x8, RZ ;  /* 0x000000084e067824 */ /* 0x000fe200078e00ff */
[----:B------:R-:W-:Y:S01]  /*6e30*/  LOP3.LUT R226, R226, 0xffffff7f, RZ, 0xc0, !PT ;  /* 0xffffff7fe2e27812 */ /* 0x000fe200078ec0ff */
[----:B------:R-:W-:Y:S02]  /*6e40*/  IMAD.IADD R239, R233, 0x1, R238 ;  /* 0x00000001e9ef7824 */ /* 0x000fe400078e02ee */
[----:B------:R-:W-:Y:S01]  /*6e50*/  IMAD.IADD R237, R229, 0x1, R236 ;  /* 0x00000001e5ed7824 */ /* 0x000fe200078e02ec */
[C---:B------:R-:W-:Y:S02]  /*6e60*/  IADD3 R2, R6.reuse, 0x40, RZ ;  /* 0x0000004006027810 */ /* 0x040fe40007ffe0ff */
[----:B------:R-:W-:Y:S02]  /*6e70*/  ISETP.GE.AND P3, PT, R6, c[0x0][0x198], PT ;  /* 0x0000660006007a0c */ /* 0x000fe40003f66270 */
[----:B------:R-:W-:Y:S02]  /*6e80*/  @P0 LOP3.LUT R226, R226, 0x80, RZ, 0xfc, !PT ;  /* 0x00000080e2e20812 */ /* 0x000fe400078efcff */
[----:B------:R-:W-:Y:S01]  /*6e90*/  ISETP.GE.AND P1, PT, R2, c[0x0][0x198], PT ;  /* 0x0000660002007a0c */ /* 0x000fe20003f26270 */
[----:B------:R-:W-:Y:S07]  /*6ea0*/  @P4 BRA `(.L_x_401) ;  /* 0x000000f000004947 */ /* 0x000fee0003800000 */
[----:B--2---:R-:W-:Y:S02]  /*6eb0*/  SHF.R.S32.HI R5, RZ, 0x1f, R10 ;  /* 0x0000001fff057819 */ /* 0x004fe4000001140a */
[----:B------:R-:W-:-:S02]  /*6ec0*/  SHF.R.S32.HI R3, RZ, 0x1f, R2 ;  /* 0x0000001fff037819 */ /* 0x000fc40000011402 */
[----:B------:R-:W-:Y:S02]  /*6ed0*/  LEA.HI R5, R5, R10, RZ, 0x3 ;  /* 0x0000000a05057211 */ /* 0x000fe400078f18ff */
[----:B------:R-:W-:Y:S01]  /*6ee0*/  LEA.HI R3, R3, R2, RZ, 0x3 ;  /* 0x0000000203037211 */ /* 0x000fe200078f18ff */
[----:B------:R-:W-:Y:S01]  /*6ef0*/  IMAD.SHL.U32 R2, R12, 0x2, RZ ;  /* 0x000000020c027824 */ /* 0x000fe200078e00ff */
[C---:B------:R-:W-:Y:S02]  /*6f00*/  LEA R20, P0, R6.reuse, R18, 0x1 ;  /* 0x0000001206147211 */ /* 0x040fe400078008ff */
        /* <DEDUP_REMOVED lines=9> */
.L_x_401:
[----:B--2---:R-:W-:Y:S05]  /*6fa0*/  BSYNC B0 ;  /* 0x0000000000007941 */ /* 0x004fea0003800000 */
.L_x_400:
        /* <DEDUP_REMOVED lines=22> */
.L_x_403:
[----:B------:R-:W-:Y:S05]  /*7110*/  BSYNC B0 ;  /* 0x0000000000007941 */ /* 0x000fea0003800000 */
.L_x_402:
[----:B------:R-:W-:Y:S01]  /*7120*/  IADD3 R2, R7, 0x40, RZ ;  /* 0x0000004007027810 */ /* 0x000fe20007ffe0ff */
[----:B---3--:R3:W1:Y:S01]  /*7130*/  SHFL.IDX PT, R19, R8, 0x2, 0x1c1f ;  /* 0x005c1f0008137f89 */ /* 0x00866200000e0000 */
        /* <DEDUP_REMOVED lines=20> */
.L_x_405:
[----:B------:R-:W-:Y:S05]  /*7280*/  BSYNC B0 ;  /* 0x0000000000007941 */ /* 0x000fea0003800000 */
.L_x_404:
[----:B-1--4-:R-:W1:Y:S01]  /*7290*/  SHFL.IDX PT, R18, R9, 0x3, 0x1c1f ;  /* 0x007c1f0009127f89 */ /* 0x012e6200000e0000 */
[----:B------:R-:W-:Y:S01]  /*72a0*/  IADD3 R7, R7, 0x60, RZ ;  /* 0x0000006007077810 */ /* 0x000fe20007ffe0ff */
[----:B------:R-:W-:Y:S01]  /*72b0*/  IMAD.MOV.U32 R98, RZ, RZ, 0x30 ;  /* 0x00000030ff627424 */ /* 0x000fe200078e00ff */
[----:B------:R-:W-:Y:S01]  /*72c0*/  IADD3 R100, R152, -0x1, RZ ;  /* 0xffffffff98647810 */ /* 0x000fe20007ffe0ff */
[----:B------:R-:W4:Y:S01]  /*72d0*/  SHFL.IDX PT, R19, R8, 0x3, 0x1c1f ;  /* 0x007c1f0008137f89 */ /* 0x000f2200000e0000 */
[----:B------:R-:W-:Y:S01]  /*72e0*/  ISETP.GE.AND P0, PT, R7, R4, PT ;  /* 0x000000040700720c */ /* 0x000fe20003f06270 */
[----:B------:R-:W-:Y:S01]  /*72f0*/  IMAD R79, R98, c[0x0][0x1e4], RZ ;  /* 0x00007900624f7a24 */ /* 0x000fe200078e02ff */
[----:B------:R-:W-:Y:S01]  /*7300*/  SHF.R.S32.HI R24, RZ, 0x1f, R100 ;  /* 0x0000001fff187819 */ /* 0x000fe20000011464 */
[----:B------:R-:W-:Y:S01]  /*7310*/  IMAD.MOV.U32 R238, RZ, RZ, R232 ;  /* 0x000000ffffee7224 */ /* 0x000fe200078e00e8 */
[----:B------:R-:W-:Y:S01]  /*7320*/  ULDC.64 UR4, c[0x0][0x1e0] ;  /* 0x0000780000047ab9 */ /* 0x000fe20000000a00 */
[----:B------:R-:W-:Y:S01]  /*7330*/  SHF.R.S32.HI R25, RZ, 0x1f, R223 ;  /* 0x0000001fff197819 */ /* 0x000fe200000114df */
[----:B------:R-:W-:-:S02]  /*7340*/  USHF.L.U32 UR6, UR4, 0x5, URZ ;  /* 0x0000000504067899 */ /* 0x000fc4000800063f */
[----:B------:R-:W-:Y:S01]  /*7350*/  UMOV UR7, 0x5 ;  /* 0x0000000500077882 */ /* 0x000fe20000000000 */
[----:B------:R-:W-:Y:S01]  /*7360*/  LEA.HI R25, R25, R223, RZ, 0x4 ;  /* 0x000000df19197211 */ /* 0x000fe200078f20ff */
[----:B------:R-:W-:-:S03]  /*7370*/  USHF.L.U64.HI UR7, UR4, UR7, UR5 ;  /* 0x0000000704077299 */ /* 0x000fc60008010205 */
[----:B------:R-:W-:Y:S01]  /*7380*/  @!P0 IMAD.SHL.U32 R5, R12, 0x2, RZ ;  /* 0x000000020c058824 */ /* 0x000fe200078e00ff */
[----:B------:R-:W-:Y:S02]  /*7390*/  SHF.R.S32.HI R25, RZ, 0x4, R25 ;  /* 0x00000004ff197819 */ /* 0x000fe40000011419 */
[----:B-1----:R-:W-:-:S04]  /*73a0*/  @!P0 LEA R2, P4, R6, R18, 0x1 ;  /* 0x0000001206028211 */ /* 0x002fc800078808ff */
[----:B----4-:R-:W-:Y:S02]  /*73b0*/  @!P0 LEA.HI.X R3, R6, R19, R17, 0x1, P4 ;  /* 0x0000001306038211 */ /* 0x010fe400020f0c11 */
[----:B------:R-:W-:-:S03]  /*73c0*/  LOP3.LUT P4, RZ, R226, 0x200, RZ, 0xc0, !PT ;  /* 0x00000200e2ff7812 */ /* 0x000fc6000788c0ff */
[----:B------:R-:W-:Y:S01]  /*73d0*/  @!PT LDS RZ, [RZ] ;  /* 0x00000000fffff984 */ /* 0x000fe20000000800 */
[----:B------:R1:W-:Y:S01]  /*73e0*/  @!P0 LDGSTS.E.BYPASS.LTC128B.128 [R5+0x7880], [R2.64], !P3 ;  /* 0x0788000002058fae */ /* 0x0003e2000d901d4c */
[----:B------:R-:W-:Y:S02]  /*73f0*/  LOP3.LUT P3, RZ, R226, 0x80, RZ, 0xc0, !PT ;  /* 0x00000080e2ff7812 */ /* 0x000fe4000786c0ff */
[----:B-1----:R-:W-:-:S04]  /*7400*/  @!P0 SHF.R.S32.HI R2, RZ, 0x1f, R10 ;  /* 0x0000001fff028819 */ /* 0x002fc8000001140a */
[----:B------:R-:W-:-:S04]  /*7410*/  @!P0 LEA.HI R2, R2, R10, RZ, 0x3 ;  /* 0x0000000a02028211 */ /* 0x000fc800078f18ff */
[----:B------:R-:W-:-:S05]  /*7420*/  @!P0 LOP3.LUT R2, R2, 0xfffffff8, RZ, 0xc0, !PT ;  /* 0xfffffff802028812 */ /* 0x000fca00078ec0ff */
[----:B------:R-:W-:-:S05]  /*7430*/  @!P0 IMAD.WIDE R2, R2, 0x2, R18 ;  /* 0x0000000202028825 */ /* 0x000fca00078e0212 */
[----:B------:R1:W-:Y:S02]  /*7440*/  @!P0 LDGSTS.E.BYPASS.LTC128B.128 [R5+0x9880], [R2.64], !P2 ;  /* 0x0988000002058fae */ /* 0x0003e4000d101d4c */
[----:B-1----:R-:W-:Y:S01]  /*7450*/  @!P0 IADD3 R2, R6, 0x40, RZ ;  /* 0x0000004006028810 */ /* 0x002fe20007ffe0ff */
[----:B------:R-:W-:Y:S02]  /*7460*/  IMAD R3, R152, -0x30, R98 ;  /* 0xffffffd098037824 */ /* 0x000fe400078e0262 */
[----:B------:R-:W-:Y:S01]  /*7470*/  IMAD.WIDE.U32 R98, R98, c[0x0][0x1e0], RZ ;  /* 0x0000780062627a25 */ /* 0x000fe200078e00ff */
[----:B------:R-:W-:-:S03]  /*7480*/  @!P0 SHF.R.S32.HI R6, RZ, 0x1f, R2 ;  /* 0x0000001fff068819 */ /* 0x000fc60000011402 */
[----:B------:R-:W-:Y:S01]  /*7490*/  IMAD.IADD R79, R99, 0x1, R79 ;  /* 0x00000001634f7824 */ /* 0x000fe200078e024f */
[----:B------:R-:W-:Y:S01]  /*74a0*/  @!P0 LEA.HI R6, R6, R2, RZ, 0x3 ;  /* 0x0000000206068211 */ /* 0x000fe200078f18ff */
[----:B------:R-:W-:Y:S02]  /*74b0*/  IMAD.IADD R2, R218, 0x1, R3 ;  /* 0x00000001da027824 */ /* 0x000fe400078e0203 */
[----:B------:R-:W-:Y:S01]  /*74c0*/  IMAD.WIDE.U32 R10, R100, R98, R238 ;  /* 0x00000062640a7225 */ /* 0x000fe200078e00ee */
[----:B------:R-:W-:Y:S02]  /*74d0*/  @!P0 LOP3.LUT R6, R6, 0xfffffff8, RZ, 0xc0, !PT ;  /* 0xfffffff806068812 */ /* 0x000fe400078ec0ff */
[----:B------:R-:W-:-:S03]  /*74e0*/  IMNMX R7, R2, 0x30, PT ;  /* 0x0000003002077817 */ /* 0x000fc60003800200 */
[----:B------:R-:W-:-:S04]  /*74f0*/  @!P0 IMAD.WIDE R18, R6, 0x2, R18 ;  /* 0x0000000206128825 */ /* 0x000fc800078e0212 */
[----:B------:R-:W-:Y:S01]  /*7500*/  IMAD.IADD R6, R7, 0x1, -R244 ;  /* 0x0000000107067824 */ /* 0x000fe200078e0af4 */
[----:B------:R1:W-:Y:S04]  /*7510*/  @!P0 LDGSTS.E.BYPASS.LTC128B.128 [R5+0xb880], [R18.64], !P1 ;  /* 0x0b88000012058fae */ /* 0x0003e8000c901d4c */
[----:B------:R-:W-:Y:S01]  /*7520*/  ISETP.GE.AND P1, PT, R6, 0x1, PT ;  /* 0x000000010600780c */ /* 0x000fe20003f26270 */
[----:B------:R-:W0:Y:S04]  /*7530*/  LDGDEPBAR ;  /* 0x00000000000079af */ /* 0x000e280000000000 */
[----:B------:R-:W-:Y:S08]  /*7540*/  BAR.SYNC.DEFER_BLOCKING 0x0 ;  /* 0x0000000000007b1d */ /* 0x000ff00000010000 */
[----:B--23--:R-:W-:Y:S01]  /*7550*/  @P1 LEA R8, P0, R10, c[0x0][0x1c8], 0x1 ;  /* 0x000072000a081a11 */ /* 0x00cfe200078008ff */
[----:B-1----:R-:W-:-:S04]  /*7560*/  IMAD R5, R79, R100, RZ ;  /* 0x000000644f057224 */ /* 0x002fc800078e02ff */
[----:B------:R-:W-:-:S04]  /*7570*/  IMAD R5, R24, R98, R5 ;  /* 0x0000006218057224 */ /* 0x000fc800078e0205 */
[----:B------:R-:W-:-:S05]  /*7580*/  IMAD.IADD R5, R11, 0x1, R5 ;  /* 0x000000010b057824 */ /* 0x000fca00078e0205 */
[----:B------:R-:W-:Y:S02]  /*7590*/  @P1 LEA.HI.X R9, R10, c[0x0][0x1cc], R5, 0x1, P0 ;  /* 0x000073000a091a11 */ /* 0x000fe400000f0c05 */
[----:B------:R-:W-:-:S13]  /*75a0*/  ISETP.GE.AND P0, PT, R6, 0x21, PT ;  /* 0x000000210600780c */ /* 0x000fda0003f06270 */
[----:B------:R-:W-:-:S04]  /*75b0*/  @P0 IADD3 R6, P2, R10, UR6, RZ ;  /* 0x000000060a060c10 */ /* 0x000fc8000ff5e0ff */
[----:B------:R-:W-:Y:S02]  /*75c0*/  @P0 IADD3.X R5, R5, UR7, RZ, P2, !PT ;  /* 0x0000000705050c10 */ /* 0x000fe400097fe4ff */
[----:B------:R-:W-:-:S04]  /*75d0*/  @P0 LEA R10, P2, R6, c[0x0][0x1c8], 0x1 ;  /* 0x00007200060a0a11 */ /* 0x000fc800078408ff */
[----:B------:R-:W-:Y:S01]  /*75e0*/  @P0 LEA.HI.X R11, R6, c[0x0][0x1cc], R5, 0x1, P2 ;  /* 0x00007300060b0a11 */ /* 0x000fe200010f0c05 */
[----:B------:R-:W-:Y:S01]  /*75f0*/  @P1 IMAD.SHL.U32 R6, R12, 0x2, RZ ;  /* 0x000000020c061824 */ /* 0x000fe200078e00ff */
[----:B------:R-:W-:Y:S01]  /*7600*/  LOP3.LUT P2, RZ, R226, 0x100, RZ, 0xc0, !PT ;  /* 0x00000100e2ff7812 */ /* 0x000fe2000784c0ff */
[----:B------:R-:W-:-:S03]  /*7610*/  @P0 IMAD.SHL.U32 R5, R12, 0x2, RZ ;  /* 0x000000020c050824 */ /* 0x000fc600078e00ff */
[----:B------:R-:W-:-:S09]  /*7620*/  SEL R13, RZ, 0x1, P2 ;  /* 0x00000001ff0d7807 */ /* 0x000fd20001000000 */
        /* <DEDUP_REMOVED lines=8> */
[----:B------:R1:W-:Y:S01]  /*76b0*/  @P0 LDGSTS.E.BYPASS.LTC128B.128 [R5+0x5c80], [R10.64+0x80], !P4 ;  /* 0x05c800800a050fae */ /* 0x0003e2000e101d4c */
[----:B------:R-:W-:-:S03]  /*76c0*/  ISETP.LT.AND P0, PT, RZ, c[0x0][0x27c], PT ;  /* 0x00009f00ff007a0c */ /* 0x000fc60003f01270 */
[----:B------:R-:W0:Y:S10]  /*76d0*/  LDGDEPBAR ;  /* 0x00000000000079af */ /* 0x000e340000000000 */
[----:B------:R-:W-:Y:S05]  /*76e0*/  @P0 BRA `(.L_x_406) ;  /* 0x0000002000000947 */ /* 0x000fea0003800000 */
[----:B------:R-:W-:-:S04]  /*76f0*/  DEPBAR.LE SB0, 0x1 ;  /* 0x000080400000791a */ /* 0x000fc80000000000 */
[----:B------:R-:W-:Y:S05]  /*7700*/  BRA `(.L_x_407) ;  /* 0x0000762000007947 */ /* 0x000fea0003800000 */
.L_x_406:
[----:B------:R-:W-:Y:S01]  /*7710*/  ULDC.U8 UR4, c[0x0][0x298] ;  /* 0x0000a60000047ab9 */ /* 0x000fe20000000000 */
[----:B-----5:R-:W-:Y:S01]  /*7720*/  SHF.R.S32.HI R16, RZ, 0x1f, R71 ;  /* 0x0000001fff107819 */ /* 0x020fe20000011447 */
[----:B-1----:R-:W-:Y:S01]  /*7730*/  IMAD.WIDE.U32 R8, R71, c[0x0][0x280], RZ ;  /* 0x0000a00047087a25 */ /* 0x002fe200078e00ff */
[----:B------:R-:W-:Y:S01]  /*7740*/  ISETP.NE.AND P0, PT, RZ, UR4, PT ;  /* 0x00000004ff007c0c */ /* 0x000fe2000bf05270 */
[----:B------:R-:W-:Y:S01]  /*7750*/  BSSY B2, `(.L_x_407) ;  /* 0x000075d000027945 */ /* 0x000fe20003800000 */
[----:B------:R-:W-:Y:S01]  /*7760*/  LEA.HI R88, R223, R223, RZ, 0x1 ;  /* 0x000000dfdf587211 */ /* 0x000fe200078f08ff */
[C---:B------:R-:W-:Y:S02]  /*7770*/  IMAD R18, R16.reuse, c[0x0][0x280], RZ ;  /* 0x0000a00010127a24 */ /* 0x040fe400078e02ff */
[----:B------:R-:W-:Y:S01]  /*7780*/  IMAD R16, R16, c[0x0][0x290], RZ ;  /* 0x0000a40010107a24 */ /* 0x000fe200078e02ff */
[----:B------:R-:W-:Y:S01]  /*7790*/  SHF.R.S32.HI R29, RZ, 0x1, R88 ;  /* 0x00000001ff1d7819 */ /* 0x000fe20000011458 */
[C---:B------:R-:W-:Y:S01]  /*77a0*/  IMAD R18, R71.reuse, c[0x0][0x284], R18 ;  /* 0x0000a10047127a24 */ /* 0x040fe200078e0212 */
[----:B------:R-:W-:Y:S01]  /*77b0*/  LOP3.LUT R88, R88, 0xfffffffe, RZ, 0xc0, !PT ;  /* 0xfffffffe58587812 */ /* 0x000fe200078ec0ff */
[----:B------:R-:W-:Y:S01]  /*77c0*/  IMAD R16, R71, c[0x0][0x294], R16 ;  /* 0x0000a50047107a24 */ /* 0x000fe200078e0210 */
[----:B------:R-:W-:Y:S01]  /*77d0*/  IADD3 R5, R77, R29, RZ ;  /* 0x0000001d4d057210 */ /* 0x000fe20007ffe0ff */
[----:B------:R-:W-:Y:S01]  /*77e0*/  IMAD.WIDE.U32 R20, R71, c[0x0][0x290], RZ ;  /* 0x0000a40047147a25 */ /* 0x000fe200078e00ff */
[----:B------:R-:W-:-:S02]  /*77f0*/  IADD3 R88, -R88, R223, RZ ;  /* 0x000000df58587210 */ /* 0x000fc40007ffe1ff */
[----:B------:R-:W-:Y:S01]  /*7800*/  IADD3 R19, R18, R9, RZ ;  /* 0x0000000912137210 */ /* 0x000fe20007ffe0ff */
[----:B------:R-:W-:Y:S01]  /*7810*/  IMAD.IADD R17, R16, 0x1, R21 ;  /* 0x0000000110117824 */ /* 0x000fe200078e0215 */
[C---:B------:R-:W-:Y:S01]  /*7820*/  SHF.L.U32 R66, R88.reuse, 0x3, RZ ;  /* 0x0000000358427819 */ /* 0x040fe200000006ff */
[----:B------:R-:W-:Y:S01]  /*7830*/  IMAD R6, R88, 0x40, R5 ;  /* 0x0000004058067824 */ /* 0x000fe200078e0205 */
[----:B------:R-:W-:Y:S05]  /*7840*/  @!P0 BRA `(.L_x_408) ;  /* 0x0000387000008947 */ /* 0x000fea0003800000 */
[----:B------:R-:W-:Y:S01]  /*7850*/  @P6 IMAD.HI.U32 R7, R6, c[0x0][0x2c8], RZ ;  /* 0x0000b20006076a27 */ /* 0x000fe200078e00ff */
[----:B------:R-:W-:Y:S01]  /*7860*/  MOV R18, R8 ;  /* 0x0000000800127202 */ /* 0x000fe20000000f00 */
[----:B------:R-:W-:Y:S01]  /*7870*/  BSSY B0, `(.L_x_409) ;  /* 0x0000062000007945 */ /* 0x000fe20003800000 */
[----:B------:R-:W-:Y:S01]  /*7880*/  MOV R16, R20 ;  /* 0x0000001400107202 */ /* 0x000fe20000000f00 */
[----:B------:R-:W-:Y:S01]  /*7890*/  IMAD.SHL.U32 R11, R88, 0x4, RZ ;  /* 0x00000004580b7824 */ /* 0x000fe200078e00ff */
[----:B------:R-:W-:Y:S01]  /*78a0*/  @P6 SHF.R.U32.HI R6, RZ, c[0x0][0x2cc], R7 ;  /* 0x0000b300ff066a19 */ /* 0x000fe20000011607 */
[----:B------:R-:W-:Y:S01]  /*78b0*/  CS2R R34, SRZ ;  /* 0x0000000000227805 */ /* 0x000fe2000001ff00 */
[----:B------:R-:W-:Y:S01]  /*78c0*/  CS2R R70, SRZ ;  /* 0x0000000000467805 */ /* 0x000fe2000001ff00 */
[----:B------:R-:W-:Y:S01]  /*78d0*/  CS2R R80, SRZ ;  /* 0x0000000000507805 */ /* 0x000fe2000001ff00 */
[----:B------:R-:W-:Y:S01]  /*78e0*/  SHF.R.S32.HI R9, RZ, 0x1f, R6 ;  /* 0x0000001fff097819 */ /* 0x000fe20000011406 */
[C---:B------:R-:W-:Y:S01]  /*78f0*/  IMAD.WIDE.U32 R16, R6.reuse, c[0x0][0x290], R16 ;  /* 0x0000a40006107a25 */ /* 0x040fe200078e0010 */
[----:B------:R-:W-:Y:S01]  /*7900*/  CS2R R94, SRZ ;  /* 0x00000000005e7805 */ /* 0x000fe2000001ff00 */
[----:B------:R-:W-:Y:S01]  /*7910*/  CS2R R104, SRZ ;  /* 0x0000000000687805 */ /* 0x000fe2000001ff00 */
[----:B------:R-:W-:Y:S01]  /*7920*/  CS2R R108, SRZ ;  /* 0x00000000006c7805 */ /* 0x000fe2000001ff00 */
[C---:B------:R-:W-:Y:S01]  /*7930*/  IMAD R8, R9.reuse, c[0x0][0x280], RZ ;  /* 0x0000a00009087a24 */ /* 0x040fe200078e02ff */
[----:B------:R-:W-:Y:S01]  /*7940*/  CS2R R90, SRZ ;  /* 0x00000000005a7805 */ /* 0x000fe2000001ff00 */
[----:B------:R-:W-:Y:S01]  /*7950*/  IMAD R9, R9, c[0x0][0x290], RZ ;  /* 0x0000a40009097a24 */ /* 0x000fe200078e02ff */
[----:B------:R-:W-:Y:S01]  /*7960*/  CS2R R68, SRZ ;  /* 0x0000000000447805 */ /* 0x000fe2000001ff00 */
[C---:B------:R-:W-:Y:S01]  /*7970*/  IMAD.WIDE.U32 R18, R6.reuse, c[0x0][0x280], R18 ;  /* 0x0000a00006127a25 */ /* 0x040fe200078e0012 */
[----:B------:R-:W-:Y:S01]  /*7980*/  CS2R R74, SRZ ;  /* 0x00000000004a7805 */ /* 0x000fe2000001ff00 */
[----:B------:R-:W-:Y:S01]  /*7990*/  CS2R R92, SRZ ;  /* 0x00000000005c7805 */ /* 0x000fe2000001ff00 */
[----:B------:R-:W-:Y:S01]  /*79a0*/  CS2R R102, SRZ ;  /* 0x0000000000667805 */ /* 0x000fe2000001ff00 */
[----:B------:R-:W-:Y:S01]  /*79b0*/  IMAD R9, R6, c[0x0][0x294], R9 ;  /* 0x0000a50006097a24 */ /* 0x000fe200078e0209 */
[----:B------:R-:W-:Y:S01]  /*79c0*/  LEA R7, P1, R18, c[0x0][0x270], 0x1 ;  /* 0x00009c0012077a11 */ /* 0x000fe200078208ff */
[----:B------:R-:W-:Y:S01]  /*79d0*/  IMAD R8, R6, c[0x0][0x284], R8 ;  /* 0x0000a10006087a24 */ /* 0x000fe200078e0208 */
[C---:B------:R-:W-:Y:S01]  /*79e0*/  LEA R6, P0, R16.reuse, c[0x0][0x288], 0x1 ;  /* 0x0000a20010067a11 */ /* 0x040fe200078008ff */
[----:B------:R-:W-:Y:S01]  /*79f0*/  CS2R R106, SRZ ;  /* 0x00000000006a7805 */ /* 0x000fe2000001ff00 */
[----:B------:R-:W-:Y:S01]  /*7a00*/  IADD3 R9, R17, R9, RZ ;  /* 0x0000000911097210 */ /* 0x000fe20007ffe0ff */
[----:B------:R-:W-:Y:S01]  /*7a10*/  IMAD.IADD R8, R19, 0x1, R8 ;  /* 0x0000000113087824 */ /* 0x000fe200078e0208 */
[----:B------:R1:W2:Y:S01]  /*7a20*/  SHFL.IDX PT, R22, R7, RZ, 0x1e1f ;  /* 0x001e1fff07167589 */ /* 0x0002a200000e0000 */
[----:B------:R-:W-:Y:S01]  /*7a30*/  CS2R R88, SRZ ;  /* 0x0000000000587805 */ /* 0x000fe2000001ff00 */
[----:B------:R-:W-:-:S02]  /*7a40*/  LEA.HI.X R16, R16, c[0x0][0x28c], R9, 0x1, P0 ;  /* 0x0000a30010107a11 */ /* 0x000fc400000f0c09 */
[----:B------:R-:W-:Y:S01]  /*7a50*/  ISETP.GE.AND P0, PT, R5, R4, PT ;  /* 0x000000040500720c */ /* 0x000fe20003f06270 */
[----:B------:R1:W3:Y:S01]  /*7a60*/  SHFL.IDX PT, R20, R6, RZ, 0x1e1f ;  /* 0x001e1fff06147589 */ /* 0x0002e200000e0000 */
[----:B------:R-:W-:-:S03]  /*7a70*/  LEA.HI.X R18, R18, c[0x0][0x274], R8, 0x1, P1 ;  /* 0x00009d0012127a11 */ /* 0x000fc600008f0c08 */
[----:B------:R1:W4:Y:S04]  /*7a80*/  SHFL.IDX PT, R21, R16, RZ, 0x1e1f ;  /* 0x001e1fff10157589 */ /* 0x00032800000e0000 */
[----:B------:R1:W1:Y:S04]  /*7a90*/  SHFL.IDX PT, R23, R18, RZ, 0x1e1f ;  /* 0x001e1fff12177589 */ /* 0x00026800000e0000 */
[----:B------:R-:W-:Y:S05]  /*7aa0*/  @P0 BRA `(.L_x_410) ;  /* 0x000003e000000947 */ /* 0x000fea0003800000 */
[C---:B------:R-:W-:Y:S01]  /*7ab0*/  IADD3 R8, R11.reuse, 0x8, RZ ;  /* 0x000000080b087810 */ /* 0x040fe20007ffe0ff */
[----:B------:R-:W-:Y:S01]  /*7ac0*/  CS2R R90, SRZ ;  /* 0x00000000005a7805 */ /* 0x000fe2000001ff00 */
[----:B------:R-:W-:Y:S01]  /*7ad0*/  ISETP.GE.AND P0, PT, R11, c[0x0][0x27c], PT ;  /* 0x00009f000b007a0c */ /* 0x000fe20003f06270 */
[----:B------:R-:W-:Y:S01]  /*7ae0*/  CS2R R88, SRZ ;  /* 0x0000000000587805 */ /* 0x000fe2000001ff00 */
[----:B------:R-:W-:-:S11]  /*7af0*/  ISETP.GE.AND P2, PT, R8, c[0x0][0x27c], PT ;  /* 0x00009f0008007a0c */ /* 0x000fd60003f46270 */
[C---:B-12---:R-:W-:Y:S02]  /*7b00*/  @!P0 IMAD.WIDE R32, R11.reuse, 0x2, R22 ;  /* 0x000000020b208825 */ /* 0x046fe400078e0216 */
[----:B------:R-:W-:Y:S02]  /*7b10*/  @!P2 SHF.R.S32.HI R9, RZ, 0x1f, R8 ;  /* 0x0000001fff09a819 */ /* 0x000fe40000011408 */
[----:B---34-:R-:W-:Y:S01]  /*7b20*/  @!P0 IMAD.WIDE R30, R11, 0x2, R20 ;  /* 0x000000020b1e8825 */ /* 0x018fe200078e0214 */
[----:B------:R1:W5:Y:S01]  /*7b30*/  @!P0 LD.E.64 R90, [R32.64] ;  /* 0x0000000c205a8980 */ /* 0x000362000c101b00 */
[----:B------:R-:W-:Y:S02]  /*7b40*/  @!P2 LEA.HI R8, R9, R8, RZ, 0x2 ;  /* 0x000000080908a211 */ /* 0x000fe400078f10ff */
[----:B------:R-:W-:Y:S01]  /*7b50*/  IADD3 R9, R11, 0x10, RZ ;  /* 0x000000100b097810 */ /* 0x000fe20007ffe0ff */
[----:B------:R2:W5:Y:S01]  /*7b60*/  @!P0 LD.E.64 R88, [R30.64] ;  /* 0x0000000c1e588980 */ /* 0x000562000c101b00 */
[----:B------:R-:W-:-:S02]  /*7b70*/  @!P2 LOP3.LUT R8, R8, 0xfffffffc, RZ, 0xc0, !PT ;  /* 0xfffffffc0808a812 */ /* 0x000fc400078ec0ff */
[----:B------:R-:W-:-:S03]  /*7b80*/  ISETP.GE.AND P1, PT, R9, c[0x0][0x27c], PT ;  /* 0x00009f0009007a0c */ /* 0x000fc60003f26270 */
[----:B-1----:R-:W-:-:S04]  /*7b90*/  @!P2 IMAD.WIDE R32, R8, 0x2, R20 ;  /* 0x000000020820a825 */ /* 0x002fc800078e0214 */
[----:B--2---:R-:W-:Y:S01]  /*7ba0*/  @!P2 IMAD.WIDE R30, R8, 0x2, R22 ;  /* 0x00000002081ea825 */ /* 0x004fe200078e0216 */
[----:B------:R-:W-:-:S04]  /*7bb0*/  IADD3 R8, R11, 0x18, RZ ;  /* 0x000000180b087810 */ /* 0x000fc80007ffe0ff */
[----:B------:R-:W-:Y:S02]  /*7bc0*/  ISETP.GE.AND P0, PT, R8, c[0x0][0x27c], PT ;  /* 0x00009f0008007a0c */ /* 0x000fe40003f06270 */
[----:B------:R-:W-:Y:S01]  /*7bd0*/  @!P1 SHF.R.S32.HI R10, RZ, 0x1f, R9 ;  /* 0x0000001fff0a9819 */ /* 0x000fe20000011409 */
[----:B------:R-:W-:-:S03]  /*7be0*/  CS2R R108, SRZ ;  /* 0x00000000006c7805 */ /* 0x000fc6000001ff00 */
[----:B------:R-:W-:Y:S01]  /*7bf0*/  @!P1 LEA.HI R9, R10, R9, RZ, 0x2 ;  /* 0x000000090a099211 */ /* 0x000fe200078f10ff */
[----:B------:R-:W-:Y:S01]  /*7c00*/  CS2R R106, SRZ ;  /* 0x00000000006a7805 */ /* 0x000fe2000001ff00 */
[----:B------:R-:W-:Y:S01]  /*7c10*/  CS2R R104, SRZ ;  /* 0x0000000000687805 */ /* 0x000fe2000001ff00 */
[----:B------:R1:W5:Y:S01]  /*7c20*/  @!P2 LD.E.64 R108, [R30.64] ;  /* 0x0000000c1e6ca980 */ /* 0x000362000c101b00 */
[----:B------:R-:W-:-:S03]  /*7c30*/  @!P1 LOP3.LUT R9, R9, 0xfffffffc, RZ, 0xc0, !PT ;  /* 0xfffffffc09099812 */ /* 0x000fc600078ec0ff */
[----:B------:R-:W-:Y:S01]  /*7c40*/  @!P0 SHF.R.S32.HI R10, RZ, 0x1f, R8 ;  /* 0x0000001fff0a8819 */ /* 0x000fe20000011408 */
[----:B------:R-:W-:Y:S01]  /*7c50*/  CS2R R102, SRZ ;  /* 0x0000000000667805 */ /* 0x000fe2000001ff00 */
[----:B------:R2:W5:Y:S02]  /*7c60*/  @!P2 LD.E.64 R106, [R32.64] ;  /* 0x0000000c206aa980 */ /* 0x000564000c101b00 */
[----:B------:R-:W-:-:S04]  /*7c70*/  @!P0 LEA.HI R8, R10, R8, RZ, 0x2 ;  /* 0x000000080a088211 */ /* 0x000fc800078f10ff */
[----:B------:R-:W-:Y:S01]  /*7c80*/  @!P0 LOP3.LUT R8, R8, 0xfffffffc, RZ, 0xc0, !PT ;  /* 0xfffffffc08088812 */ /* 0x000fe200078ec0ff */
[----:B------:R-:W-:Y:S01]  /*7c90*/  @!P1 IMAD.WIDE R36, R9, 0x2, R20 ;  /* 0x0000000209249825 */ /* 0x000fe200078e0214 */
[----:B------:R-:W-:Y:S01]  /*7ca0*/  CS2R R94, SRZ ;  /* 0x00000000005e7805 */ /* 0x000fe2000001ff00 */
[----:B------:R-:W-:-:S03]  /*7cb0*/  CS2R R92, SRZ ;  /* 0x00000000005c7805 */ /* 0x000fc6000001ff00 */
[----:B------:R3:W5:Y:S01]  /*7cc0*/  @!P1 LD.E.64 R102, [R36.64] ;  /* 0x0000000c24669980 */ /* 0x000762000c101b00 */
[----:B-1----:R-:W-:Y:S01]  /*7cd0*/  @!P1 IMAD.WIDE R30, R9, 0x2, R22 ;  /* 0x00000002091e9825 */ /* 0x002fe200078e0216 */
[----:B------:R-:W-:-:S04]  /*7ce0*/  IADD3 R9, R11, 0x20, RZ ;  /* 0x000000200b097810 */ /* 0x000fc80007ffe0ff */
[----:B------:R1:W5:Y:S01]  /*7cf0*/  @!P1 LD.E.64 R104, [R30.64] ;  /* 0x0000000c1e689980 */ /* 0x000362000c101b00 */
[----:B--2---:R-:W-:Y:S01]  /*7d00*/  @!P0 IMAD.WIDE R32, R8, 0x2, R20 ;  /* 0x0000000208208825 */ /* 0x004fe200078e0214 */
[----:B------:R-:W-:-:S04]  /*7d10*/  ISETP.GE.AND P1, PT, R9, c[0x0][0x27c], PT ;  /* 0x00009f0009007a0c */ /* 0x000fc80003f26270 */
[----:B------:R3:W5:Y:S01]  /*7d20*/  @!P0 LD.E.64 R92, [R32.64] ;  /* 0x0000000c205c8980 */ /* 0x000762000c101b00 */
[----:B-1----:R-:W-:Y:S01]  /*7d30*/  @!P0 IMAD.WIDE R30, R8, 0x2, R22 ;  /* 0x00000002081e8825 */ /* 0x002fe200078e0216 */
[----:B------:R-:W-:-:S04]  /*7d40*/  IADD3 R8, R11, 0x28, RZ ;  /* 0x000000280b087810 */ /* 0x000fc80007ffe0ff */
[----:B------:R1:W5:Y:S01]  /*7d50*/  @!P0 LD.E.64 R94, [R30.64] ;  /* 0x0000000c1e5e8980 */ /* 0x000362000c101b00 */
[----:B------:R-:W-:Y:S02]  /*7d60*/  ISETP.GE.AND P0, PT, R8, c[0x0][0x27c], PT ;  /* 0x00009f0008007a0c */ /* 0x000fe40003f06270 */
[----:B------:R-:W-:-:S04]  /*7d70*/  @!P1 SHF.R.S32.HI R17, RZ, 0x1f, R9 ;  /* 0x0000001fff119819 */ /* 0x000fc80000011409 */
[----:B------:R-:W-:-:S07]  /*7d80*/  @!P1 LEA.HI R17, R17, R9, RZ, 0x2 ;  /* 0x0000000911119211 */ /* 0x000fce00078f10ff */
[----:B------:R-:W-:-:S04]  /*7d90*/  @!P0 SHF.R.S32.HI R10, RZ, 0x1f, R8 ;  /* 0x0000001fff0a8819 */ /* 0x000fc80000011408 */
[----:B------:R-:W-:Y:S02]  /*7da0*/  @!P0 LEA.HI R10, R10, R8, RZ, 0x2 ;  /* 0x000000080a0a8211 */ /* 0x000fe400078f10ff */
[----:B------:R-:W-:Y:S02]  /*7db0*/  @!P1 LOP3.LUT R17, R17, 0xfffffffc, RZ, 0xc0, !PT ;  /* 0xfffffffc11119812 */ /* 0x000fe400078ec0ff */
[----:B------:R-:W-:Y:S01]  /*7dc0*/  @!P0 LOP3.LUT R10, R10, 0xfffffffc, RZ, 0xc0, !PT ;  /* 0xfffffffc0a0a8812 */ /* 0x000fe200078ec0ff */
[----:B------:R-:W-:Y:S01]  /*7dd0*/  CS2R R80, SRZ ;  /* 0x0000000000507805 */ /* 0x000fe2000001ff00 */
[----:B------:R-:W-:Y:S01]  /*7de0*/  CS2R R70, SRZ ;  /* 0x0000000000467805 */ /* 0x000fe2000001ff00 */
[C---:B------:R-:W-:Y:S01]  /*7df0*/  @!P1 IMAD.WIDE R8, R17.reuse, 0x2, R22 ;  /* 0x0000000211089825 */ /* 0x040fe200078e0216 */
[----:B------:R-:W-:Y:S01]  /*7e00*/  CS2R R74, SRZ ;  /* 0x00000000004a7805 */ /* 0x000fe2000001ff00 */
[----:B------:R-:W-:Y:S02]  /*7e10*/  CS2R R68, SRZ ;  /* 0x0000000000447805 */ /* 0x000fe4000001ff00 */
[----:B-1----:R-:W-:Y:S01]  /*7e20*/  @!P1 IMAD.WIDE R30, R17, 0x2, R20 ;  /* 0x00000002111e9825 */ /* 0x002fe200078e0214 */
[----:B------:R3:W5:Y:S03]  /*7e30*/  @!P1 LD.E.64 R80, [R8.64] ;  /* 0x0000000c08509980 */ /* 0x000766000c101b00 */
[C---:B------:R-:W-:Y:S01]  /*7e40*/  @!P0 IMAD.WIDE R22, R10.reuse, 0x2, R22 ;  /* 0x000000020a168825 */ /* 0x040fe200078e0216 */
[----:B------:R3:W5:Y:S03]  /*7e50*/  @!P1 LD.E.64 R74, [R30.64] ;  /* 0x0000000c1e4a9980 */ /* 0x000766000c101b00 */
[----:B------:R-:W-:Y:S01]  /*7e60*/  @!P0 IMAD.WIDE R20, R10, 0x2, R20 ;  /* 0x000000020a148825 */ /* 0x000fe200078e0214 */
[----:B------:R3:W5:Y:S04]  /*7e70*/  @!P0 LD.E.64 R70, [R22.64] ;  /* 0x0000000c16468980 */ /* 0x000768000c101b00 */
[----:B------:R3:W5:Y:S02]  /*7e80*/  @!P0 LD.E.64 R68, [R20.64] ;  /* 0x0000000c14448980 */ /* 0x000764000c101b00 */
.L_x_410:
[----:B------:R-:W-:Y:S05]  /*7e90*/  BSYNC B0 ;  /* 0x0000000000007941 */ /* 0x000fea0003800000 */
.L_x_409:
[----:B---3--:R-:W-:Y:S01]  /*7ea0*/  IADD3 R8, R5, 0x40, RZ ;  /* 0x0000004005087810 */ /* 0x008fe20007ffe0ff */
[----:B-----5:R-:W-:Y:S01]  /*7eb0*/  IMAD.MOV.U32 R5, RZ, RZ, R70 ;  /* 0x000000ffff057224 */ /* 0x020fe200078e0046 */
[----:B------:R-:W3:Y:S01]  /*7ec0*/  SHFL.IDX PT, R19, R18, 0x1, 0x1e1f ;  /* 0x003e1f0012137f89 */ /* 0x000ee200000e0000 */
[----:B------:R-:W-:Y:S01]  /*7ed0*/  IMAD.MOV.U32 R10, RZ, RZ, R71 ;  /* 0x000000ffff0a7224 */ /* 0x000fe200078e0047 */
[----:B------:R-:W-:Y:S01]  /*7ee0*/  ISETP.GE.AND P0, PT, R8, R4, PT ;  /* 0x000000040800720c */ /* 0x000fe20003f06270 */
[----:B------:R-:W-:Y:S01]  /*7ef0*/  IMAD.MOV.U32 R9, RZ, RZ, R80 ;  /* 0x000000ffff097224 */ /* 0x000fe200078e0050 */
[----:B-1----:R1:W4:Y:S01]  /*7f00*/  SHFL.IDX PT, R18, R7, 0x1, 0x1e1f ;  /* 0x003e1f0007127f89 */ /* 0x00232200000e0000 */
[----:B------:R-:W-:Y:S01]  /*7f10*/  IMAD.MOV.U32 R8, RZ, RZ, R81 ;  /* 0x000000ffff087224 */ /* 0x000fe200078e0051 */
[----:B------:R-:W-:Y:S01]  /*7f20*/  PRMT R43, R10, 0x5410, R5 ;  /* 0x000054100a2b7816 */ /* 0x000fe20000000005 */
[----:B------:R-:W-:Y:S01]  /*7f30*/  IMAD.MOV.U32 R5, RZ, RZ, R94 ;  /* 0x000000ffff057224 */ /* 0x000fe200078e005e */
[----:B------:R-:W2:Y:S01]  /*7f40*/  SHFL.IDX PT, R17, R16, 0x1, 0x1e1f ;  /* 0x003e1f0010117f89 */ /* 0x000ea200000e0000 */
[----:B------:R-:W-:Y:S01]  /*7f50*/  IMAD.MOV.U32 R10, RZ, RZ, R95 ;  /* 0x000000ffff0a7224 */ /* 0x000fe200078e005f */
[----:B------:R-:W-:Y:S01]  /*7f60*/  PRMT R49, R8, 0x5410, R9 ;  /* 0x0000541008317816 */ /* 0x000fe20000000009 */
[----:B------:R-:W-:Y:S01]  /*7f70*/  IMAD.MOV.U32 R9, RZ, RZ, R104 ;  /* 0x000000ffff097224 */ /* 0x000fe200078e0068 */
[----:B------:R-:W-:Y:S01]  /*7f80*/  PRMT R55, R55, 0x5410, R5 ;  /* 0x0000541037377816 */ /* 0x000fe20000000005 */
[----:B------:R-:W-:Y:S01]  /*7f90*/  IMAD.MOV.U32 R8, RZ, RZ, R105 ;  /* 0x000000ffff087224 */ /* 0x000fe200078e0069 */
[----:B------:R-:W-:Y:S01]  /*7fa0*/  MOV R5, R108 ;  /* 0x0000006c00057202 */ /* 0x000fe20000000f00 */
[----:B------:R2:W3:Y:S01]  /*7fb0*/  SHFL.IDX PT, R16, R6, 0x1, 0x1e1f ;  /* 0x003e1f0006107f89 */ /* 0x0004e200000e0000 */
[----:B------:R-:W-:Y:S01]  /*7fc0*/  PRMT R55, R10, 0x7610, R55 ;  /* 0x000076100a377816 */ /* 0x000fe20000000037 */
[----:B------:R-:W-:Y:S01]  /*7fd0*/  IMAD.MOV.U32 R10, RZ, RZ, R109 ;  /* 0x000000ffff0a7224 */ /* 0x000fe200078e006d */
        /* <DEDUP_REMOVED lines=11> */
[----:B-1----:R-:W-:Y:S01]  /*8090*/  IMAD.MOV.U32 R7, RZ, RZ, R102 ;  /* 0x000000ffff077224 */ /* 0x002fe200078e0066 */
[----:B------:R-:W-:Y:S01]  /*80a0*/  MOV R9, R74 ;  /* 0x0000004a00097202 */ /* 0x000fe20000000f00 */
[----:B------:R-:W-:Y:S01]  /*80b0*/  IMAD.MOV.U32 R10, RZ, RZ, R69 ;  /* 0x000000ffff0a7224 */ /* 0x000fe200078e0045 */
[----:B------:R-:W-:Y:S01]  /*80c0*/  PRMT R54, R54, 0x5410, R5 ;  /* 0x0000541036367816 */ /* 0x000fe20000000005 */
[----:B------:R-:W-:Y:S01]  /*80d0*/  IMAD.MOV.U32 R5, RZ, RZ, R103 ;  /* 0x000000ffff057224 */ /* 0x000fe200078e0067 */
[----:B------:R-:W-:Y:S01]  /*80e0*/  PRMT R48, R8, 0x5410, R9 ;  /* 0x0000541008307816 */ /* 0x000fe20000000009 */
[----:B------:R-:W-:Y:S01]  /*80f0*/  IMAD.MOV.U32 R8, RZ, RZ, R93 ;  /* 0x000000ffff087224 */ /* 0x000fe200078e005d */
[----:B------:R-:W-:Y:S01]  /*8100*/  BSSY B0, `(.L_x_411) ;  /* 0x0000055000007945 */ /* 0x000fe20003800000 */
[----:B------:R-:W-:Y:S01]  /*8110*/  PRMT R42, R10, 0x7610, R42 ;  /* 0x000076100a2a7816 */ /* 0x000fe2000000002a */
[----:B--2---:R-:W-:Y:S01]  /*8120*/  IMAD.MOV.U32 R6, RZ, RZ, R88 ;  /* 0x000000ffff067224 */ /* 0x004fe200078e0058 */
[----:B------:R-:W-:Y:S01]  /*8130*/  PRMT R64, R5, 0x5410, R7 ;  /* 0x0000541005407816 */ /* 0x000fe20000000007 */
[----:B------:R-:W-:Y:S01]  /*8140*/  IMAD.MOV.U32 R7, RZ, RZ, R107 ;  /* 0x000000ffff077224 */ /* 0x000fe200078e006b */
[----:B------:R-:W-:Y:S01]  /*8150*/  PRMT R54, R8, 0x7610, R54 ;  /* 0x0000761008367816 */ /* 0x000fe20000000036 */
[----:B------:R-:W-:Y:S01]  /*8160*/  IMAD.MOV.U32 R5, RZ, RZ, R89 ;  /* 0x000000ffff057224 */ /* 0x000fe200078e0059 */
[----:B------:R-:W-:Y:S01]  /*8170*/  MOV R8, R106 ;  /* 0x0000006a00087202 */ /* 0x000fe20000000f00 */
[----:B------:R-:W-:Y:S01]  /*8180*/  CS2R R40, SRZ ;  /* 0x0000000000287805 */ /* 0x000fe2000001ff00 */
[----:B------:R-:W-:Y:S01]  /*8190*/  PRMT R73, R6, 0x7610, R73 ;  /* 0x0000761006497816 */ /* 0x000fe20000000049 */
[----:B------:R-:W-:Y:S01]  /*81a0*/  CS2R R46, SRZ ;  /* 0x00000000002e7805 */ /* 0x000fe2000001ff00 */
[----:B------:R-:W-:Y:S01]  /*81b0*/  PRMT R67, R7, 0x5410, R8 ;  /* 0x0000541007437816 */ /* 0x000fe20000000008 */
[----:B------:R-:W-:Y:S01]  /*81c0*/  CS2R R52, SRZ ;  /* 0x0000000000347805 */ /* 0x000fe2000001ff00 */
[----:B------:R-:W-:Y:S01]  /*81d0*/  PRMT R84, R5, 0x7610, R84 ;  /* 0x0000761005547816 */ /* 0x000fe20000000054 */
        /* <DEDUP_REMOVED lines=9> */
[C---:B---34-:R-:W-:Y:S01]  /*8270*/  IADD3 R6, R11.reuse, 0x8, RZ ;  /* 0x000000080b067810 */ /* 0x058fe20007ffe0ff */
[----:B------:R-:W-:Y:S01]  /*8280*/  CS2R R62, SRZ ;  /* 0x00000000003e7805 */ /* 0x000fe2000001ff00 */
[----:B------:R-:W-:Y:S01]  /*8290*/  ISETP.GE.AND P0, PT, R11, c[0x0][0x27c], PT ;  /* 0x00009f000b007a0c */ /* 0x000fe20003f06270 */
[----:B------:R-:W-:Y:S01]  /*82a0*/  CS2R R60, SRZ ;  /* 0x00000000003c7805 */ /* 0x000fe2000001ff00 */
[----:B------:R-:W-:-:S02]  /*82b0*/  ISETP.GE.AND P2, PT, R6, c[0x0][0x27c], PT ;  /* 0x00009f0006007a0c */ /* 0x000fc40003f46270 */
[----:B------:R-:W-:-:S09]  /*82c0*/  IADD3 R7, R11, 0x18, RZ ;  /* 0x000000180b077810 */ /* 0x000fd20007ffe0ff */
[C---:B------:R-:W-:Y:S02]  /*82d0*/  @!P0 IMAD.WIDE R20, R11.reuse, 0x2, R18 ;  /* 0x000000020b148825 */ /* 0x040fe400078e0212 */
[----:B------:R-:W-:Y:S02]  /*82e0*/  @!P2 SHF.R.S32.HI R5, RZ, 0x1f, R6 ;  /* 0x0000001fff05a819 */ /* 0x000fe40000011406 */
[----:B------:R-:W-:Y:S01]  /*82f0*/  @!P0 IMAD.WIDE R8, R11, 0x2, R16 ;  /* 0x000000020b088825 */ /* 0x000fe200078e0210 */
[----:B------:R1:W5:Y:S01]  /*8300*/  @!P0 LD.E.64 R62, [R20.64] ;  /* 0x0000000c143e8980 */ /* 0x000362000c101b00 */
[----:B------:R-:W-:Y:S02]  /*8310*/  @!P2 LEA.HI R5, R5, R6, RZ, 0x2 ;  /* 0x000000060505a211 */ /* 0x000fe400078f10ff */
[----:B------:R-:W-:Y:S01]  /*8320*/  IADD3 R6, R11, 0x10, RZ ;  /* 0x000000100b067810 */ /* 0x000fe20007ffe0ff */
[----:B------:R2:W5:Y:S03]  /*8330*/  @!P0 LD.E.64 R60, [R8.64] ;  /* 0x0000000c083c8980 */ /* 0x000566000c101b00 */
[----:B------:R-:W-:-:S02]  /*8340*/  ISETP.GE.AND P1, PT, R6, c[0x0][0x27c], PT ;  /* 0x00009f0006007a0c */ /* 0x000fc40003f26270 */
[----:B------:R-:W-:Y:S02]  /*8350*/  ISETP.GE.AND P0, PT, R7, c[0x0][0x27c], PT ;  /* 0x00009f0007007a0c */ /* 0x000fe40003f06270 */
[----:B------:R-:W-:Y:S01]  /*8360*/  @!P2 LOP3.LUT R5, R5, 0xfffffffc, RZ, 0xc0, !PT ;  /* 0xfffffffc0505a812 */ /* 0x000fe200078ec0ff */
[----:B------:R-:W-:-:S04]  /*8370*/  CS2R R58, SRZ ;  /* 0x00000000003a7805 */ /* 0x000fc8000001ff00 */
[----:B-1----:R-:W-:-:S04]  /*8380*/  @!P2 IMAD.WIDE R20, R5, 0x2, R16 ;  /* 0x000000020514a825 */ /* 0x002fc800078e0210 */
[----:B--2---:R-:W-:Y:S01]  /*8390*/  @!P2 IMAD.WIDE R8, R5, 0x2, R18 ;  /* 0x000000020508a825 */ /* 0x004fe200078e0212 */
[----:B------:R-:W-:-:S04]  /*83a0*/  @!P1 SHF.R.S32.HI R5, RZ, 0x1f, R6 ;  /* 0x0000001fff059819 */ /* 0x000fc80000011406 */
[----:B------:R-:W-:Y:S01]  /*83b0*/  @!P1 LEA.HI R6, R5, R6, RZ, 0x2 ;  /* 0x0000000605069211 */ /* 0x000fe200078f10ff */
[----:B------:R-:W-:Y:S01]  /*83c0*/  CS2R R56, SRZ ;  /* 0x0000000000387805 */ /* 0x000fe2000001ff00 */
[----:B------:R-:W-:Y:S01]  /*83d0*/  @!P0 SHF.R.S32.HI R5, RZ, 0x1f, R7 ;  /* 0x0000001fff058819 */ /* 0x000fe20000011407 */
[----:B------:R1:W5:Y:S01]  /*83e0*/  @!P2 LD.E.64 R58, [R8.64] ;  /* 0x0000000c083aa980 */ /* 0x000362000c101b00 */
[----:B------:R-:W-:Y:S02]  /*83f0*/  @!P1 LOP3.LUT R6, R6, 0xfffffffc, RZ, 0xc0, !PT ;  /* 0xfffffffc06069812 */ /* 0x000fe400078ec0ff */
[----:B------:R-:W-:Y:S01]  /*8400*/  @!P0 LEA.HI R5, R5, R7, RZ, 0x2 ;  /* 0x0000000705058211 */ /* 0x000fe200078f10ff */
[----:B------:R-:W-:Y:S01]  /*8410*/  CS2R R52, SRZ ;  /* 0x0000000000347805 */ /* 0x000fe2000001ff00 */
[----:B------:R-:W-:Y:S01]  /*8420*/  CS2R R50, SRZ ;  /* 0x0000000000327805 */ /* 0x000fe2000001ff00 */
[----:B------:R2:W5:Y:S01]  /*8430*/  @!P2 LD.E.64 R56, [R20.64] ;  /* 0x0000000c1438a980 */ /* 0x000562000c101b00 */
[----:B------:R-:W-:Y:S01]  /*8440*/  @!P0 LOP3.LUT R5, R5, 0xfffffffc, RZ, 0xc0, !PT ;  /* 0xfffffffc05058812 */ /* 0x000fe200078ec0ff */
[----:B------:R-:W-:Y:S01]  /*8450*/  CS2R R46, SRZ ;  /* 0x00000000002e7805 */ /* 0x000fe2000001ff00 */
[----:B------:R-:W-:-:S03]  /*8460*/  CS2R R44, SRZ ;  /* 0x00000000002c7805 */ /* 0x000fc6000001ff00 */
[----:B------:R-:W-:-:S05]  /*8470*/  @!P0 IMAD.WIDE R22, R5, 0x2, R16 ;  /* 0x0000000205168825 */ /* 0x000fca00078e0210 */
[----:B------:R3:W5:Y:S01]  /*8480*/  @!P0 LD.E.64 R44, [R22.64] ;  /* 0x0000000c162c8980 */ /* 0x000762000c101b00 */
[----:B-1----:R-:W-:-:S04]  /*8490*/  @!P1 IMAD.WIDE R8, R6, 0x2, R18 ;  /* 0x0000000206089825 */ /* 0x002fc800078e0212 */
[----:B------:R-:W-:Y:S01]  /*84a0*/  @!P1 IMAD.WIDE R6, R6, 0x2, R16 ;  /* 0x0000000206069825 */ /* 0x000fe200078e0210 */
[----:B------:R1:W5:Y:S03]  /*84b0*/  @!P1 LD.E.64 R52, [R8.64] ;  /* 0x0000000c08349980 */ /* 0x000366000c101b00 */
[----:B--2---:R-:W-:Y:S01]  /*84c0*/  @!P0 IMAD.WIDE R20, R5, 0x2, R18 ;  /* 0x0000000205148825 */ /* 0x004fe200078e0212 */
[----:B------:R2:W5:Y:S04]  /*84d0*/  @!P1 LD.E.64 R50, [R6.64] ;  /* 0x0000000c06329980 */ /* 0x000568000c101b00 */
[----:B------:R3:W5:Y:S01]  /*84e0*/  @!P0 LD.E.64 R46, [R20.64] ;  /* 0x0000000c142e8980 */ /* 0x000762000c101b00 */
[----:B-1----:R-:W-:-:S02]  /*84f0*/  IADD3 R8, R11, 0x20, RZ ;  /* 0x000000200b087810 */ /* 0x002fc40007ffe0ff */
[----:B--2---:R-:W-:Y:S02]  /*8500*/  IADD3 R6, R11, 0x28, RZ ;  /* 0x000000280b067810 */ /* 0x004fe40007ffe0ff */
[----:B------:R-:W-:Y:S02]  /*8510*/  ISETP.GE.AND P1, PT, R8, c[0x0][0x27c], PT ;  /* 0x00009f0008007a0c */ /* 0x000fe40003f26270 */
[----:B------:R-:W-:-:S11]  /*8520*/  ISETP.GE.AND P0, PT, R6, c[0x0][0x27c], PT ;  /* 0x00009f0006007a0c */ /* 0x000fd60003f06270 */
[----:B------:R-:W-:Y:S02]  /*8530*/  @!P1 SHF.R.S32.HI R7, RZ, 0x1f, R8 ;  /* 0x0000001fff079819 */ /* 0x000fe40000011408 */
[----:B------:R-:W-:Y:S02]  /*8540*/  @!P0 SHF.R.S32.HI R5, RZ, 0x1f, R6 ;  /* 0x0000001fff058819 */ /* 0x000fe40000011406 */
[----:B------:R-:W-:Y:S02]  /*8550*/  @!P1 LEA.HI R7, R7, R8, RZ, 0x2 ;  /* 0x0000000807079211 */ /* 0x000fe400078f10ff */
[----:B------:R-:W-:Y:S02]  /*8560*/  @!P0 LEA.HI R5, R5, R6, RZ, 0x2 ;  /* 0x0000000605058211 */ /* 0x000fe400078f10ff */
[----:B------:R-:W-:Y:S02]  /*8570*/  @!P1 LOP3.LUT R7, R7, 0xfffffffc, RZ, 0xc0, !PT ;  /* 0xfffffffc07079812 */ /* 0x000fe400078ec0ff */
[----:B------:R-:W-:Y:S01]  /*8580*/  @!P0 LOP3.LUT R5, R5, 0xfffffffc, RZ, 0xc0, !PT ;  /* 0xfffffffc05058812 */ /* 0x000fe200078ec0ff */
[----:B------:R-:W-:Y:S01]  /*8590*/  CS2R R40, SRZ ;  /* 0x0000000000287805 */ /* 0x000fe2000001ff00 */
[----:B------:R-:W-:Y:S01]  /*85a0*/  CS2R R34, SRZ ;  /* 0x0000000000227805 */ /* 0x000fe2000001ff00 */
[----:B------:R-:W-:Y:S01]  /*85b0*/  @!P1 IMAD.WIDE R8, R7, 0x2, R18 ;  /* 0x0000000207089825 */ /* 0x000fe200078e0212 */
[----:B------:R-:W-:Y:S01]  /*85c0*/  CS2R R38, SRZ ;  /* 0x0000000000267805 */ /* 0x000fe2000001ff00 */
[----:B------:R-:W-:-:S02]  /*85d0*/  CS2R R32, SRZ ;  /* 0x0000000000207805 */ /* 0x000fc4000001ff00 */
[----:B------:R-:W-:Y:S01]  /*85e0*/  @!P1 IMAD.WIDE R6, R7, 0x2, R16 ;  /* 0x0000000207069825 */ /* 0x000fe200078e0210 */
[----:B------:R3:W5:Y:S03]  /*85f0*/  @!P1 LD.E.64 R40, [R8.64] ;  /* 0x0000000c08289980 */ /* 0x000766000c101b00 */
[C---:B------:R-:W-:Y:S01]  /*8600*/  @!P0 IMAD.WIDE R18, R5.reuse, 0x2, R18 ;  /* 0x0000000205128825 */ /* 0x040fe200078e0212 */
[----:B------:R3:W5:Y:S03]  /*8610*/  @!P1 LD.E.64 R38, [R6.64] ;  /* 0x0000000c06269980 */ /* 0x000766000c101b00 */
[----:B------:R-:W-:Y:S01]  /*8620*/  @!P0 IMAD.WIDE R16, R5, 0x2, R16 ;  /* 0x0000000205108825 */ /* 0x000fe200078e0210 */
[----:B------:R3:W5:Y:S04]  /*8630*/  @!P0 LD.E.64 R34, [R18.64] ;  /* 0x0000000c12228980 */ /* 0x000768000c101b00 */
[----:B------:R3:W5:Y:S02]  /*8640*/  @!P0 LD.E.64 R32, [R16.64] ;  /* 0x0000000c10208980 */ /* 0x000764000c101b00 */
.L_x_412:
[----:B---34-:R-:W-:Y:S05]  /*8650*/  BSYNC B0 ;  /* 0x0000000000007941 */ /* 0x018fea0003800000 */
.L_x_411:
[----:B-----5:R-:W-:Y:S01]  /*8660*/  IMAD.MOV.U32 R5, RZ, RZ, R34 ;  /* 0x000000ffff057224 */ /* 0x020fe200078e0022 */
[----:B------:R-:W-:-:S04]  /*8670*/  DEPBAR.LE SB0, 0x1 ;  /* 0x000080400000791a */ /* 0x000fc80000000000 */
[----:B------:R-:W-:Y:S01]  /*8680*/  IMAD.MOV.U32 R8, RZ, RZ, R35 ;  /* 0x000000ffff087224 */ /* 0x000fe200078e0023 */
[----:B------:R-:W-:Y:S01]  /*8690*/  BSSY B1, `(.L_x_413) ;  /* 0x000016f000017945 */ /* 0x000fe20003800000 */
[----:B------:R-:W-:Y:S02]  /*86a0*/  IMAD.MOV.U32 R7, RZ, RZ, R40 ;  /* 0x000000ffff077224 */ /* 0x000fe400078e0028 */
[----:B------:R-:W-:Y:S01]  /*86b0*/  IMAD.MOV.U32 R6, RZ, RZ, R41 ;  /* 0x000000ffff067224 */ /* 0x000fe200078e0029 */
[----:B------:R-:W-:Y:S01]  /*86c0*/  PRMT R10, R8, 0x5410, R5 ;  /* 0x00005410080a7816 */ /* 0x000fe20000000005 */
[----:B------:R-:W-:Y:S02]  /*86d0*/  IMAD.MOV.U32 R5, RZ, RZ, R46 ;  /* 0x000000ffff057224 */ /* 0x000fe400078e002e */
[----:B------:R-:W-:Y:S01]  /*86e0*/  IMAD.MOV.U32 R8, RZ, RZ, R47 ;  /* 0x000000ffff087224 */ /* 0x000fe200078e002f */
[----:B------:R-:W-:Y:S01]  /*86f0*/  PRMT R18, R6, 0x5410, R7 ;  /* 0x0000541006127816 */ /* 0x000fe20000000007 */
[----:B------:R-:W-:Y:S01]  /*8700*/  IMAD.MOV.U32 R7, RZ, RZ, R52 ;  /* 0x000000ffff077224 */ /* 0x000fe200078e0034 */
[----:B------:R-:W-:Y:S01]  /*8710*/  PRMT R20, R20, 0x5410, R5 ;  /* 0x0000541014147816 */ /* 0x000fe20000000005 */
[----:B------:R-:W-:-:S02]  /*8720*/  IMAD.MOV.U32 R6, RZ, RZ, R53 ;  /* 0x000000ffff067224 */ /* 0x000fc400078e0035 */
[----:B------:R-:W-:Y:S01]  /*8730*/  IMAD.MOV.U32 R5, RZ, RZ, R58 ;  /* 0x000000ffff057224 */ /* 0x000fe200078e003a */
[----:B------:R-:W-:Y:S01]  /*8740*/  PRMT R20, R8, 0x7610, R20 ;  /* 0x0000761008147816 */ /* 0x000fe20000000014 */
[----:B------:R-:W-:Y:S01]  /*8750*/  IMAD.MOV.U32 R8, RZ, RZ, R59 ;  /* 0x000000ffff087224 */ /* 0x000fe200078e003b */
[----:B------:R-:W-:Y:S01]  /*8760*/  PRMT R21, R6, 0x5410, R7 ;  /* 0x0000541006157816 */ /* 0x000fe20000000007 */
[----:B------:R-:W-:Y:S01]  /*8770*/  IMAD.MOV.U32 R7, RZ, RZ, R62 ;  /* 0x000000ffff077224 */ /* 0x000fe200078e003e */
[----:B------:R-:W-:Y:S01]  /*8780*/  PRMT R23, R23, 0x5410, R5 ;  /* 0x0000541017177816 */ /* 0x000fe20000000005 */
[----:B------:R-:W-:Y:S01]  /*8790*/  IMAD.MOV.U32 R5, RZ, RZ, R63 ;  /* 0x000000ffff057224 */ /* 0x000fe200078e003f */
[----:B------:R-:W-:Y:S01]  /*87a0*/  SHF.R.S32.HI R6, RZ, 0x1f, R244 ;  /* 0x0000001fff067819 */ /* 0x000fe200000114f4 */
[----:B------:R-:W-:Y:S01]  /*87b0*/  IMAD.IADD R37, R4, 0x1, -R77 ;  /* 0x0000000104257824 */ /* 0x000fe200078e0a4d */
[----:B------:R-:W-:Y:S01]  /*87c0*/  PRMT R23, R8, 0x7610, R23 ;  /* 0x0000761008177816 */ /* 0x000fe20000000017 */
[----:B------:R-:W-:Y:S01]  /*87d0*/  IMAD.MOV.U32 R8, RZ, RZ, R32 ;  /* 0x000000ffff087224 */ /* 0x000fe200078e0020 */
[----:B------:R-:W-:Y:S01]  /*87e0*/  LEA.HI R6, R6, R244, RZ, 0x2 ;  /* 0x000000f406067211 */ /* 0x000fe200078f10ff */
[----:B------:R-:W-:Y:S01]  /*87f0*/  IMAD.MOV.U32 R4, RZ, RZ, R61 ;  /* 0x000000ffff047224 */ /* 0x000fe200078e003d */
[----:B------:R-:W-:Y:S01]  /*8800*/  PRMT R31, R5, 0x5410, R7 ;  /* 0x00005410051f7816 */ /* 0x000fe20000000007 */
[----:B------:R-:W-:Y:S01]  /*8810*/  IMAD.MOV.U32 R7, RZ, RZ, R33 ;  /* 0x000000ffff077224 */ /* 0x000fe200078e0021 */
[----:B------:R-:W-:Y:S01]  /*8820*/  LOP3.LUT R6, R6, 0xfffffffc, RZ, 0xc0, !PT ;  /* 0xfffffffc06067812 */ /* 0x000fe200078ec0ff */
[----:B------:R-:W-:Y:S01]  /*8830*/  IMAD.MOV.U32 R5, RZ, RZ, R38 ;  /* 0x000000ffff057224 */ /* 0x000fe200078e0026 */
[----:B------:R-:W-:-:S02]  /*8840*/  IMNMX R37, R37, 0x80, PT ;  /* 0x0000008025257817 */ /* 0x000fc40003800200 */
[----:B------:R-:W-:Y:S01]  /*8850*/  PRMT R9, R7, 0x5410, R8 ;  /* 0x0000541007097816 */ /* 0x000fe20000000008 */
[----:B------:R-:W-:Y:S01]  /*8860*/  IMAD.IADD R6, R244, 0x1, -R6 ;  /* 0x00000001f4067824 */ /* 0x000fe200078e0a06 */
[----:B------:R-:W-:Y:S01]  /*8870*/  PRMT R17, R17, 0x5410, R5 ;  /* 0x0000541011117816 */ /* 0x000fe20000000005 */
[----:B------:R-:W-:Y:S01]  /*8880*/  IMAD.MOV.U32 R7, RZ, RZ, R44 ;  /* 0x000000ffff077224 */ /* 0x000fe200078e002c */
[----:B------:R-:W-:Y:S01]  /*8890*/  BAR.SYNC.DEFER_BLOCKING 0x0 ;  /* 0x0000000000007b1d */ /* 0x000fe20000010000 */
[----:B------:R-:W-:Y:S01]  /*88a0*/  IMAD.MOV.U32 R5, RZ, RZ, R45 ;  /* 0x000000ffff057224 */ /* 0x000fe200078e002d */
[C---:B------:R-:W-:Y:S01]  /*88b0*/  LOP3.LUT P0, RZ, R6.reuse, 0x2, RZ, 0xc0, !PT ;  /* 0x0000000206ff7812 */ /* 0x040fe2000780c0ff */
[----:B------:R-:W-:Y:S01]  /*88c0*/  IMAD.SHL.U32 R16, R6, 0x40, RZ ;  /* 0x0000004006107824 */ /* 0x000fe200078e00ff */
[----:B------:R-:W-:Y:S01]  /*88d0*/  ISETP.GE.AND P1, PT, R29, R37, PT ;  /* 0x000000251d00720c */ /* 0x000fe20003f26270 */
[----:B------:R-:W-:Y:S01]  /*88e0*/  IMAD.MOV.U32 R8, RZ, RZ, R39 ;  /* 0x000000ffff087224 */ /* 0x000fe200078e0027 */
[----:B------:R-:W-:Y:S01]  /*88f0*/  PRMT R19, R5, 0x5410, R7 ;  /* 0x0000541005137816 */ /* 0x000fe20000000007 */
[----:B------:R-:W-:Y:S01]  /*8900*/  IMAD.MOV.U32 R7, RZ, RZ, R50 ;  /* 0x000000ffff077224 */ /* 0x000fe200078e0032 */
[----:B------:R-:W-:Y:S01]  /*8910*/  LEA.HI R5, R29, R29, RZ, 0x1 ;  /* 0x0000001d1d057211 */ /* 0x000fe200078f08ff */
[----:B------:R-:W-:Y:S01]  /*8920*/  IMAD.MOV.U32 R6, RZ, RZ, R56 ;  /* 0x000000ffff067224 */ /* 0x000fe200078e0038 */
[----:B------:R-:W-:-:S02]  /*8930*/  LOP3.LUT R16, R16, 0xc0, RZ, 0xc0, !PT ;  /* 0x000000c010107812 */ /* 0x000fc400078ec0ff */
[----:B------:R-:W-:Y:S02]  /*8940*/  LOP3.LUT R5, R5, 0x7fffffe, RZ, 0xc0, !PT ;  /* 0x07fffffe05057812 */ /* 0x000fe400078ec0ff */
[----:B------:R-:W-:Y:S02]  /*8950*/  LOP3.LUT R66, R16, 0x8, R66, 0xf8, !PT ;  /* 0x0000000810427812 */ /* 0x000fe400078ef842 */
[----:B------:R-:W-:Y:S01]  /*8960*/  SHF.R.U32.HI R16, RZ, 0x3, R16 ;  /* 0x00000003ff107819 */ /* 0x000fe20000011610 */
[----:B------:R-:W-:Y:S01]  /*8970*/  IMAD.IADD R5, R29, 0x1, -R5 ;  /* 0x000000011d057824 */ /* 0x000fe200078e0a05 */
[----:B------:R-:W-:Y:S02]  /*8980*/  PRMT R17, R8, 0x7610, R17 ;  /* 0x0000761008117816 */ /* 0x000fe40000000011 */
[----:B------:R-:W-:Y:S01]  /*8990*/  LOP3.LUT R16, R66, R16, RZ, 0x3c, !PT ;  /* 0x0000001042107212 */ /* 0x000fe200078e3cff */
[----:B------:R-:W-:Y:S01]  /*89a0*/  IMAD R5, R25, 0x8, R5 ;  /* 0x0000000819057824 */ /* 0x000fe200078e0205 */
[----:B------:R-:W-:Y:S01]  /*89b0*/  PRMT R22, R22, 0x5410, R7 ;  /* 0x0000541016167816 */ /* 0x000fe20000000007 */
[----:B------:R-:W-:Y:S01]  /*89c0*/  IMAD.MOV.U32 R7, RZ, RZ, R51 ;  /* 0x000000ffff077224 */ /* 0x000fe200078e0033 */
[----:B------:R-:W-:Y:S01]  /*89d0*/  PRMT R30, R30, 0x5410, R6 ;  /* 0x000054101e1e7816 */ /* 0x000fe20000000006 */
[----:B------:R-:W-:-:S02]  /*89e0*/  IMAD.U32 R16, R5, 0x20, R16 ;  /* 0x0000002005107824 */ /* 0x000fc400078e0010 */
[----:B------:R-:W-:Y:S01]  /*89f0*/  IMAD.MOV.U32 R6, RZ, RZ, R57 ;  /* 0x000000ffff067224 */ /* 0x000fe200078e0039 */
[----:B------:R-:W-:Y:S01]  /*8a00*/  PRMT R22, R7, 0x7610, R22 ;  /* 0x0000761007167816 */ /* 0x000fe20000000016 */
[----:B------:R-:W-:Y:S01]  /*8a10*/  IMAD.MOV.U32 R5, RZ, RZ, R60 ;  /* 0x000000ffff057224 */ /* 0x000fe200078e003c */
[C---:B------:R-:W-:Y:S02]  /*8a20*/  IADD3 R8, R16.reuse, 0x10, RZ ;  /* 0x0000001010087810 */ /* 0x040fe40007ffe0ff */
[----:B------:R-:W-:Y:S02]  /*8a30*/  @P0 IADD3 R8, R16, -0x10, RZ ;  /* 0xfffffff010080810 */ /* 0x000fe40007ffe0ff */
[----:B------:R-:W-:Y:S02]  /*8a40*/  PRMT R30, R6, 0x7610, R30 ;  /* 0x00007610061e7816 */ /* 0x000fe4000000001e */
[----:B------:R-:W-:Y:S02]  /*8a50*/  PRMT R36, R4, 0x5410, R5 ;  /* 0x0000541004247816 */ /* 0x000fe40000000005 */
[----:B------:R-:W-:-:S02]  /*8a60*/  LEA R16, R16, 0x6080, 0x1 ;  /* 0x0000608010107811 */ /* 0x000fc400078e08ff */
[----:B------:R-:W-:Y:S01]  /*8a70*/  LEA R8, R8, 0x6080, 0x1 ;  /* 0x0000608008087811 */ /* 0x000fe200078e08ff */
[----:B------:R-:W-:Y:S05]  /*8a80*/  @P1 BRA `(.L_x_414) ;  /* 0x000012f000001947 */ /* 0x000fea0003800000 */
[----:B------:R-:W-:Y:S01]  /*8a90*/  ISETP.GE.AND P0, PT, R11, c[0x0][0x27c], PT ;  /* 0x00009f000b007a0c */ /* 0x000fe20003f06270 */
[----:B------:R-:W-:-:S12]  /*8aa0*/  BSSY B0, `(.L_x_415) ;  /* 0x0000030000007945 */ /* 0x000fd80003800000 */
[----:B------:R-:W-:Y:S05]  /*8ab0*/  @P0 BRA `(.L_x_416) ;  /* 0x000002e000000947 */ /* 0x000fea0003800000 */
[----:B------:R-:W1:Y:S01]  /*8ac0*/  LDS.128 R4, [R16] ;  /* 0x0000000010047984 */ /* 0x000e620000000c00 */
[----:B------:R-:W-:Y:S02]  /*8ad0*/  SHF.R.U32.HI R66, RZ, 0x10, R89 ;  /* 0x00000010ff427819 */ /* 0x000fe40000011659 */
[----:B------:R-:W-:Y:S02]  /*8ae0*/  SHF.R.U32.HI R86, RZ, 0x10, R91 ;  /* 0x00000010ff567819 */ /* 0x000fe4000001165b */
[----:B------:R-:W-:Y:S02]  /*8af0*/  SHF.R.U64 R85, R88, 0x10, R89 ;  /* 0x0000001058557819 */ /* 0x000fe40000001259 */
[----:B------:R-:W-:Y:S02]  /*8b00*/  PRMT R66, R84, 0x5410, R66 ;  /* 0x0000541054427816 */ /* 0x000fe40000000042 */
[----:B------:R-:W-:Y:S02]  /*8b10*/  PRMT R82, R82, 0x5410, R86 ;  /* 0x0000541052527816 */ /* 0x000fe40000000056 */
[----:B------:R-:W-:-:S02]  /*8b20*/  PRMT R73, R73, 0x5410, R85 ;  /* 0x0000541049497816 */ /* 0x000fc40000000055 */
[----:B------:R-:W-:Y:S02]  /*8b30*/  SHF.R.U64 R87, R90, 0x10, R91 ;  /* 0x000000105a577819 */ /* 0x000fe4000000125b */
[----:B------:R-:W-:Y:S02]  /*8b40*/  LOP3.LUT R90, R82, 0xffff0000, RZ, 0xc0, !PT ;  /* 0xffff0000525a7812 */ /* 0x000fe400078ec0ff */
[----:B------:R-:W-:Y:S01]  /*8b50*/  PRMT R83, R83, 0x5410, R87 ;  /* 0x0000541053537816 */ /* 0x000fe20000000057 */
[C---:B-1----:R-:W-:Y:S01]  /*8b60*/  IMAD.U32 R85, R6.reuse, 0x10000, RZ ;  /* 0x0001000006557824 */ /* 0x042fe200078e00ff */
[----:B------:R-:W-:Y:S01]  /*8b70*/  LOP3.LUT R84, R6, 0xffff0000, RZ, 0xc0, !PT ;  /* 0xffff000006547812 */ /* 0x000fe200078ec0ff */
[C---:B------:R-:W-:Y:S01]  /*8b80*/  IMAD.U32 R6, R7.reuse, 0x10000, RZ ;  /* 0x0001000007067824 */ /* 0x040fe200078e00ff */
[C---:B------:R-:W-:Y:S02]  /*8b90*/  SHF.L.U32 R89, R4.reuse, 0x10, RZ ;  /* 0x0000001004597819 */ /* 0x040fe400000006ff */
[----:B------:R-:W-:Y:S01]  /*8ba0*/  LOP3.LUT R88, R4, 0xffff0000, RZ, 0xc0, !PT ;  /* 0xffff000004587812 */ /* 0x000fe200078ec0ff */
[----:B------:R-:W-:Y:S01]  /*8bb0*/  IMAD.U32 R4, R66, 0x10000, RZ ;  /* 0x0001000042047824 */ /* 0x000fe200078e00ff */
[----:B------:R-:W-:Y:S01]  /*8bc0*/  LOP3.LUT R86, R7, 0xffff0000, RZ, 0xc0, !PT ;  /* 0xffff000007567812 */ /* 0x000fe200078ec0ff */
[----:B------:R-:W-:Y:S01]  /*8bd0*/  IMAD.U32 R7, R82, 0x10000, RZ ;  /* 0x0001000052077824 */ /* 0x000fe200078e00ff */
[----:B------:R-:W-:Y:S01]  /*8be0*/  LOP3.LUT R66, R66, 0xffff0000, RZ, 0xc0, !PT ;  /* 0xffff000042427812 */ /* 0x000fe200078ec0ff */
[C---:B------:R-:W-:Y:S01]  /*8bf0*/  FMUL.FTZ R82, R84.reuse, R4 ;  /* 0x0000000454527220 */ /* 0x040fe20000410000 */
[C---:B------:R-:W-:Y:S01]  /*8c00*/  SHF.L.U32 R87, R5.reuse, 0x10, RZ ;  /* 0x0000001005577819 */ /* 0x040fe200000006ff */
[----:B------:R-:W-:Y:S01]  /*8c10*/  FMUL.FTZ R84, R84, R7 ;  /* 0x0000000754547220 */ /* 0x000fe20000410000 */
[----:B------:R-:W-:Y:S01]  /*8c20*/  LOP3.LUT R91, R5, 0xffff0000, RZ, 0xc0, !PT ;  /* 0xffff0000055b7812 */ /* 0x000fe200078ec0ff */
[----:B------:R-:W-:-:S02]  /*8c30*/  FMUL.FTZ R5, R86, R66 ;  /* 0x0000004256057220 */ /* 0x000fc40000410000 */
[C---:B------:R-:W-:Y:S02]  /*8c40*/  FFMA.FTZ R84, R85.reuse, R4, R84 ;  /* 0x0000000455547223 */ /* 0x040fe40000010054 */
[----:B------:R-:W-:Y:S01]  /*8c50*/  FFMA.FTZ R82, R85, R7, -R82 ;  /* 0x0000000755527223 */ /* 0x000fe20000010852 */
[----:B------:R-:W-:Y:S01]  /*8c60*/  SHF.L.U32 R7, R83, 0x10, RZ ;  /* 0x0000001053077819 */ /* 0x000fe200000006ff */
[C---:B------:R-:W-:Y:S01]  /*8c70*/  IMAD.U32 R4, R73.reuse, 0x10000, RZ ;  /* 0x0001000049047824 */ /* 0x040fe200078e00ff */
[----:B------:R-:W-:Y:S01]  /*8c80*/  LOP3.LUT R73, R73, 0xffff0000, RZ, 0xc0, !PT ;  /* 0xffff000049497812 */ /* 0x000fe200078ec0ff */
[-C--:B------:R-:W-:Y:S01]  /*8c90*/  FMUL.FTZ R86, R86, R90.reuse ;  /* 0x0000005a56567220 */ /* 0x080fe20000410000 */
[----:B------:R-:W-:Y:S01]  /*8ca0*/  LOP3.LUT R83, R83, 0xffff0000, RZ, 0xc0, !PT ;  /* 0xffff000053537812 */ /* 0x000fe200078ec0ff */
[C---:B------:R-:W-:Y:S02]  /*8cb0*/  FFMA.FTZ R5, R6.reuse, R90, -R5 ;  /* 0x0000005a06057223 */ /* 0x040fe40000010805 */
[----:B------:R-:W-:-:S02]  /*8cc0*/  FFMA.FTZ R86, R6, R66, R86 ;  /* 0x0000004206567223 */ /* 0x000fc40000010056 */
[CC--:B------:R-:W-:Y:S02]  /*8cd0*/  FMUL.FTZ R6, R88.reuse, R4.reuse ;  /* 0x0000000458067220 */ /* 0x0c0fe40000410000 */
[C---:B------:R-:W-:Y:S02]  /*8ce0*/  FMUL.FTZ R66, R91.reuse, R73 ;  /* 0x000000495b427220 */ /* 0x040fe40000410000 */
[----:B------:R-:W-:Y:S02]  /*8cf0*/  FMUL.FTZ R88, R88, R7 ;  /* 0x0000000758587220 */ /* 0x000fe40000410000 */
        /* <DEDUP_REMOVED lines=10> */
.L_x_416:
[----:B------:R-:W-:Y:S05]  /*8da0*/  BSYNC B0 ;  /* 0x0000000000007941 */ /* 0x000fea0003800000 */
.L_x_415:
[----:B-1----:R-:W-:Y:S01]  /*8db0*/  IADD3 R4, R11, 0x8, RZ ;  /* 0x000000080b047810 */ /* 0x002fe20007ffe0ff */
[----:B------:R-:W-:Y:S03]  /*8dc0*/  BSSY B0, `(.L_x_417) ;  /* 0x0000031000007945 */ /* 0x000fe60003800000 */
[----:B------:R-:W-:-:S13]  /*8dd0*/  ISETP.GE.AND P0, PT, R4, c[0x0][0x27c], PT ;  /* 0x00009f0004007a0c */ /* 0x000fda0003f06270 */
[----:B------:R-:W-:Y:S05]  /*8de0*/  @P0 BRA `(.L_x_418) ;  /* 0x000002e000000947 */ /* 0x000fea0003800000 */
[----:B------:R-:W1:Y:S01]  /*8df0*/  LDS.128 R4, [R8] ;  /* 0x0000000008047984 */ /* 0x000e620000000c00 */
[----:B------:R-:W-:Y:S02]  /*8e00*/  SHF.R.U64 R73, R106, 0x10, R107 ;  /* 0x000000106a497819 */ /* 0x000fe4000000126b */
[----:B------:R-:W-:Y:S02]  /*8e10*/  SHF.R.U64 R66, R108, 0x10, R109 ;  /* 0x000000106c427819 */ /* 0x000fe4000000126d */
[----:B------:R-:W-:Y:S02]  /*8e20*/  SHF.R.U32.HI R106, RZ, 0x10, R107 ;  /* 0x00000010ff6a7819 */ /* 0x000fe4000001166b */
[----:B------:R-:W-:Y:S02]  /*8e30*/  SHF.R.U32.HI R108, RZ, 0x10, R109 ;  /* 0x00000010ff6c7819 */ /* 0x000fe4000001166d */
[----:B------:R-:W-:Y:S02]  /*8e40*/  PRMT R73, R67, 0x5432, R73 ;  /* 0x0000543243497816 */ /* 0x000fe40000000049 */
[----:B------:R-:W-:-:S02]  /*8e50*/  PRMT R66, R72, 0x5432, R66 ;  /* 0x0000543248427816 */ /* 0x000fc40000000042 */
[----:B------:R-:W-:Y:S02]  /*8e60*/  PRMT R67, R67, 0x5410, R106 ;  /* 0x0000541043437816 */ /* 0x000fe4000000006a */
[----:B------:R-:W-:-:S04]  /*8e70*/  PRMT R72, R72, 0x5410, R108 ;  /* 0x0000541048487816 */ /* 0x000fc8000000006c */
[----:B------:R-:W-:Y:S01]  /*8e80*/  LOP3.LUT R88, R72, 0xffff0000, RZ, 0xc0, !PT ;  /* 0xffff000048587812 */ /* 0x000fe200078ec0ff */
[C---:B-1----:R-:W-:Y:S01]  /*8e90*/  IMAD.U32 R83, R6.reuse, 0x10000, RZ ;  /* 0x0001000006537824 */ /* 0x042fe200078e00ff */
[----:B------:R-:W-:Y:S01]  /*8ea0*/  LOP3.LUT R82, R6, 0xffff0000, RZ, 0xc0, !PT ;  /* 0xffff000006527812 */ /* 0x000fe200078ec0ff */
[----:B------:R-:W-:Y:S01]  /*8eb0*/  IMAD.U32 R6, R7, 0x10000, RZ ;  /* 0x0001000007067824 */ /* 0x000fe200078e00ff */
        /* <DEDUP_REMOVED lines=20> */
[C---:B------:R-:W-:Y:S02]  /*9000*/  FMUL.FTZ R6, R86.reuse, R4 ;  /* 0x0000000456067220 */ /* 0x040fe40000410000 */
        /* <DEDUP_REMOVED lines=12> */
.L_x_418:
[----:B------:R-:W-:Y:S05]  /*90d0*/  BSYNC B0 ;  /* 0x0000000000007941 */ /* 0x000fea0003800000 */
.L_x_417:
[----:B-1----:R-:W-:Y:S01]  /*90e0*/  IADD3 R4, R11, 0x10, RZ ;  /* 0x000000100b047810 */ /* 0x002fe20007ffe0ff */
[----:B------:R-:W-:Y:S03]  /*90f0*/  BSSY B0, `(.L_x_419) ;  /* 0x0000031000007945 */ /* 0x000fe60003800000 */
[----:B------:R-:W-:-:S13]  /*9100*/  ISETP.GE.AND P0, PT, R4, c[0x0][0x27c], PT ;  /* 0x00009f0004007a0c */ /* 0x000fda0003f06270 */
[----:B------:R-:W-:Y:S05]  /*9110*/  @P0 BRA `(.L_x_420) ;  /* 0x000002e000000947 */ /* 0x000fea0003800000 */
[----:B------:R-:W1:Y:S01]  /*9120*/  LDS.128 R4, [R16+0x2000] ;  /* 0x0020000010047984 */ /* 0x000e620000000c00 */
        /* <DEDUP_REMOVED lines=11> */
[C---:B------:R-:W-:Y:S01]  /*91e0*/  IMAD.U32 R6, R7.reuse, 0x10000, RZ ;  /* 0x0001000007067824 */ /* 0x040fe200078e00ff */
[C---:B------:R-:W-:Y:S02]  /*91f0*/  SHF.L.U32 R85, R4.reuse, 0x10, RZ ;  /* 0x0000001004557819 */ /* 0x040fe400000006ff */
[----:B------:R-:W-:Y:S01]  /*9200*/  LOP3.LUT R84, R4, 0xffff0000, RZ, 0xc0, !PT ;  /* 0xffff000004547812 */ /* 0x000fe200078ec0ff */
[C---:B------:R-:W-:Y:S01]  /*9210*/  IMAD.U32 R4, R64.reuse, 0x10000, RZ ;  /* 0x0001000040047824 */ /* 0x040fe200078e00ff */
        /* <DEDUP_REMOVED lines=30> */
.L_x_420:
[----:B------:R-:W-:Y:S05]  /*9400*/  BSYNC B0 ;  /* 0x0000000000007941 */ /* 0x000fea0003800000 */
.L_x_419:
        /* <DEDUP_REMOVED lines=50> */
.L_x_422:
[----:B------:R-:W-:Y:S05]  /*9730*/  BSYNC B0 ;  /* 0x0000000000007941 */ /* 0x000fea0003800000 */
.L_x_421:
        /* <DEDUP_REMOVED lines=50> */
.L_x_424:
[----:B------:R-:W-:Y:S05]  /*9a60*/  BSYNC B0 ;  /* 0x0000000000007941 */ /* 0x000fea0003800000 */
.L_x_423:
[----:B-1----:R-:W-:-:S04]  /*9a70*/  IADD3 R4, R11, 0x28, RZ ;  /* 0x000000280b047810 */ /* 0x002fc80007ffe0ff */
        /* <DEDUP_REMOVED lines=48> */
.L_x_414:
[----:B------:R-:W-:Y:S05]  /*9d80*/  BSYNC B1 ;  /* 0x0000000000017941 */ /* 0x000fea0003800000 */
.L_x_413:
[----:B------:R-:W-:-:S04]  /*9d90*/  IADD3 R29, R29, 0x40, RZ ;  /* 0x000000401d1d7810 */ /* 0x000fc80007ffe0ff */
[----:B------:R-:W-:-:S13]  /*9da0*/  ISETP.GE.AND P0, PT, R29, R37, PT ;  /* 0x000000251d00720c */ /* 0x000fda0003f06270 */
[----:B------:R-:W-:Y:S05]  /*9db0*/  @P0 BRA `(.L_x_425) ;  /* 0x00004f6000000947 */ /* 0x000fea0003800000 */
[----:B------:R-:W-:Y:S01]  /*9dc0*/  ISETP.GE.AND P0, PT, R11, c[0x0][0x27c], PT ;  /* 0x00009f000b007a0c */ /* 0x000fe20003f06270 */
[----:B------:R-:W-:-:S12]  /*9dd0*/  BSSY B0, `(.L_x_426) ;  /* 0x0000030000007945 */ /* 0x000fd80003800000 */
[----:B------:R-:W-:Y:S05]  /*9de0*/  @P0 BRA `(.L_x_427) ;  /* 0x000002e000000947 */ /* 0x000fea0003800000 */
[----:B-1----:R-:W1:Y:S01]  /*9df0*/  LDS.128 R4, [R16+0x1000] ;  /* 0x0010000010047984 */ /* 0x002e620000000c00 */
        /* <DEDUP_REMOVED lines=45> */
.L_x_427:
[----:B------:R-:W-:Y:S05]  /*a0d0*/  BSYNC B0 ;  /* 0x0000000000007941 */ /* 0x000fea0003800000 */
.L_x_426:
        /* <DEDUP_REMOVED lines=50> */
.L_x_429:
[----:B------:R-:W-:Y:S05]  /*a400*/  BSYNC B0 ;  /* 0x0000000000007941 */ /* 0x000fea0003800000 */
.L_x_428:
        /* <DEDUP_REMOVED lines=50> */
.L_x_431:
[----:B------:R-:W-:Y:S05]  /*a730*/  BSYNC B0 ;  /* 0x0000000000007941 */ /* 0x000fea0003800000 */
.L_x_430:
        /* <DEDUP_REMOVED lines=23> */
[----:B------:R-:W-:Y:S01]  /*a8b0*/  FMUL.FTZ R20, R23, R4 ;  /* 0x0000000417147220 */ /* 0x000fe20000410000 */
[----:B------:R-:W-:Y:S01]  /*a8c0*/  SHF.L.U32 R31, R5, 0x10, RZ ;  /* 0x00000010051f7819 */ /* 0x000fe200000006ff */
[----:B------:R-:W-:Y:S01]  /*a8d0*/  FMUL.FTZ R23, R23, R7 ;  /* 0x0000000717177220 */ /* 0x000fe20000410000 */
[----:B------:R-:W-:Y:S01]  /*a8e0*/  LOP3.LUT R43, R5, 0xffff0000, RZ, 0xc0, !PT ;  /* 0xffff0000052b7812 */ /* 0x000fe200078ec0ff */
[----:B------:R-:W-:-:S02]  /*a8f0*/  FMUL.FTZ R5, R30, R19 ;  /* 0x000000131e057220 */ /* 0x000fc40000410000 */
[C---:B------:R-:W-:Y:S02]  /*a900*/  FFMA.FTZ R23, R29.reuse, R4, R23 ;  /* 0x000000041d177223 */ /* 0x040fe40000010017 */
[----:B------:R-:W-:Y:S01]  /*a910*/  FFMA.FTZ R20, R29, R7, -R20 ;  /* 0x000000071d147223 */ /* 0x000fe20000010814 */
[C---:B------:R-:W-:Y:S01]  /*a920*/  SHF.L.U32 R7, R21.reuse, 0x10, RZ ;  /* 0x0000001015077819 */ /* 0x040fe200000006ff */
        /* <DEDUP_REMOVED lines=19> */
.L_x_433:
[----:B------:R-:W-:Y:S05]  /*aa60*/  BSYNC B0 ;  /* 0x0000000000007941 */ /* 0x000fea0003800000 */
.L_x_432:
        /* <DEDUP_REMOVED lines=50> */
.L_x_435:
[----:B------:R-:W-:Y:S05]  /*ad90*/  BSYNC B0 ;  /* 0x0000000000007941 */ /* 0x000fea0003800000 */
.L_x_434:
[----:B------:R-:W-:-:S04]  /*ada0*/  IADD3 R11, R11, 0x28, RZ ;  /* 0x000000280b0b7810 */ /* 0x000fc80007ffe0ff */
[----:B------:R-:W-:-:S13]  /*adb0*/  ISETP.GE.AND P0, PT, R11, c[0x0][0x27c], PT ;  /* 0x00009f000b007a0c */ /* 0x000fda0003f06270 */
        /* <DEDUP_REMOVED lines=34> */
[----:B------:R-:W-:Y:S02]  /*afe0*/  FMUL.FTZ R6, R21, R4 ;  /* 0x0000000415067220 */ /* 0x000fe40000410000 */
[----:B------:R-:W-:Y:S02]  /*aff0*/  FMUL.FTZ R9, R29, R16 ;  /* 0x000000101d097220 */ /* 0x000fe40000410000 */
        /* <DEDUP_REMOVED lines=12> */
.L_x_408:
[----:B------:R-:W-:Y:S01]  /*b0c0*/  @P6 IMAD.HI.U32 R7, R6, c[0x0][0x2c8], RZ ;  /* 0x0000b20006076a27 */ /* 0x000fe200078e00ff */
[----:B------:R-:W-:Y:S01]  /*b0d0*/  BSSY B0, `(.L_x_436) ;  /* 0x0000047000007945 */ /* 0x000fe20003800000 */
[----:B------:R-:W-:Y:S01]  /*b0e0*/  CS2R R22, SRZ ;  /* 0x0000000000167805 */ /* 0x000fe2000001ff00 */
[----:B------:R-:W-:Y:S01]  /*b0f0*/  CS2R R54, SRZ ;  /* 0x0000000000367805 */ /* 0x000fe2000001ff00 */
[----:B------:R-:W-:Y:S01]  /*b100*/  IMAD.MOV.U32 R9, RZ, RZ, R19 ;  /* 0x000000ffff097224 */ /* 0x000fe200078e0013 */
[----:B------:R-:W-:Y:S01]  /*b110*/  @P6 SHF.R.U32.HI R6, RZ, c[0x0][0x2cc], R7 ;  /* 0x0000b300ff066a19 */ /* 0x000fe20000011607 */
[----:B------:R-:W-:Y:S01]  /*b120*/  IMAD.MOV.U32 R21, RZ, RZ, R17 ;  /* 0x000000ffff157224 */ /* 0x000fe200078e0011 */
[----:B------:R-:W-:Y:S01]  /*b130*/  CS2R R52, SRZ ;  /* 0x0000000000347805 */ /* 0x000fe2000001ff00 */
[----:B------:R-:W-:Y:S01]  /*b140*/  CS2R R62, SRZ ;  /* 0x00000000003e7805 */ /* 0x000fe2000001ff00 */
[----:B------:R-:W-:Y:S01]  /*b150*/  SHF.R.S32.HI R10, RZ, 0x1f, R6 ;  /* 0x0000001fff0a7819 */ /* 0x000fe20000011406 */
[----:B------:R-:W-:Y:S01]  /*b160*/  IMAD.WIDE.U32 R16, R6, c[0x0][0x280], R8 ;  /* 0x0000a00006107a25 */ /* 0x000fe200078e0008 */
        /* <DEDUP_REMOVED lines=14> */
[----:B------:R-:W-:Y:S01]  /*b250*/  LEA R6, P1, R16, c[0x0][0x270], 0x1 ;  /* 0x00009c0010067a11 */ /* 0x000fe200078208ff */
[----:B------:R-:W-:Y:S01]  /*b260*/  CS2R R68, SRZ ;  /* 0x0000000000447805 */ /* 0x000fe2000001ff00 */
[----:B------:R-:W-:Y:S01]  /*b270*/  IADD3 R10, R9, R10, RZ ;  /* 0x0000000a090a7210 */ /* 0x000fe20007ffe0ff */
[----:B------:R1:W2:Y:S01]  /*b280*/  SHFL.IDX PT, R18, R7, RZ, 0x1e1f ;  /* 0x001e1fff07127589 */ /* 0x0002a200000e0000 */
[----:B------:R-:W-:-:S02]  /*b290*/  IADD3 R30, R17, R30, RZ ;  /* 0x0000001e111e7210 */ /* 0x000fc40007ffe0ff */
[----:B------:R-:W-:Y:S01]  /*b2a0*/  LEA.HI.X R10, R8, c[0x0][0x28c], R10, 0x1, P0 ;  /* 0x0000a300080a7a11 */ /* 0x000fe200000f0c0a */
[----:B------:R1:W3:Y:S01]  /*b2b0*/  SHFL.IDX PT, R20, R6, RZ, 0x1e1f ;  /* 0x001e1fff06147589 */ /* 0x0002e200000e0000 */
[----:B------:R-:W-:Y:S02]  /*b2c0*/  ISETP.GE.AND P0, PT, R5, R4, PT ;  /* 0x000000040500720c */ /* 0x000fe40003f06270 */
[----:B------:R-:W-:Y:S01]  /*b2d0*/  LEA.HI.X R30, R16, c[0x0][0x274], R30, 0x1, P1 ;  /* 0x00009d00101e7a11 */ /* 0x000fe200008f0c1e */
[----:B------:R1:W4:Y:S04]  /*b2e0*/  SHFL.IDX PT, R19, R10, RZ, 0x1e1f ;  /* 0x001e1fff0a137589 */ /* 0x00032800000e0000 */
[----:B------:R1:W1:Y:S06]  /*b2f0*/  SHFL.IDX PT, R21, R30, RZ, 0x1e1f ;  /* 0x001e1fff1e157589 */ /* 0x00026c00000e0000 */
[----:B------:R-:W-:Y:S05]  /*b300*/  @P0 BRA `(.L_x_437) ;  /* 0x0000023000000947 */ /* 0x000fea0003800000 */
[C---:B------:R-:W-:Y:S01]  /*b310*/  ISETP.GE.AND P0, PT, R66.reuse, c[0x0][0x27c], PT ;  /* 0x00009f0042007a0c */ /* 0x040fe20003f06270 */
[----:B------:R-:W-:Y:S01]  /*b320*/  CS2R R74, SRZ ;  /* 0x00000000004a7805 */ /* 0x000fe2000001ff00 */
[----:B------:R-:W-:Y:S01]  /*b330*/  CS2R R72, SRZ ;  /* 0x0000000000487805 */ /* 0x000fe2000001ff00 */
[----:B------:R-:W-:Y:S01]  /*b340*/  CS2R R70, SRZ ;  /* 0x0000000000467805 */ /* 0x000fe2000001ff00 */
[----:B------:R-:W-:Y:S01]  /*b350*/  CS2R R68, SRZ ;  /* 0x0000000000447805 */ /* 0x000fe2000001ff00 */
[----:B------:R-:W-:-:S02]  /*b360*/  IADD3 R16, R66, 0x10, RZ ;  /* 0x0000001042107810 */ /* 0x000fc40007ffe0ff */
[----:B------:R-:W-:-:S06]  /*b370*/  IADD3 R9, R66, 0x20, RZ ;  /* 0x0000002042097810 */ /* 0x000fcc0007ffe0ff */
[----:B-1-3--:R-:W-:-:S04]  /*b380*/  @!P0 IMAD.WIDE R34, R66, 0x2, R20 ;  /* 0x0000000242228825 */ /* 0x00afc800078e0214 */
[----:B--2-4-:R-:W-:Y:S01]  /*b390*/  @!P0 IMAD.WIDE R32, R66, 0x2, R18 ;  /* 0x0000000242208825 */ /* 0x014fe200078e0212 */
[----:B------:R1:W5:Y:S01]  /*b3a0*/  @!P0 LD.E.128 R72, [R34.64] ;  /* 0x0000000c22488980 */ /* 0x000362000c101d00 */
[----:B------:R-:W-:-:S03]  /*b3b0*/  ISETP.GE.AND P1, PT, R16, c[0x0][0x27c], PT ;  /* 0x00009f0010007a0c */ /* 0x000fc60003f26270 */
[----:B------:R2:W5:Y:S01]  /*b3c0*/  @!P0 LD.E.128 R68, [R32.64] ;  /* 0x0000000c20448980 */ /* 0x000562000c101d00 */
[----:B------:R-:W-:Y:S01]  /*b3d0*/  ISETP.GE.AND P0, PT, R9, c[0x0][0x27c], PT ;  /* 0x00009f0009007a0c */ /* 0x000fe20003f06270 */
        /* <DEDUP_REMOVED lines=8> */
[----:B------:R-:W-:-:S04]  /*b460*/  @!P1 SHF.R.S32.HI R11, RZ, 0x1f, R16 ;  /* 0x0000001fff0b9819 */ /* 0x000fc80000011410 */
[----:B------:R-:W-:Y:S02]  /*b470*/  @!P0 SHF.R.S32.HI R8, RZ, 0x1f, R9 ;  /* 0x0000001fff088819 */ /* 0x000fe40000011409 */
[----:B------:R-:W-:Y:S02]  /*b480*/  @!P1 LEA.HI R11, R11, R16, RZ, 0x3 ;  /* 0x000000100b0b9211 */ /* 0x000fe400078f18ff */
[----:B------:R-:W-:Y:S02]  /*b490*/  @!P0 LEA.HI R8, R8, R9, RZ, 0x3 ;  /* 0x0000000908088211 */ /* 0x000fe400078f18ff */
[----:B------:R-:W-:Y:S02]  /*b4a0*/  @!P1 LOP3.LUT R11, R11, 0xfffffff8, RZ, 0xc0, !PT ;  /* 0xfffffff80b0b9812 */ /* 0x000fe400078ec0ff */
[----:B------:R-:W-:-:S03]  /*b4b0*/  @!P0 LOP3.LUT R8, R8, 0xfffffff8, RZ, 0xc0, !PT ;  /* 0xfffffff808088812 */ /* 0x000fc600078ec0ff */
[----:B------:R-:W-:-:S04]  /*b4c0*/  @!P1 IMAD.WIDE R16, R11, 0x2, R20 ;  /* 0x000000020b109825 */ /* 0x000fc800078e0214 */
[C---:B------:R-:W-:Y:S01]  /*b4d0*/  @!P0 IMAD.WIDE R20, R8.reuse, 0x2, R20 ;  /* 0x0000000208148825 */ /* 0x040fe200078e0214 */
[----:B------:R1:W5:Y:S03]  /*b4e0*/  @!P1 LD.E.128 R60, [R16.64] ;  /* 0x0000000c103c9980 */ /* 0x000366000c101d00 */
[--C-:B--2---:R-:W-:Y:S01]  /*b4f0*/  @!P1 IMAD.WIDE R32, R11, 0x2, R18.reuse ;  /* 0x000000020b209825 */ /* 0x104fe200078e0212 */
[----:B------:R1:W5:Y:S03]  /*b500*/  @!P0 LD.E.128 R52, [R20.64] ;  /* 0x0000000c14348980 */ /* 0x000366000c101d00 */
[----:B------:R-:W-:Y:S01]  /*b510*/  @!P0 IMAD.WIDE R8, R8, 0x2, R18 ;  /* 0x0000000208088825 */ /* 0x000fe200078e0212 */
[----:B------:R1:W5:Y:S04]  /*b520*/  @!P1 LD.E.128 R56, [R32.64] ;  /* 0x0000000c20389980 */ /* 0x000368000c101d00 */
[----:B------:R1:W5:Y:S02]  /*b530*/  @!P0 LD.E.128 R48, [R8.64] ;  /* 0x0000000c08308980 */ /* 0x000364000c101d00 */
.L_x_437:
[----:B------:R-:W-:Y:S05]  /*b540*/  BSYNC B0 ;  /* 0x0000000000007941 */ /* 0x000fea0003800000 */
.L_x_436:
[----:B-1----:R-:W-:Y:S01]  /*b550*/  IADD3 R8, R5, 0x40, RZ ;  /* 0x0000004005087810 */ /* 0x002fe20007ffe0ff */
[----:B-----5:R-:W-:Y:S01]  /*b560*/  IMAD.MOV.U32 R5, RZ, RZ, R54 ;  /* 0x000000ffff057224 */ /* 0x020fe200078e0036 */
[----:B------:R-:W1:Y:S01]  /*b570*/  SHFL.IDX PT, R31, R30, 0x1, 0x1e1f ;  /* 0x003e1f001e1f7f89 */ /* 0x000e6200000e0000 */
[----:B------:R-:W-:Y:S01]  /*b580*/  IMAD.MOV.U32 R11, RZ, RZ, R55 ;  /* 0x000000ffff0b7224 */ /* 0x000fe200078e0037 */
[----:B------:R-:W-:Y:S01]  /*b590*/  ISETP.GE.AND P0, PT, R8, R4, PT ;  /* 0x000000040800720c */ /* 0x000fe20003f06270 */
[----:B------:R-:W-:Y:S01]  /*b5a0*/  IMAD.MOV.U32 R9, RZ, RZ, R52 ;  /* 0x000000ffff097224 */ /* 0x000fe200078e0034 */
[----:B------:R4:W3:Y:S01]  /*b5b0*/  SHFL.IDX PT, R30, R6, 0x1, 0x1e1f ;  /* 0x003e1f00061e7f89 */ /* 0x0008e200000e0000 */
[----:B------:R-:W-:Y:S01]  /*b5c0*/  IMAD.MOV.U32 R8, RZ, RZ, R53 ;  /* 0x000000ffff087224 */ /* 0x000fe200078e0035 */
[----:B------:R-:W-:Y:S01]  /*b5d0*/  PRMT R92, R11, 0x5410, R5 ;  /* 0x000054100b5c7816 */ /* 0x000fe20000000005 */
[----:B------:R-:W-:Y:S01]  /*b5e0*/  IMAD.MOV.U32 R5, RZ, RZ, R62 ;  /* 0x000000ffff057224 */ /* 0x000fe200078e003e */
[----:B------:R-:W-:Y:S01]  /*b5f0*/  BSSY B0, `(.L_x_438) ;  /* 0x0000054000007945 */ /* 0x000fe20003800000 */
[----:B------:R-:W-:Y:S01]  /*b600*/  IMAD.MOV.U32 R11, RZ, RZ, R63 ;  /* 0x000000ffff0b7224 */ /* 0x000fe200078e003f */
[----:B------:R-:W-:Y:S01]  /*b610*/  PRMT R91, R8, 0x5410, R9 ;  /* 0x00005410085b7816 */ /* 0x000fe20000000009 */
[----:B------:R-:W-:Y:S01]  /*b620*/  IMAD.MOV.U32 R8, RZ, RZ, R61 ;  /* 0x000000ffff087224 */ /* 0x000fe200078e003d */
[----:B------:R-:W-:Y:S01]  /*b630*/  PRMT R101, R101, 0x5410, R5 ;  /* 0x0000541065657816 */ /* 0x000fe20000000005 */
[----:B------:R-:W-:Y:S01]  /*b640*/  IMAD.MOV.U32 R5, RZ, RZ, R74 ;  /* 0x000000ffff057224 */ /* 0x000fe200078e004a */
[----:B------:R-:W-:Y:S01]  /*b650*/  MOV R9, R60 ;  /* 0x0000003c00097202 */ /* 0x000fe20000000f00 */
[----:B---3--:R-:W-:Y:S01]  /*b660*/  CS2R R20, SRZ ;  /* 0x0000000000147805 */ /* 0x008fe2000001ff00 */
[----:B------:R-:W-:Y:S01]  /*b670*/  PRMT R101, R11, 0x7610, R101 ;  /* 0x000076100b657816 */ /* 0x000fe20000000065 */
[----:B------:R-:W-:Y:S01]  /*b680*/  IMAD.MOV.U32 R11, RZ, RZ, R75 ;  /* 0x000000ffff0b7224 */ /* 0x000fe200078e004b */
[----:B------:R-:W-:Y:S01]  /*b690*/  PRMT R95, R8, 0x5410, R9 ;  /* 0x00005410085f7816 */ /* 0x000fe20000000009 */
[----:B------:R-:W-:Y:S01]  /*b6a0*/  IMAD.MOV.U32 R9, RZ, RZ, R72 ;  /* 0x000000ffff097224 */ /* 0x000fe200078e0048 */
[----:B------:R-:W-:Y:S01]  /*b6b0*/  PRMT R107, R107, 0x5410, R5 ;  /* 0x000054106b6b7816 */ /* 0x000fe20000000005 */
[----:B------:R-:W-:Y:S01]  /*b6c0*/  IMAD.MOV.U32 R5, RZ, RZ, R50 ;  /* 0x000000ffff057224 */ /* 0x000fe200078e0032 */
[----:B------:R-:W-:Y:S01]  /*b6d0*/  MOV R8, R73 ;  /* 0x0000004900087202 */ /* 0x000fe20000000f00 */
[----:B------:R-:W-:Y:S01]  /*b6e0*/  CS2R R38, SRZ ;  /* 0x0000000000267805 */ /* 0x000fe2000001ff00 */
[----:B------:R-:W-:Y:S01]  /*b6f0*/  PRMT R107, R11, 0x7610, R107 ;  /* 0x000076100b6b7816 */ /* 0x000fe2000000006b */
[----:B------:R-:W-:Y:S01]  /*b700*/  IMAD.MOV.U32 R11, RZ, RZ, R51 ;  /* 0x000000ffff0b7224 */ /* 0x000fe200078e0033 */
[----:B------:R-:W-:Y:S01]  /*b710*/  PRMT R106, R8, 0x5410, R9 ;  /* 0x00005410086a7816 */ /* 0x000fe20000000009 */
[----:B------:R-:W-:Y:S01]  /*b720*/  IMAD.MOV.U32 R9, RZ, RZ, R48 ;  /* 0x000000ffff097224 */ /* 0x000fe200078e0030 */
[----:B------:R-:W-:Y:S01]  /*b730*/  PRMT R90, R90, 0x5410, R5 ;  /* 0x000054105a5a7816 */ /* 0x000fe20000000005 */
[----:B------:R-:W-:Y:S01]  /*b740*/  IMAD.MOV.U32 R8, RZ, RZ, R49 ;  /* 0x000000ffff087224 */ /* 0x000fe200078e0031 */
[----:B------:R-:W-:Y:S01]  /*b750*/  MOV R5, R58 ;  /* 0x0000003a00057202 */ /* 0x000fe20000000f00 */
[----:B----4-:R-:W-:Y:S01]  /*b760*/  IMAD.MOV.U32 R6, RZ, RZ, R56 ;  /* 0x000000ffff067224 */ /* 0x010fe200078e0038 */
[----:B------:R-:W-:Y:S01]  /*b770*/  PRMT R90, R11, 0x7610, R90 ;  /* 0x000076100b5a7816 */ /* 0x000fe2000000005a */
[----:B------:R-:W-:Y:S01]  /*b780*/  CS2R R36, SRZ ;  /* 0x0000000000247805 */ /* 0x000fe2000001ff00 */
[----:B------:R-:W-:Y:S01]  /*b790*/  PRMT R89, R8, 0x5410, R9 ;  /* 0x0000541008597816 */ /* 0x000fe20000000009 */
[----:B------:R-:W-:Y:S01]  /*b7a0*/  IMAD.MOV.U32 R8, RZ, RZ, R59 ;  /* 0x000000ffff087224 */ /* 0x000fe200078e003b */
[----:B------:R-:W-:Y:S01]  /*b7b0*/  PRMT R94, R94, 0x5410, R5 ;  /* 0x000054105e5e7816 */ /* 0x000fe20000000005 */
[----:B------:R-:W-:Y:S01]  /*b7c0*/  IMAD.MOV.U32 R5, RZ, RZ, R57 ;  /* 0x000000ffff057224 */ /* 0x000fe200078e0039 */
[----:B------:R-:W3:Y:S01]  /*b7d0*/  SHFL.IDX PT, R11, R10, 0x1, 0x1e1f ;  /* 0x003e1f000a0b7f89 */ /* 0x000ee200000e0000 */
[----:B------:R-:W-:Y:S01]  /*b7e0*/  CS2R R46, SRZ ;  /* 0x00000000002e7805 */ /* 0x000fe2000001ff00 */
[----:B------:R-:W-:Y:S01]  /*b7f0*/  PRMT R94, R8, 0x7610, R94 ;  /* 0x00007610085e7816 */ /* 0x000fe2000000005e */
[----:B------:R-:W-:Y:S01]  /*b800*/  IMAD.MOV.U32 R8, RZ, RZ, R70 ;  /* 0x000000ffff087224 */ /* 0x000fe200078e0046 */
[----:B------:R-:W-:Y:S01]  /*b810*/  PRMT R93, R5, 0x5410, R6 ;  /* 0x00005410055d7816 */ /* 0x000fe20000000006 */
[----:B------:R4:W2:Y:S01]  /*b820*/  SHFL.IDX PT, R10, R7, 0x1, 0x1e1f ;  /* 0x003e1f00070a7f89 */ /* 0x0008a200000e0000 */
[----:B------:R-:W-:Y:S01]  /*b830*/  IMAD.MOV.U32 R6, RZ, RZ, R68 ;  /* 0x000000ffff067224 */ /* 0x000fe200078e0044 */
[----:B------:R-:W-:Y:S01]  /*b840*/  CS2R R44, SRZ ;  /* 0x00000000002c7805 */ /* 0x000fe2000001ff00 */
[----:B------:R-:W-:Y:S01]  /*b850*/  IMAD.MOV.U32 R5, RZ, RZ, R69 ;  /* 0x000000ffff057224 */ /* 0x000fe200078e0045 */
[----:B--2---:R-:W-:Y:S01]  /*b860*/  CS2R R18, SRZ ;  /* 0x0000000000127805 */ /* 0x004fe2000001ff00 */
[----:B------:R-:W-:Y:S01]  /*b870*/  CS2R R16, SRZ ;  /* 0x0000000000107805 */ /* 0x000fe2000001ff00 */
[----:B------:R-:W-:Y:S01]  /*b880*/  CS2R R34, SRZ ;  /* 0x0000000000227805 */ /* 0x000fe2000001ff00 */
[----:B------:R-:W-:Y:S01]  /*b890*/  CS2R R32, SRZ ;  /* 0x0000000000207805 */ /* 0x000fe2000001ff00 */
[----:B------:R-:W-:Y:S01]  /*b8a0*/  PRMT R104, R5, 0x5410, R6 ;  /* 0x0000541005687816 */ /* 0x000fe20000000006 */
[----:B------:R-:W-:Y:S01]  /*b8b0*/  CS2R R42, SRZ ;  /* 0x00000000002a7805 */ /* 0x000fe2000001ff00 */
[----:B------:R-:W-:Y:S01]  /*b8c0*/  CS2R R40, SRZ ;  /* 0x0000000000287805 */ /* 0x000fe2000001ff00 */
[----:B----4-:R-:W-:-:S04]  /*b8d0*/  MOV R7, R71 ;  /* 0x0000004700077202 */ /* 0x010fc80000000f00 */
[----:B------:R-:W-:Y:S01]  /*b8e0*/  PRMT R105, R7, 0x5410, R8 ;  /* 0x0000541007697816 */ /* 0x000fe20000000008 */
[----:B------:R-:W-:Y:S05]  /*b8f0*/  @P0 BRA `(.L_x_439) ;  /* 0x0000023000000947 */ /* 0x000fea0003800000 */
[C---:B-1-3--:R-:W-:Y:S01]  /*b900*/  ISETP.GE.AND P0, PT, R66.reuse, c[0x0][0x27c], PT ;  /* 0x00009f0042007a0c */ /* 0x04afe20003f06270 */
[----:B------:R-:W-:Y:S01]  /*b910*/  CS2R R46, SRZ ;  /* 0x00000000002e7805 */ /* 0x000fe2000001ff00 */
[----:B------:R-:W-:Y:S01]  /*b920*/  CS2R R44, SRZ ;  /* 0x00000000002c7805 */ /* 0x000fe2000001ff00 */
[----:B------:R-:W-:Y:S01]  /*b930*/  CS2R R42, SRZ ;  /* 0x00000000002a7805 */ /* 0x000fe2000001ff00 */
[----:B------:R-:W-:Y:S01]  /*b940*/  CS2R R40, SRZ ;  /* 0x0000000000287805 */ /* 0x000fe2000001ff00 */
[C---:B------:R-:W-:Y:S02]  /*b950*/  IADD3 R8, R66.reuse, 0x10, RZ ;  /* 0x0000001042087810 */ /* 0x040fe40007ffe0ff */
[----:B------:R-:W-:Y:S02]  /*b960*/  IADD3 R6, R66, 0x20, RZ ;  /* 0x0000002042067810 */ /* 0x000fe40007ffe0ff */
[----:B------:R-:W-:-:S04]  /*b970*/  ISETP.GE.AND P1, PT, R8, c[0x0][0x27c], PT ;  /* 0x00009f0008007a0c */ /* 0x000fc80003f26270 */
[----:B------:R-:W-:-:S04]  /*b980*/  @!P0 IMAD.WIDE R18, R66, 0x2, R30 ;  /* 0x0000000242128825 */ /* 0x000fc800078e021e */
[----:B------:R-:W-:Y:S01]  /*b990*/  @!P0 IMAD.WIDE R16, R66, 0x2, R10 ;  /* 0x0000000242108825 */ /* 0x000fe200078e020a */
[----:B------:R1:W5:Y:S04]  /*b9a0*/  @!P0 LD.E.128 R44, [R18.64] ;  /* 0x0000000c122c8980 */ /* 0x000368000c101d00 */
[----:B------:R2:W5:Y:S01]  /*b9b0*/  @!P0 LD.E.128 R40, [R16.64] ;  /* 0x0000000c10288980 */ /* 0x000562000c101d00 */
[----:B------:R-:W-:Y:S01]  /*b9c0*/  ISETP.GE.AND P0, PT, R6, c[0x0][0x27c], PT ;  /* 0x00009f0006007a0c */ /* 0x000fe20003f06270 */
[----:B------:R-:W-:Y:S01]  /*b9d0*/  CS2R R38, SRZ ;  /* 0x0000000000267805 */ /* 0x000fe2000001ff00 */
[----:B------:R-:W-:Y:S01]  /*b9e0*/  @!P1 SHF.R.S32.HI R7, RZ, 0x1f, R8 ;  /* 0x0000001fff079819 */ /* 0x000fe20000011408 */
[----:B------:R-:W-:Y:S01]  /*b9f0*/  CS2R R36, SRZ ;  /* 0x0000000000247805 */ /* 0x000fe2000001ff00 */
[----:B------:R-:W-:Y:S01]  /*ba00*/  CS2R R34, SRZ ;  /* 0x0000000000227805 */ /* 0x000fe2000001ff00 */
[----:B------:R-:W-:Y:S01]  /*ba10*/  CS2R R32, SRZ ;  /* 0x0000000000207805 */ /* 0x000fe2000001ff00 */
[----:B------:R-:W-:Y:S01]  /*ba20*/  @!P1 LEA.HI R7, R7, R8, RZ, 0x3 ;  /* 0x0000000807079211 */ /* 0x000fe200078f18ff */
[----:B------:R-:W-:Y:S01]  /*ba30*/  CS2R R22, SRZ ;  /* 0x0000000000167805 */ /* 0x000fe2000001ff00 */
[----:B------:R-:W-:-:S02]  /*ba40*/  CS2R R20, SRZ ;  /* 0x0000000000147805 */ /* 0x000fc4000001ff00 */
[----:B------:R-:W-:-:S03]  /*ba50*/  @!P1 LOP3.LUT R7, R7, 0xfffffff8, RZ, 0xc0, !PT ;  /* 0xfffffff807079812 */ /* 0x000fc600078ec0ff */
[----:B------:R-:W-:Y:S02]  /*ba60*/  @!P0 SHF.R.S32.HI R5, RZ, 0x1f, R6 ;  /* 0x0000001fff058819 */ /* 0x000fe40000011406 */
[----:B------:R-:W-:Y:S02]  /*ba70*/  @!P1 IMAD.WIDE R8, R7, 0x2, R30 ;  /* 0x0000000207089825 */ /* 0x000fe400078e021e */
[----:B------:R-:W-:Y:S02]  /*ba80*/  @!P0 LEA.HI R5, R5, R6, RZ, 0x3 ;  /* 0x0000000605058211 */ /* 0x000fe400078f18ff */
[----:B------:R-:W-:Y:S01]  /*ba90*/  @!P1 IMAD.WIDE R6, R7, 0x2, R10 ;  /* 0x0000000207069825 */ /* 0x000fe200078e020a */
[----:B-1----:R-:W-:Y:S01]  /*baa0*/  CS2R R18, SRZ ;  /* 0x0000000000127805 */ /* 0x002fe2000001ff00 */
[----:B------:R-:W-:Y:S01]  /*bab0*/  @!P0 LOP3.LUT R5, R5, 0xfffffff8, RZ, 0xc0, !PT ;  /* 0xfffffff805058812 */ /* 0x000fe200078ec0ff */
[----:B------:R1:W5:Y:S01]  /*bac0*/  @!P1 LD.E.128 R36, [R8.64] ;  /* 0x0000000c08249980 */ /* 0x000362000c101d00 */
[----:B--2---:R-:W-:-:S03]  /*bad0*/  CS2R R16, SRZ ;  /* 0x0000000000107805 */ /* 0x004fc6000001ff00 */
[C---:B------:R-:W-:Y:S01]  /*bae0*/  @!P0 IMAD.WIDE R30, R5.reuse, 0x2, R30 ;  /* 0x00000002051e8825 */ /* 0x040fe200078e021e */
[----:B------:R1:W5:Y:S03]  /*baf0*/  @!P1 LD.E.128 R32, [R6.64] ;  /* 0x0000000c06209980 */ /* 0x000366000c101d00 */
[----:B------:R-:W-:Y:S01]  /*bb00*/  @!P0 IMAD.WIDE R10, R5, 0x2, R10 ;  /* 0x00000002050a8825 */ /* 0x000fe200078e020a */
[----:B------:R1:W5:Y:S04]  /*bb10*/  @!P0 LD.E.128 R20, [R30.64] ;  /* 0x0000000c1e148980 */ /* 0x000368000c101d00 */
[----:B------:R1:W5:Y:S02]  /*bb20*/  @!P0 LD.E.128 R16, [R10.64] ;  /* 0x0000000c0a108980 */ /* 0x000364000c101d00 */
.L_x_439:
[----:B-1-3--:R-:W-:Y:S05]  /*bb30*/  BSYNC B0 ;  /* 0x0000000000007941 */ /* 0x00afea0003800000 */
.L_x_438:
[----:B-----5:R-:W-:Y:S01]  /*bb40*/  IMAD.MOV.U32 R5, RZ, RZ, R22 ;  /* 0x000000ffff057224 */ /* 0x020fe200078e0016 */
[----:B------:R-:W-:-:S04]  /*bb50*/  DEPBAR.LE SB0, 0x1 ;  /* 0x000080400000791a */ /* 0x000fc80000000000 */
[----:B------:R-:W-:Y:S01]  /*bb60*/  IMAD.MOV.U32 R8, RZ, RZ, R23 ;  /* 0x000000ffff087224 */ /* 0x000fe200078e0017 */
[----:B------:R-:W-:Y:S01]  /*bb70*/  BSSY B1, `(.L_x_440) ;  /* 0x000019d000017945 */ /* 0x000fe20003800000 */
[----:B------:R-:W-:Y:S02]  /*bb80*/  IMAD.MOV.U32 R7, RZ, RZ, R20 ;  /* 0x000000ffff077224 */ /* 0x000fe400078e0014 */
[----:B------:R-:W-:Y:S01]  /*bb90*/  IMAD.MOV.U32 R6, RZ, RZ, R21 ;  /* 0x000000ffff067224 */ /* 0x000fe200078e0015 */
[----:B------:R-:W-:Y:S01]  /*bba0*/  PRMT R65, R8, 0x5410, R5 ;  /* 0x0000541008417816 */ /* 0x000fe20000000005 */
[----:B------:R-:W-:Y:S01]  /*bbb0*/  IMAD.MOV.U32 R5, RZ, RZ, R38 ;  /* 0x000000ffff057224 */ /* 0x000fe200078e0026 */
[----:B------:R-:W-:Y:S01]  /*bbc0*/  MOV R8, R39 ;  /* 0x0000002700087202 */ /* 0x000fe20000000f00 */
[----:B------:R-:W-:Y:S01]  /*bbd0*/  IMAD.IADD R87, R4, 0x1, -R77 ;  /* 0x0000000104577824 */ /* 0x000fe200078e0a4d */
[----:B------:R-:W-:Y:S01]  /*bbe0*/  PRMT R64, R6, 0x5410, R7 ;  /* 0x0000541006407816 */ /* 0x000fe20000000007 */
[----:B------:R-:W-:Y:S01]  /*bbf0*/  IMAD.MOV.U32 R7, RZ, RZ, R36 ;  /* 0x000000ffff077224 */ /* 0x000fe200078e0024 */
[----:B------:R-:W-:Y:S01]  /*bc00*/  PRMT R82, R82, 0x5410, R5 ;  /* 0x0000541052527816 */ /* 0x000fe20000000005 */
[----:B------:R-:W-:Y:S01]  /*bc10*/  IMAD.MOV.U32 R6, RZ, RZ, R37 ;  /* 0x000000ffff067224 */ /* 0x000fe200078e0025 */
[----:B------:R-:W-:Y:S01]  /*bc20*/  IMNMX R87, R87, 0x80, PT ;  /* 0x0000008057577817 */ /* 0x000fe20003800200 */
[----:B------:R-:W-:Y:S01]  /*bc30*/  IMAD.MOV.U32 R5, RZ, RZ, R46 ;  /* 0x000000ffff057224 */ /* 0x000fe200078e002e */
[----:B------:R-:W-:Y:S01]  /*bc40*/  PRMT R82, R8, 0x7610, R82 ;  /* 0x0000761008527816 */ /* 0x000fe20000000052 */
[----:B------:R-:W-:Y:S01]  /*bc50*/  IMAD.MOV.U32 R8, RZ, RZ, R47 ;  /* 0x000000ffff087224 */ /* 0x000fe200078e002f */
[----:B------:R-:W-:Y:S01]  /*bc60*/  PRMT R81, R6, 0x5410, R7 ;  /* 0x0000541006517816 */ /* 0x000fe20000000007 */
[----:B------:R-:W-:Y:S01]  /*bc70*/  IMAD.MOV.U32 R6, RZ, RZ, R45 ;  /* 0x000000ffff067224 */ /* 0x000fe200078e002d */
[----:B------:R-:W-:Y:S01]  /*bc80*/  PRMT R86, R86, 0x5410, R5 ;  /* 0x0000541056567816 */ /* 0x000fe20000000005 */
[----:B------:R-:W-:Y:S01]  /*bc90*/  IMAD.MOV.U32 R5, RZ, RZ, R18 ;  /* 0x000000ffff057224 */ /* 0x000fe200078e0012 */
[----:B------:R-:W-:Y:S01]  /*bca0*/  MOV R7, R44 ;  /* 0x0000002c00077202 */ /* 0x000fe20000000f00 */
[----:B------:R-:W-:Y:S01]  /*bcb0*/  IMAD.MOV.U32 R4, RZ, RZ, R33 ;  /* 0x000000ffff047224 */ /* 0x000fe200078e0021 */
[----:B------:R-:W-:Y:S01]  /*bcc0*/  BAR.SYNC.DEFER_BLOCKING 0x0 ;  /* 0x0000000000007b1d */ /* 0x000fe20000010000 */
[----:B------:R-:W-:-:S02]  /*bcd0*/  ISETP.GE.AND P0, PT, R29, R87, PT ;  /* 0x000000571d00720c */ /* 0x000fc40003f06270 */
[----:B------:R-:W-:Y:S01]  /*bce0*/  PRMT R85, R6, 0x5410, R7 ;  /* 0x0000541006557816 */ /* 0x000fe20000000007 */
[----:B------:R-:W-:Y:S01]  /*bcf0*/  IMAD.MOV.U32 R6, RZ, RZ, R17 ;  /* 0x000000ffff067224 */ /* 0x000fe200078e0011 */
[----:B------:R-:W-:Y:S01]  /*bd00*/  PRMT R31, R31, 0x5410, R5 ;  /* 0x000054101f1f7816 */ /* 0x000fe20000000005 */
[----:B------:R-:W-:Y:S01]  /*bd10*/  IMAD.MOV.U32 R5, RZ, RZ, R34 ;  /* 0x000000ffff057224 */ /* 0x000fe200078e0022 */
[----:B------:R-:W-:Y:S02]  /*bd20*/  MOV R7, R16 ;  /* 0x0000001000077202 */ /* 0x000fe40000000f00 */
[----:B------:R-:W-:Y:S01]  /*bd30*/  PRMT R86, R8, 0x7610, R86 ;  /* 0x0000761008567816 */ /* 0x000fe20000000056 */
[----:B------:R-:W-:Y:S01]  /*bd40*/  IMAD.MOV.U32 R8, RZ, RZ, R19 ;  /* 0x000000ffff087224 */ /* 0x000fe200078e0013 */
[----:B------:R-:W-:Y:S01]  /*bd50*/  PRMT R30, R6, 0x5410, R7 ;  /* 0x00005410061e7816 */ /* 0x000fe20000000007 */
[----:B------:R-:W-:Y:S01]  /*bd60*/  IMAD.MOV.U32 R6, RZ, RZ, R35 ;  /* 0x000000ffff067224 */ /* 0x000fe200078e0023 */
[----:B------:R-:W-:Y:S01]  /*bd70*/  PRMT R80, R80, 0x5410, R5 ;  /* 0x0000541050507816 */ /* 0x000fe20000000005 */
[----:B------:R-:W-:Y:S01]  /*bd80*/  IMAD.MOV.U32 R7, RZ, RZ, R42 ;  /* 0x000000ffff077224 */ /* 0x000fe200078e002a */
[----:B------:R-:W-:-:S02]  /*bd90*/  MOV R5, R32 ;  /* 0x0000002000057202 */ /* 0x000fc40000000f00 */
[----:B------:R-:W-:Y:S02]  /*bda0*/  PRMT R80, R6, 0x7610, R80 ;  /* 0x0000761006507816 */ /* 0x000fe40000000050 */
[----:B------:R-:W-:Y:S01]  /*bdb0*/  PRMT R67, R4, 0x5410, R5 ;  /* 0x0000541004437816 */ /* 0x000fe20000000005 */
[----:B------:R-:W-:Y:S01]  /*bdc0*/  IMAD.MOV.U32 R5, RZ, RZ, R40 ;  /* 0x000000ffff057224 */ /* 0x000fe200078e0028 */
[----:B------:R-:W-:Y:S01]  /*bdd0*/  MOV R6, R43 ;  /* 0x0000002b00067202 */ /* 0x000fe20000000f00 */
[----:B------:R-:W-:Y:S01]  /*bde0*/  IMAD.MOV.U32 R4, RZ, RZ, R41 ;  /* 0x000000ffff047224 */ /* 0x000fe200078e0029 */
[----:B------:R-:W-:Y:S02]  /*bdf0*/  PRMT R31, R8, 0x7610, R31 ;  /* 0x00007610081f7816 */ /* 0x000fe4000000001f */
[----:B------:R-:W-:Y:S02]  /*be00*/  PRMT R84, R6, 0x5410, R7 ;  /* 0x0000541006547816 */ /* 0x000fe40000000007 */
[----:B------:R-:W-:Y:S01]  /*be10*/  PRMT R83, R4, 0x5410, R5 ;  /* 0x0000541004537816 */ /* 0x000fe20000000005 */
[----:B------:R-:W-:Y:S05]  /*be20*/  @P0 BRA `(.L_x_441) ;  /* 0x0000171000000947 */ /* 0x000fea0003800000 */
[----:B------:R-:W-:Y:S01]  /*be30*/  ISETP.GE.AND P0, PT, R66, c[0x0][0x27c], PT ;  /* 0x00009f0042007a0c */ /* 0x000fe20003f06270 */
[----:B------:R-:W-:-:S12]  /*be40*/  BSSY B0, `(.L_x_442) ;  /* 0x0000075000007945 */ /* 0x000fd80003800000 */
[----:B------:R-:W-:Y:S05]  /*be50*/  @P0 BRA `(.L_x_443) ;  /* 0x0000073000000947 */ /* 0x000fea0003800000 */
[----:B------:R-:W-:Y:S01]  /*be60*/  IMAD.MOV.U32 R6, RZ, RZ, c[0x0][0x27c] ;  /* 0x00009f00ff067624 */ /* 0x000fe200078e00ff */
[----:B------:R-:W-:Y:S01]  /*be70*/  LEA.HI R4, R29, R29, RZ, 0x1 ;  /* 0x0000001d1d047211 */ /* 0x000fe200078f08ff */
[----:B------:R-:W-:Y:S01]  /*be80*/  IMAD.SHL.U32 R9, R244, 0x40, RZ ;  /* 0x00000040f4097824 */ /* 0x000fe200078e00ff */
[----:B------:R-:W-:Y:S02]  /*be90*/  SHF.R.U64 R68, R68, 0x10, R69 ;  /* 0x0000001044447819 */ /* 0x000fe40000001245 */
[----:B------:R-:W-:Y:S02]  /*bea0*/  LEA.HI R6, R6, R88, RZ, 0x1d ;  /* 0x0000005806067211 */ /* 0x000fe400078fe8ff */
[----:B------:R-:W-:Y:S02]  /*beb0*/  LOP3.LUT R4, R4, 0x7fffffe, RZ, 0xc0, !PT ;  /* 0x07fffffe04047812 */ /* 0x000fe400078ec0ff */
[----:B------:R-:W-:Y:S02]  /*bec0*/  SHF.R.S32.HI R5, RZ, 0x1f, R6 ;  /* 0x0000001fff057819 */ /* 0x000fe40000011406 */
[----:B------:R-:W-:Y:S01]  /*bed0*/  LOP3.LUT R9, R9, 0xc0, RZ, 0xc0, !PT ;  /* 0x000000c009097812 */ /* 0x000fe200078ec0ff */
[----:B------:R-:W-:Y:S01]  /*bee0*/  IMAD.IADD R4, R29, 0x1, -R4 ;  /* 0x000000011d047824 */ /* 0x000fe200078e0a04 */
[----:B------:R-:W-:Y:S01]  /*bef0*/  LEA.HI R5, R5, R6, RZ, 0x2 ;  /* 0x0000000605057211 */ /* 0x000fe200078f10ff */
[----:B------:R-:W-:Y:S01]  /*bf00*/  IMAD.SHL.U32 R6, R6, 0x8, RZ ;  /* 0x0000000806067824 */ /* 0x000fe200078e00ff */
[----:B------:R-:W-:Y:S01]  /*bf10*/  LOP3.LUT R7, R9, 0x18, R66, 0xf8, !PT ;  /* 0x0000001809077812 */ /* 0x000fe200078ef842 */
[----:B------:R-:W-:Y:S01]  /*bf20*/  IMAD R4, R25, 0x8, R4 ;  /* 0x0000000819047824 */ /* 0x000fe200078e0204 */
[----:B------:R-:W-:-:S02]  /*bf30*/  SHF.R.U32.HI R8, RZ, 0x3, R9 ;  /* 0x00000003ff087819 */ /* 0x000fc40000011609 */
[----:B------:R-:W-:Y:S01]  /*bf40*/  LOP3.LUT R6, R9, 0x18, R6, 0xf8, !PT ;  /* 0x0000001809067812 */ /* 0x000fe200078ef806 */
[----:B------:R-:W-:Y:S01]  /*bf50*/  IMAD.SHL.U32 R4, R4, 0x20, RZ ;  /* 0x0000002004047824 */ /* 0x000fe200078e00ff */
[----:B------:R-:W-:Y:S02]  /*bf60*/  SHF.L.U32 R5, R5, 0xa, RZ ;  /* 0x0000000a05057819 */ /* 0x000fe400000006ff */
[-C--:B------:R-:W-:Y:S02]  /*bf70*/  LOP3.LUT R7, R7, R8.reuse, RZ, 0x3c, !PT ;  /* 0x0000000807077212 */ /* 0x080fe400078e3cff */
[----:B------:R-:W-:Y:S02]  /*bf80*/  LOP3.LUT R6, R6, R8, RZ, 0x3c, !PT ;  /* 0x0000000806067212 */ /* 0x000fe400078e3cff */
[----:B------:R-:W-:Y:S01]  /*bf90*/  LOP3.LUT R5, R5, 0x7ffff000, RZ, 0xc0, !PT ;  /* 0x7ffff00005057812 */ /* 0x000fe200078ec0ff */
[----:B------:R-:W-:Y:S01]  /*bfa0*/  IMAD.IADD R7, R4, 0x1, R7 ;  /* 0x0000000104077824 */ /* 0x000fe200078e0207 */
[----:B------:R-:W-:-:S02]  /*bfb0*/  SHF.R.U64 R72, R72, 0x10, R73 ;  /* 0x0000001048487819 */ /* 0x000fc40000001249 */
[----:B------:R-:W-:Y:S01]  /*bfc0*/  IADD3 R102, R6, R5, R4 ;  /* 0x0000000506667210 */ /* 0x000fe20007ffe004 */
[----:B------:R-:W-:Y:S01]  /*bfd0*/  IMAD.SHL.U32 R103, R7, 0x2, RZ ;  /* 0x0000000207677824 */ /* 0x000fe200078e00ff */
[----:B------:R-:W-:Y:S02]  /*bfe0*/  SHF.R.U64 R70, R70, 0x10, R71 ;  /* 0x0000001046467819 */ /* 0x000fe40000001247 */
[----:B------:R-:W-:Y:S01]  /*bff0*/  SHF.R.U64 R74, R74, 0x10, R75 ;  /* 0x000000104a4a7819 */ /* 0x000fe2000000124b */
[----:B------:R-:W-:Y:S01]  /*c000*/  IMAD.SHL.U32 R102, R102, 0x2, RZ ;  /* 0x0000000266667824 */ /* 0x000fe200078e00ff */
[----:B------:R-:W1:Y:S01]  /*c010*/  LDS.128 R8, [R103+0x6080] ;  /* 0x0060800067087984 */ /* 0x000e620000000c00 */
[----:B------:R-:W-:Y:S02]  /*c020*/  SHF.R.U32.HI R69, RZ, 0x10, R69 ;  /* 0x00000010ff457819 */ /* 0x000fe40000011645 */
[----:B------:R-:W-:Y:S01]  /*c030*/  SHF.R.U32.HI R71, RZ, 0x10, R71 ;  /* 0x00000010ff477819 */ /* 0x000fe20000011647 */
[----:B------:R-:W2:Y:S01]  /*c040*/  LDS.128 R4, [R102+0x6080] ;  /* 0x0060800066047984 */ /* 0x000ea20000000c00 */
[----:B------:R-:W-:-:S02]  /*c050*/  SHF.R.U32.HI R75, RZ, 0x10, R75 ;  /* 0x00000010ff4b7819 */ /* 0x000fc4000001164b */
[----:B------:R-:W-:Y:S02]  /*c060*/  PRMT R68, R104, 0x5432, R68 ;  /* 0x0000543268447816 */ /* 0x000fe40000000044 */
[----:B------:R-:W-:Y:S02]  /*c070*/  PRMT R72, R106, 0x5432, R72 ;  /* 0x000054326a487816 */ /* 0x000fe40000000048 */
[----:B------:R-:W-:Y:S01]  /*c080*/  PRMT R69, R104, 0x5410, R69 ;  /* 0x0000541068457816 */ /* 0x000fe20000000045 */
[----:B------:R-:W-:Y:S01]  /*c090*/  IMAD.U32 R110, R68, 0x10000, RZ ;  /* 0x00010000446e7824 */ /* 0x000fe200078e00ff */
[C---:B------:R-:W-:Y:S02]  /*c0a0*/  PRMT R70, R105.reuse, 0x5432, R70 ;  /* 0x0000543269467816 */ /* 0x040fe40000000046 */
[----:B------:R-:W-:Y:S02]  /*c0b0*/  PRMT R71, R105, 0x5410, R71 ;  /* 0x0000541069477816 */ /* 0x000fe40000000047 */
[----:B------:R-:W-:-:S02]  /*c0c0*/  PRMT R74, R107, 0x5432, R74 ;  /* 0x000054326b4a7816 */ /* 0x000fc4000000004a */
[----:B------:R-:W-:Y:S02]  /*c0d0*/  PRMT R75, R107, 0x5410, R75 ;  /* 0x000054106b4b7816 */ /* 0x000fe4000000004b */
[----:B------:R-:W-:Y:S02]  /*c0e0*/  SHF.L.U32 R111, R72, 0x10, RZ ;  /* 0x00000010486f7819 */ /* 0x000fe400000006ff */
[----:B------:R-:W-:Y:S02]  /*c0f0*/  SHF.R.U32.HI R73, RZ, 0x10, R73 ;  /* 0x00000010ff497819 */ /* 0x000fe40000011649 */
[----:B------:R-:W-:Y:S02]  /*c100*/  LOP3.LUT R68, R68, 0xffff0000, RZ, 0xc0, !PT ;  /* 0xffff000044447812 */ /* 0x000fe400078ec0ff */
[----:B------:R-:W-:Y:S02]  /*c110*/  PRMT R73, R106, 0x5410, R73 ;  /* 0x000054106a497816 */ /* 0x000fe40000000049 */
[----:B------:R-:W-:Y:S01]  /*c120*/  LOP3.LUT R115, R72, 0xffff0000, RZ, 0xc0, !PT ;  /* 0xffff000048737812 */ /* 0x000fe200078ec0ff */
[C---:B-1----:R-:W-:Y:S01]  /*c130*/  IMAD.U32 R105, R8.reuse, 0x10000, RZ ;  /* 0x0001000008697824 */ /* 0x042fe200078e00ff */
[----:B------:R-:W-:Y:S01]  /*c140*/  LOP3.LUT R104, R8, 0xffff0000, RZ, 0xc0, !PT ;  /* 0xffff000008687812 */ /* 0x000fe200078ec0ff */
[C---:B------:R-:W-:Y:S01]  /*c150*/  IMAD.U32 R8, R9.reuse, 0x10000, RZ ;  /* 0x0001000009087824 */ /* 0x040fe200078e00ff */
[----:B------:R-:W-:Y:S01]  /*c160*/  LOP3.LUT R107, R9, 0xffff0000, RZ, 0xc0, !PT ;  /* 0xffff0000096b7812 */ /* 0x000fe200078ec0ff */
[----:B--2---:R-:W-:Y:S01]  /*c170*/  IMAD.U32 R108, R4, 0x10000, RZ ;  /* 0x00010000046c7824 */ /* 0x004fe200078e00ff */
[----:B------:R-:W-:Y:S01]  /*c180*/  SHF.L.U32 R9, R11, 0x10, RZ ;  /* 0x000000100b097819 */ /* 0x000fe200000006ff */
[----:B------:R-:W-:Y:S01]  /*c190*/  IMAD.U32 R112, R7, 0x10000, RZ ;  /* 0x0001000007707824 */ /* 0x000fe200078e00ff */
[----:B------:R-:W-:Y:S01]  /*c1a0*/  LOP3.LUT R109, R11, 0xffff0000, RZ, 0xc0, !PT ;  /* 0xffff00000b6d7812 */ /* 0x000fe200078ec0ff */
[----:B------:R-:W-:Y:S01]  /*c1b0*/  IMAD.U32 R113, R6, 0x10000, RZ ;  /* 0x0001000006717824 */ /* 0x000fe200078e00ff */
[----:B------:R-:W-:Y:S01]  /*c1c0*/  LOP3.LUT R11, R4, 0xffff0000, RZ, 0xc0, !PT ;  /* 0xffff0000040b7812 */ /* 0x000fe200078ec0ff */
[C---:B------:R-:W-:Y:S01]  /*c1d0*/  IMAD.U32 R4, R5.reuse, 0x10000, RZ ;  /* 0x0001000005047824 */ /* 0x040fe200078e00ff */
[----:B------:R-:W-:Y:S01]  /*c1e0*/  LOP3.LUT R114, R5, 0xffff0000, RZ, 0xc0, !PT ;  /* 0xffff000005727812 */ /* 0x000fe200078ec0ff */
[----:B------:R-:W-:Y:S01]  /*c1f0*/  FMUL.FTZ R5, R108, R110 ;  /* 0x0000006e6c057220 */ /* 0x000fe20000410000 */
[----:B------:R-:W-:Y:S01]  /*c200*/  LOP3.LUT R6, R6, 0xffff0000, RZ, 0xc0, !PT ;  /* 0xffff000006067812 */ /* 0x000fe200078ec0ff */
[-C--:B------:R-:W-:Y:S01]  /*c210*/  FMUL.FTZ R108, R108, R111.reuse ;  /* 0x0000006f6c6c7220 */ /* 0x080fe20000410000 */
[----:B------:R-:W-:Y:S01]  /*c220*/  LOP3.LUT R7, R7, 0xffff0000, RZ, 0xc0, !PT ;  /* 0xffff000007077812 */ /* 0x000fe200078ec0ff */
[----:B------:R-:W-:-:S02]  /*c230*/  FFMA.FTZ R5, R105, R111, -R5 ;  /* 0x0000006f69057223 */ /* 0x000fc40000010805 */
[----:B------:R-:W-:Y:S02]  /*c240*/  FMUL.FTZ R72, R11, R68 ;  /* 0x000000440b487220 */ /* 0x000fe40000410000 */
[C---:B------:R-:W-:Y:S01]  /*c250*/  IMAD.U32 R111, R69.reuse, 0x10000, RZ ;  /* 0x00010000456f7824 */ /* 0x040fe200078e00ff */
[----:B------:R-:W-:Y:S01]  /*c260*/  LOP3.LUT R69, R69, 0xffff0000, RZ, 0xc0, !PT ;  /* 0xffff000045457812 */ /* 0x000fe200078ec0ff */
[----:B------:R-:W-:Y:S01]  /*c270*/  FFMA.FTZ R108, R105, R110, R108 ;  /* 0x0000006e696c7223 */ /* 0x000fe2000001006c */
[----:B------:R-:W-:Y:S01]  /*c280*/  SHF.L.U32 R110, R71, 0x10, RZ ;  /* 0x00000010476e7819 */ /* 0x000fe200000006ff */
[C---:B------:R-:W-:Y:S01]  /*c290*/  IMAD.U32 R105, R73.reuse, 0x10000, RZ ;  /* 0x0001000049697824 */ /* 0x040fe200078e00ff */
[----:B------:R-:W-:Y:S01]  /*c2a0*/  LOP3.LUT R73, R73, 0xffff0000, RZ, 0xc0, !PT ;  /* 0xffff000049497812 */ /* 0x000fe200078ec0ff */
[-C--:B------:R-:W-:Y:S01]  /*c2b0*/  FMUL.FTZ R11, R11, R115.reuse ;  /* 0x000000730b0b7220 */ /* 0x080fe20000410000 */
[----:B------:R-:W-:Y:S01]  /*c2c0*/  LOP3.LUT R71, R71, 0xffff0000, RZ, 0xc0, !PT ;  /* 0xffff000047477812 */ /* 0x000fe200078ec0ff */
[----:B------:R-:W-:-:S02]  /*c2d0*/  FFMA.FTZ R115, R104, R115, -R72 ;  /* 0x0000007368737223 */ /* 0x000fc40000010848 */
[C---:B------:R-:W-:Y:S02]  /*c2e0*/  FMUL.FTZ R72, R4.reuse, R111 ;  /* 0x0000006f04487220 */ /* 0x040fe40000410000 */
[----:B------:R-:W-:Y:S02]  /*c2f0*/  FMUL.FTZ R4, R4, R105 ;  /* 0x0000006904047220 */ /* 0x000fe40000410000 */
[----:B------:R-:W-:Y:S02]  /*c300*/  FFMA.FTZ R11, R104, R68, R11 ;  /* 0x00000044680b7223 */ /* 0x000fe4000001000b */
[C---:B------:R-:W-:Y:S01]  /*c310*/  IMAD.U32 R68, R75.reuse, 0x10000, RZ ;  /* 0x000100004b447824 */ /* 0x040fe200078e00ff */
[----:B------:R-:W-:Y:S01]  /*c320*/  LOP3.LUT R75, R75, 0xffff0000, RZ, 0xc0, !PT ;  /* 0xffff00004b4b7812 */ /* 0x000fe200078ec0ff */
[----:B------:R-:W-:Y:S02]  /*c330*/  FFMA.FTZ R111, R8, R111, R4 ;  /* 0x0000006f086f7223 */ /* 0x000fe40000010004 */
[----:B------:R-:W-:-:S02]  /*c340*/  FMUL.FTZ R4, R112, R110 ;  /* 0x0000006e70047220 */ /* 0x000fc40000410000 */
[----:B------:R-:W-:Y:S02]  /*c350*/  FFMA.FTZ R72, R8, R105, -R72 ;  /* 0x0000006908487223 */ /* 0x000fe40000010848 */
[-C--:B------:R-:W-:Y:S02]  /*c360*/  FMUL.FTZ R112, R112, R68.reuse ;  /* 0x0000004470707220 */ /* 0x080fe40000410000 */
[C---:B------:R-:W-:Y:S01]  /*c370*/  IMAD.U32 R8, R70.reuse, 0x10000, RZ ;  /* 0x0001000046087824 */ /* 0x040fe200078e00ff */
[----:B------:R-:W-:Y:S01]  /*c380*/  LOP3.LUT R70, R70, 0xffff0000, RZ, 0xc0, !PT ;  /* 0xffff000046467812 */ /* 0x000fe200078ec0ff */
[C---:B------:R-:W-:Y:S01]  /*c390*/  IMAD.U32 R104, R74.reuse, 0x10000, RZ ;  /* 0x000100004a687824 */ /* 0x040fe200078e00ff */
[----:B------:R-:W-:Y:S01]  /*c3a0*/  LOP3.LUT R74, R74, 0xffff0000, RZ, 0xc0, !PT ;  /* 0xffff00004a4a7812 */ /* 0x000fe200078ec0ff */
[C---:B------:R-:W-:Y:S02]  /*c3b0*/  FFMA.FTZ R68, R9.reuse, R68, -R4 ;  /* 0x0000004409447223 */ /* 0x040fe40000010804 */
[----:B------:R-:W-:-:S02]  /*c3c0*/  FFMA.FTZ R110, R9, R110, R112 ;  /* 0x0000006e096e7223 */ /* 0x000fc40000010070 */
[C---:B------:R-:W-:Y:S02]  /*c3d0*/  FMUL.FTZ R9, R113.reuse, R8 ;  /* 0x0000000871097220 */ /* 0x040fe40000410000 */
[C---:B------:R-:W-:Y:S01]  /*c3e0*/  IMAD.U32 R106, R10.reuse, 0x10000, RZ ;  /* 0x000100000a6a7824 */ /* 0x040fe200078e00ff */
[----:B------:R-:W-:Y:S01]  /*c3f0*/  LOP3.LUT R10, R10, 0xffff0000, RZ, 0xc0, !PT ;  /* 0xffff00000a0a7812 */ /* 0x000fe200078ec0ff */
[C---:B------:R-:W-:Y:S02]  /*c400*/  FMUL.FTZ R4, R114.reuse, R69 ;  /* 0x0000004572047220 */ /* 0x040fe40000410000 */
[----:B------:R-:W-:Y:S02]  /*c410*/  FMUL.FTZ R113, R113, R104 ;  /* 0x0000006871717220 */ /* 0x000fe40000410000 */
[-C--:B------:R-:W-:Y:S02]  /*c420*/  FMUL.FTZ R114, R114, R73.reuse ;  /* 0x0000004972727220 */ /* 0x080fe40000410000 */
[----:B------:R-:W-:-:S02]  /*c430*/  FFMA.FTZ R73, R107, R73, -R4 ;  /* 0x000000496b497223 */ /* 0x000fc40000010804 */
[----:B------:R-:W-:Y:S02]  /*c440*/  FFMA.FTZ R113, R106, R8, R113 ;  /* 0x000000086a717223 */ /* 0x000fe40000010071 */
[C---:B------:R-:W-:Y:S02]  /*c450*/  FMUL.FTZ R8, R6.reuse, R70 ;  /* 0x0000004606087220 */ /* 0x040fe40000410000 */
[C---:B------:R-:W-:Y:S02]  /*c460*/  FMUL.FTZ R4, R7.reuse, R71 ;  /* 0x0000004707047220 */ /* 0x040fe40000410000 */
[----:B------:R-:W-:Y:S02]  /*c470*/  FMUL.FTZ R6, R6, R74 ;  /* 0x0000004a06067220 */ /* 0x000fe40000410000 */
[----:B------:R-:W-:Y:S02]  /*c480*/  FMUL.FTZ R7, R7, R75 ;  /* 0x0000004b07077220 */ /* 0x000fe40000410000 */
[----:B------:R-:W-:Y:S01]  /*c490*/  FFMA.FTZ R104, R106, R104, -R9 ;  /* 0x000000686a687223 */ /* 0x000fe20000010809 */
[----:B------:R-:W-:Y:S01]  /*c4a0*/  F2FP.BF16.PACK_AB R9, R73, R72 ;  /* 0x000000484909723e */ /* 0x000fe200000010ff */
[----:B------:R-:W-:Y:S01]  /*c4b0*/  FFMA.FTZ R74, R10, R74, -R8 ;  /* 0x0000004a0a4a7223 */ /* 0x000fe20000010808 */
[----:B------:R-:W-:Y:S01]  /*c4c0*/  F2FP.BF16.PACK_AB R8, R115, R5 ;  /* 0x000000057308723e */ /* 0x000fe200000010ff */
[----:B------:R-:W-:Y:S01]  /*c4d0*/  FFMA.FTZ R75, R109, R75, -R4 ;  /* 0x0000004b6d4b7223 */ /* 0x000fe20000010804 */
[----:B------:R-:W-:Y:S01]  /*c4e0*/  F2FP.BF16.PACK_AB R4, R11, R108 ;  /* 0x0000006c0b04723e */ /* 0x000fe200000010ff */
[----:B------:R-:W-:-:S02]  /*c4f0*/  FFMA.FTZ R114, R107, R69, R114 ;  /* 0x000000456b727223 */ /* 0x000fc40000010072 */
[----:B------:R-:W-:Y:S01]  /*c500*/  FFMA.FTZ R6, R10, R70, R6 ;  /* 0x000000460a067223 */ /* 0x000fe20000010006 */
[----:B------:R-:W-:Y:S01]  /*c510*/  F2FP.BF16.PACK_AB R10, R74, R104 ;  /* 0x000000684a0a723e */ /* 0x000fe200000010ff */
[----:B------:R-:W-:Y:S01]  /*c520*/  FFMA.FTZ R7, R109, R71, R7 ;  /* 0x000000476d077223 */ /* 0x000fe20000010007 */
[----:B------:R-:W-:Y:S02]  /*c530*/  F2FP.BF16.PACK_AB R11, R75, R68 ;  /* 0x000000444b0b723e */ /* 0x000fe400000010ff */
[----:B------:R-:W-:Y:S02]  /*c540*/  F2FP.BF16.PACK_AB R5, R114, R111 ;  /* 0x0000006f7205723e */ /* 0x000fe400000010ff */
[----:B------:R-:W-:Y:S01]  /*c550*/  F2FP.BF16.PACK_AB R6, R6, R113 ;  /* 0x000000710606723e */ /* 0x000fe200000010ff */
[----:B------:R1:W-:Y:S01]  /*c560*/  STS.128 [R103+0x6080], R8 ;  /* 0x0060800867007388 */ /* 0x0003e20000000c00 */
[----:B------:R-:W-:-:S05]  /*c570*/  F2FP.BF16.PACK_AB R7, R7, R110 ;  /* 0x0000006e0707723e */ /* 0x000fca00000010ff */
[----:B------:R1:W-:Y:S02]  /*c580*/  STS.128 [R102+0x6080], R4 ;  /* 0x0060800466007388 */ /* 0x0003e40000000c00 */
.L_x_443:
[----:B------:R-:W-:Y:S05]  /*c590*/  BSYNC B0 ;  /* 0x0000000000007941 */ /* 0x000fea0003800000 */
.L_x_442:
[----:B-1----:R-:W-:Y:S01]  /*c5a0*/  IADD3 R7, R66, 0x10, RZ ;  /* 0x0000001042077810 */ /* 0x002fe20007ffe0ff */
[----:B------:R-:W-:Y:S03]  /*c5b0*/  BSSY B0, `(.L_x_444) ;  /* 0x000007c000007945 */ /* 0x000fe60003800000 */
[----:B------:R-:W-:-:S13]  /*c5c0*/  ISETP.GE.AND P0, PT, R7, c[0x0][0x27c], PT ;  /* 0x00009f0007007a0c */ /* 0x000fda0003f06270 */
[----:B------:R-:W-:Y:S05]  /*c5d0*/  @P0 BRA `(.L_x_445) ;  /* 0x0000079000000947 */ /* 0x000fea0003800000 */
[----:B------:R-:W-:Y:S01]  /*c5e0*/  SHF.R.S32.HI R11, RZ, 0x1f, R7 ;  /* 0x0000001fff0b7819 */ /* 0x000fe20000011407 */
[----:B------:R-:W-:Y:S01]  /*c5f0*/  IMAD.MOV.U32 R9, RZ, RZ, c[0x0][0x27c] ;  /* 0x00009f00ff097624 */ /* 0x000fe200078e00ff */
[----:B------:R-:W-:Y:S01]  /*c600*/  LEA.HI R4, R29, R29, RZ, 0x1 ;  /* 0x0000001d1d047211 */ /* 0x000fe200078f08ff */
[----:B------:R-:W-:Y:S01]  /*c610*/  IMAD.SHL.U32 R6, R244, 0x40, RZ ;  /* 0x00000040f4067824 */ /* 0x000fe200078e00ff */
[CC--:B------:R-:W-:Y:S02]  /*c620*/  LEA.HI R10, R11.reuse, R7.reuse, RZ, 0x3 ;  /* 0x000000070b0a7211 */ /* 0x0c0fe400078f18ff */
[----:B------:R-:W-:Y:S02]  /*c630*/  LEA.HI R11, R11, R7, RZ, 0x5 ;  /* 0x000000070b0b7211 */ /* 0x000fe400078f28ff */
[----:B------:R-:W-:Y:S02]  /*c640*/  SHF.R.S32.HI R5, RZ, 0x3, R10 ;  /* 0x00000003ff057819 */ /* 0x000fe4000001140a */
[----:B------:R-:W-:Y:S01]  /*c650*/  LOP3.LUT R4, R4, 0x7fffffe, RZ, 0xc0, !PT ;  /* 0x07fffffe04047812 */ /* 0x000fe200078ec0ff */
[----:B------:R-:W-:Y:S01]  /*c660*/  IMAD.SHL.U32 R11, R11, 0x80, RZ ;  /* 0x000000800b0b7824 */ /* 0x000fe200078e00ff */
[----:B------:R-:W-:-:S02]  /*c670*/  LEA.HI R9, R9, R5, RZ, 0x1d ;  /* 0x0000000509097211 */ /* 0x000fc400078fe8ff */
[----:B------:R-:W-:Y:S01]  /*c680*/  LOP3.LUT R6, R6, 0xc0, RZ, 0xc0, !PT ;  /* 0x000000c006067812 */ /* 0x000fe200078ec0ff */
[----:B------:R-:W-:Y:S01]  /*c690*/  IMAD.IADD R4, R29, 0x1, -R4 ;  /* 0x000000011d047824 */ /* 0x000fe200078e0a04 */
[----:B------:R-:W-:Y:S01]  /*c6a0*/  SHF.R.S32.HI R7, RZ, 0x1f, R9 ;  /* 0x0000001fff077819 */ /* 0x000fe20000011409 */
[----:B------:R-:W-:Y:S01]  /*c6b0*/  IMAD.SHL.U32 R8, R9, 0x8, RZ ;  /* 0x0000000809087824 */ /* 0x000fe200078e00ff */
[----:B------:R-:W-:Y:S01]  /*c6c0*/  LOP3.LUT R10, R6, 0x18, R10, 0xf8, !PT ;  /* 0x00000018060a7812 */ /* 0x000fe200078ef80a */
[----:B------:R-:W-:Y:S01]  /*c6d0*/  IMAD R4, R25, 0x8, R4 ;  /* 0x0000000819047824 */ /* 0x000fe200078e0204 */
[----:B------:R-:W-:Y:S02]  /*c6e0*/  LEA.HI R7, R7, R9, RZ, 0x2 ;  /* 0x0000000907077211 */ /* 0x000fe400078f10ff */
[----:B------:R-:W-:Y:S01]  /*c6f0*/  SHF.R.U32.HI R5, RZ, 0x3, R6 ;  /* 0x00000003ff057819 */ /* 0x000fe20000011606 */
[----:B------:R-:W-:Y:S01]  /*c700*/  IMAD.SHL.U32 R4, R4, 0x20, RZ ;  /* 0x0000002004047824 */ /* 0x000fe200078e00ff */
[----:B------:R-:W-:Y:S01]  /*c710*/  LOP3.LUT R8, R6, 0x18, R8, 0xf8, !PT ;  /* 0x0000001806087812 */ /* 0x000fe200078ef808 */
[----:B------:R-:W-:Y:S01]  /*c720*/  IMAD.SHL.U32 R7, R7, 0x400, RZ ;  /* 0x0000040007077824 */ /* 0x000fe200078e00ff */
[----:B------:R-:W-:-:S02]  /*c730*/  LOP3.LUT R11, R11, 0x7ffff000, RZ, 0xc0, !PT ;  /* 0x7ffff0000b0b7812 */ /* 0x000fc400078ec0ff */
[-C--:B------:R-:W-:Y:S02]  /*c740*/  LOP3.LUT R10, R10, R5.reuse, RZ, 0x3c, !PT ;  /* 0x000000050a0a7212 */ /* 0x080fe400078e3cff */
[----:B------:R-:W-:Y:S02]  /*c750*/  LOP3.LUT R8, R8, R5, RZ, 0x3c, !PT ;  /* 0x0000000508087212 */ /* 0x000fe400078e3cff */
[----:B------:R-:W-:Y:S02]  /*c760*/  LOP3.LUT R7, R7, 0x7ffff000, RZ, 0xc0, !PT ;  /* 0x7ffff00007077812 */ /* 0x000fe400078ec0ff */
[--C-:B------:R-:W-:Y:S02]  /*c770*/  IADD3 R10, R10, R11, R4.reuse ;  /* 0x0000000b0a0a7210 */ /* 0x100fe40007ffe004 */
[----:B------:R-:W-:Y:S02]  /*c780*/  IADD3 R68, R8, R7, R4 ;  /* 0x0000000708447210 */ /* 0x000fe40007ffe004 */
[----:B------:R-:W-:Y:S01]  /*c790*/  SHF.R.U64 R56, R56, 0x10, R57 ;  /* 0x0000001038387819 */ /* 0x000fe20000001239 */
[----:B------:R-:W-:Y:S01]  /*c7a0*/  IMAD.SHL.U32 R69, R10, 0x2, RZ ;  /* 0x000000020a457824 */ /* 0x000fe200078e00ff */
[----:B------:R-:W-:Y:S01]  /*c7b0*/  SHF.R.U64 R60, R60, 0x10, R61 ;  /* 0x000000103c3c7819 */ /* 0x000fe2000000123d */
[----:B------:R-:W-:Y:S01]  /*c7c0*/  IMAD.SHL.U32 R68, R68, 0x2, RZ ;  /* 0x0000000244447824 */ /* 0x000fe200078e00ff */
[----:B------:R-:W-:-:S02]  /*c7d0*/  SHF.R.U32.HI R57, RZ, 0x10, R57 ;  /* 0x00000010ff397819 */ /* 0x000fc40000011639 */
[----:B------:R-:W1:Y:S01]  /*c7e0*/  LDS.128 R8, [R69+0x6080] ;  /* 0x0060800045087984 */ /* 0x000e620000000c00 */
[--C-:B------:R-:W-:Y:S02]  /*c7f0*/  SHF.R.U64 R58, R58, 0x10, R59.reuse ;  /* 0x000000103a3a7819 */ /* 0x100fe4000000123b */
[----:B------:R-:W-:Y:S01]  /*c800*/  PRMT R56, R93, 0x5432, R56 ;  /* 0x000054325d387816 */ /* 0x000fe20000000038 */
[----:B------:R-:W2:Y:S01]  /*c810*/  LDS.128 R4, [R68+0x6080] ;  /* 0x0060800044047984 */ /* 0x000ea20000000c00 */
[----:B------:R-:W-:Y:S02]  /*c820*/  SHF.R.U32.HI R59, RZ, 0x10, R59 ;  /* 0x00000010ff3b7819 */ /* 0x000fe4000001163b */
[----:B------:R-:W-:Y:S02]  /*c830*/  PRMT R60, R95, 0x5432, R60 ;  /* 0x000054325f3c7816 */ /* 0x000fe4000000003c */
[----:B------:R-:W-:Y:S01]  /*c840*/  PRMT R57, R93, 0x5410, R57 ;  /* 0x000054105d397816 */ /* 0x000fe20000000039 */
[----:B------:R-:W-:Y:S01]  /*c850*/  IMAD.U32 R93, R56, 0x10000, RZ ;  /* 0x00010000385d7824 */ /* 0x000fe200078e00ff */
[----:B------:R-:W-:-:S02]  /*c860*/  PRMT R58, R94, 0x5432, R58 ;  /* 0x000054325e3a7816 */ /* 0x000fc4000000003a */
[----:B------:R-:W-:Y:S01]  /*c870*/  PRMT R59, R94, 0x5410, R59 ;  /* 0x000054105e3b7816 */ /* 0x000fe2000000003b */
[----:B------:R-:W-:Y:S01]  /*c880*/  IMAD.U32 R94, R60, 0x10000, RZ ;  /* 0x000100003c5e7824 */ /* 0x000fe200078e00ff */
[----:B------:R-:W-:Y:S02]  /*c890*/  SHF.R.U32.HI R61, RZ, 0x10, R61 ;  /* 0x00000010ff3d7819 */ /* 0x000fe4000001163d */
[----:B------:R-:W-:Y:S02]  /*c8a0*/  LOP3.LUT R56, R56, 0xffff0000, RZ, 0xc0, !PT ;  /* 0xffff000038387812 */ /* 0x000fe400078ec0ff */
[----:B------:R-:W-:Y:S02]  /*c8b0*/  PRMT R61, R95, 0x5410, R61 ;  /* 0x000054105f3d7816 */ /* 0x000fe4000000003d */
[----:B------:R-:W-:Y:S02]  /*c8c0*/  SHF.R.U64 R62, R62, 0x10, R63 ;  /* 0x000000103e3e7819 */ /* 0x000fe4000000123f */
[----:B------:R-:W-:-:S02]  /*c8d0*/  LOP3.LUT R103, R60, 0xffff0000, RZ, 0xc0, !PT ;  /* 0xffff00003c677812 */ /* 0x000fc400078ec0ff */
[----:B------:R-:W-:Y:S02]  /*c8e0*/  SHF.R.U32.HI R63, RZ, 0x10, R63 ;  /* 0x00000010ff3f7819 */ /* 0x000fe4000001163f */
[C---:B------:R-:W-:Y:S02]  /*c8f0*/  PRMT R62, R101.reuse, 0x5432, R62 ;  /* 0x00005432653e7816 */ /* 0x040fe4000000003e */
[----:B------:R-:W-:Y:S01]  /*c900*/  PRMT R63, R101, 0x5410, R63 ;  /* 0x00005410653f7816 */ /* 0x000fe2000000003f */
[C---:B-1----:R-:W-:Y:S01]  /*c910*/  IMAD.U32 R71, R8.reuse, 0x10000, RZ ;  /* 0x0001000008477824 */ /* 0x042fe200078e00ff */
[----:B------:R-:W-:Y:S01]  /*c920*/  LOP3.LUT R70, R8, 0xffff0000, RZ, 0xc0, !PT ;  /* 0xffff000008467812 */ /* 0x000fe200078ec0ff */
[C---:B------:R-:W-:Y:S01]  /*c930*/  IMAD.U32 R8, R9.reuse, 0x10000, RZ ;  /* 0x0001000009087824 */ /* 0x040fe200078e00ff */
[----:B------:R-:W-:Y:S01]  /*c940*/  LOP3.LUT R73, R9, 0xffff0000, RZ, 0xc0, !PT ;  /* 0xffff000009497812 */ /* 0x000fe200078ec0ff */
[C---:B--2---:R-:W-:Y:S01]  /*c950*/  IMAD.U32 R74, R4.reuse, 0x10000, RZ ;  /* 0x00010000044a7824 */ /* 0x044fe200078e00ff */
[C---:B------:R-:W-:Y:S01]  /*c960*/  LOP3.LUT R75, R11.reuse, 0xffff0000, RZ, 0xc0, !PT ;  /* 0xffff00000b4b7812 */ /* 0x040fe200078ec0ff */
[----:B------:R-:W-:Y:S01]  /*c970*/  IMAD.U32 R9, R11, 0x10000, RZ ;  /* 0x000100000b097824 */ /* 0x000fe200078e00ff */
[----:B------:R-:W-:Y:S01]  /*c980*/  LOP3.LUT R11, R4, 0xffff0000, RZ, 0xc0, !PT ;  /* 0xffff0000040b7812 */ /* 0x000fe200078ec0ff */
[C---:B------:R-:W-:Y:S01]  /*c990*/  IMAD.U32 R4, R5.reuse, 0x10000, RZ ;  /* 0x0001000005047824 */ /* 0x040fe200078e00ff */
[----:B------:R-:W-:Y:S01]  /*c9a0*/  LOP3.LUT R102, R5, 0xffff0000, RZ, 0xc0, !PT ;  /* 0xffff000005667812 */ /* 0x000fe200078ec0ff */
[----:B------:R-:W-:-:S02]  /*c9b0*/  FMUL.FTZ R5, R74, R93 ;  /* 0x0000005d4a057220 */ /* 0x000fc40000410000 */
[-C--:B------:R-:W-:Y:S02]  /*c9c0*/  FMUL.FTZ R74, R74, R94.reuse ;  /* 0x0000005e4a4a7220 */ /* 0x080fe40000410000 */
[----:B------:R-:W-:Y:S02]  /*c9d0*/  FFMA.FTZ R5, R71, R94, -R5 ;  /* 0x0000005e47057223 */ /* 0x000fe40000010805 */
[----:B------:R-:W-:Y:S02]  /*c9e0*/  FMUL.FTZ R60, R11, R56 ;  /* 0x000000380b3c7220 */ /* 0x000fe40000410000 */
[C---:B------:R-:W-:Y:S01]  /*c9f0*/  IMAD.U32 R94, R57.reuse, 0x10000, RZ ;  /* 0x00010000395e7824 */ /* 0x040fe200078e00ff */
[----:B------:R-:W-:Y:S01]  /*ca00*/  LOP3.LUT R57, R57, 0xffff0000, RZ, 0xc0, !PT ;  /* 0xffff000039397812 */ /* 0x000fe200078ec0ff */
[----:B------:R-:W-:Y:S02]  /*ca10*/  FFMA.FTZ R74, R71, R93, R74 ;  /* 0x0000005d474a7223 */ /* 0x000fe4000001004a */
[C---:B------:R-:W-:Y:S01]  /*ca20*/  IMAD.U32 R71, R61.reuse, 0x10000, RZ ;  /* 0x000100003d477824 */ /* 0x040fe200078e00ff */
[----:B------:R-:W-:Y:S01]  /*ca30*/  LOP3.LUT R61, R61, 0xffff0000, RZ, 0xc0, !PT ;  /* 0xffff00003d3d7812 */ /* 0x000fe200078ec0ff */
[----:B------:R-:W-:-:S02]  /*ca40*/  FMUL.FTZ R11, R11, R103 ;  /* 0x000000670b0b7220 */ /* 0x000fc40000410000 */
[----:B------:R-:W-:Y:S02]  /*ca50*/  FFMA.FTZ R103, R70, R103, -R60 ;  /* 0x0000006746677223 */ /* 0x000fe4000001083c */
[C---:B------:R-:W-:Y:S02]  /*ca60*/  FMUL.FTZ R60, R4.reuse, R94 ;  /* 0x0000005e043c7220 */ /* 0x040fe40000410000 */
[----:B------:R-:W-:Y:S02]  /*ca70*/  FMUL.FTZ R4, R4, R71 ;  /* 0x0000004704047220 */ /* 0x000fe40000410000 */
[C---:B------:R-:W-:Y:S01]  /*ca80*/  IMAD.U32 R95, R7.reuse, 0x10000, RZ ;  /* 0x00010000075f7824 */ /* 0x040fe200078e00ff */
[----:B------:R-:W-:Y:S01]  /*ca90*/  LOP3.LUT R7, R7, 0xffff0000, RZ, 0xc0, !PT ;  /* 0xffff000007077812 */ /* 0x000fe200078ec0ff */
[C---:B------:R-:W-:Y:S01]  /*caa0*/  IMAD.U32 R93, R59.reuse, 0x10000, RZ ;  /* 0x000100003b5d7824 */ /* 0x040fe200078e00ff */
[----:B------:R-:W-:Y:S01]  /*cab0*/  LOP3.LUT R59, R59, 0xffff0000, RZ, 0xc0, !PT ;  /* 0xffff00003b3b7812 */ /* 0x000fe200078ec0ff */
[----:B------:R-:W-:-:S02]  /*cac0*/  FFMA.FTZ R11, R70, R56, R11 ;  /* 0x00000038460b7223 */ /* 0x000fc4000001000b */
[C---:B------:R-:W-:Y:S01]  /*cad0*/  IMAD.U32 R56, R63.reuse, 0x10000, RZ ;  /* 0x000100003f387824 */ /* 0x040fe200078e00ff */
[----:B------:R-:W-:Y:S01]  /*cae0*/  LOP3.LUT R63, R63, 0xffff0000, RZ, 0xc0, !PT ;  /* 0xffff00003f3f7812 */ /* 0x000fe200078ec0ff */
[C---:B------:R-:W-:Y:S02]  /*caf0*/  FFMA.FTZ R94, R8.reuse, R94, R4 ;  /* 0x0000005e085e7223 */ /* 0x040fe40000010004 */
[C---:B------:R-:W-:Y:S02]  /*cb00*/  FMUL.FTZ R4, R95.reuse, R93 ;  /* 0x0000005d5f047220 */ /* 0x040fe40000410000 */
[----:B------:R-:W-:Y:S02]  /*cb10*/  FFMA.FTZ R60, R8, R71, -R60 ;  /* 0x00000047083c7223 */ /* 0x000fe4000001083c */
[-C--:B------:R-:W-:Y:S02]  /*cb20*/  FMUL.FTZ R95, R95, R56.reuse ;  /* 0x000000385f5f7220 */ /* 0x080fe40000410000 */
[C---:B------:R-:W-:Y:S01]  /*cb30*/  IMAD.U32 R101, R6.reuse, 0x10000, RZ ;  /* 0x0001000006657824 */ /* 0x040fe200078e00ff */
[----:B------:R-:W-:Y:S01]  /*cb40*/  LOP3.LUT R6, R6, 0xffff0000, RZ, 0xc0, !PT ;  /* 0xffff000006067812 */ /* 0x000fe200078ec0ff */
[C---:B------:R-:W-:Y:S01]  /*cb50*/  IMAD.U32 R8, R58.reuse, 0x10000, RZ ;  /* 0x000100003a087824 */ /* 0x040fe200078e00ff */
[----:B------:R-:W-:Y:S01]  /*cb60*/  LOP3.LUT R58, R58, 0xffff0000, RZ, 0xc0, !PT ;  /* 0xffff00003a3a7812 */ /* 0x000fe200078ec0ff */
[C---:B------:R-:W-:Y:S01]  /*cb70*/  IMAD.U32 R70, R62.reuse, 0x10000, RZ ;  /* 0x000100003e467824 */ /* 0x040fe200078e00ff */
[----:B------:R-:W-:Y:S01]  /*cb80*/  LOP3.LUT R62, R62, 0xffff0000, RZ, 0xc0, !PT ;  /* 0xffff00003e3e7812 */ /* 0x000fe200078ec0ff */
[----:B------:R-:W-:-:S02]  /*cb90*/  FFMA.FTZ R56, R9, R56, -R4 ;  /* 0x0000003809387223 */ /* 0x000fc40000010804 */
[----:B------:R-:W-:Y:S02]  /*cba0*/  FFMA.FTZ R93, R9, R93, R95 ;  /* 0x0000005d095d7223 */ /* 0x000fe4000001005f */
[C---:B------:R-:W-:Y:S02]  /*cbb0*/  FMUL.FTZ R9, R101.reuse, R8 ;  /* 0x0000000865097220 */ /* 0x040fe40000410000 */
[C---:B------:R-:W-:Y:S01]  /*cbc0*/  IMAD.U32 R72, R10.reuse, 0x10000, RZ ;  /* 0x000100000a487824 */ /* 0x040fe200078e00ff */
[----:B------:R-:W-:Y:S01]  /*cbd0*/  LOP3.LUT R10, R10, 0xffff0000, RZ, 0xc0, !PT ;  /* 0xffff00000a0a7812 */ /* 0x000fe200078ec0ff */
[C---:B------:R-:W-:Y:S02]  /*cbe0*/  FMUL.FTZ R4, R102.reuse, R57 ;  /* 0x0000003966047220 */ /* 0x040fe40000410000 */
[----:B------:R-:W-:Y:S02]  /*cbf0*/  FMUL.FTZ R101, R101, R70 ;  /* 0x0000004665657220 */ /* 0x000fe40000410000 */
[----:B------:R-:W-:-:S02]  /*cc00*/  FMUL.FTZ R102, R102, R61 ;  /* 0x0000003d66667220 */ /* 0x000fc40000410000 */
[----:B------:R-:W-:Y:S02]  /*cc10*/  FFMA.FTZ R61, R73, R61, -R4 ;  /* 0x0000003d493d7223 */ /* 0x000fe40000010804 */
[----:B------:R-:W-:Y:S02]  /*cc20*/  FFMA.FTZ R101, R72, R8, R101 ;  /* 0x0000000848657223 */ /* 0x000fe40000010065 */
[C---:B------:R-:W-:Y:S02]  /*cc30*/  FMUL.FTZ R8, R6.reuse, R58 ;  /* 0x0000003a06087220 */ /* 0x040fe40000410000 */
[C---:B------:R-:W-:Y:S02]  /*cc40*/  FMUL.FTZ R4, R7.reuse, R59 ;  /* 0x0000003b07047220 */ /* 0x040fe40000410000 */
[----:B------:R-:W-:Y:S02]  /*cc50*/  FMUL.FTZ R6, R6, R62 ;  /* 0x0000003e06067220 */ /* 0x000fe40000410000 */
[----:B------:R-:W-:-:S02]  /*cc60*/  FMUL.FTZ R7, R7, R63 ;  /* 0x0000003f07077220 */ /* 0x000fc40000410000 */
[----:B------:R-:W-:Y:S01]  /*cc70*/  FFMA.FTZ R70, R72, R70, -R9 ;  /* 0x0000004648467223 */ /* 0x000fe20000010809 */
[----:B------:R-:W-:Y:S01]  /*cc80*/  F2FP.BF16.PACK_AB R9, R61, R60 ;  /* 0x0000003c3d09723e */ /* 0x000fe200000010ff */
[C---:B------:R-:W-:Y:S01]  /*cc90*/  FFMA.FTZ R62, R10.reuse, R62, -R8 ;  /* 0x0000003e0a3e7223 */ /* 0x040fe20000010808 */
[----:B------:R-:W-:Y:S01]  /*cca0*/  F2FP.BF16.PACK_AB R8, R103, R5 ;  /* 0x000000056708723e */ /* 0x000fe200000010ff */
[----:B------:R-:W-:Y:S01]  /*ccb0*/  FFMA.FTZ R63, R75, R63, -R4 ;  /* 0x0000003f4b3f7223 */ /* 0x000fe20000010804 */
[----:B------:R-:W-:Y:S01]  /*ccc0*/  F2FP.BF16.PACK_AB R4, R11, R74 ;  /* 0x0000004a0b04723e */ /* 0x000fe200000010ff */
[----:B------:R-:W-:Y:S02]  /*ccd0*/  FFMA.FTZ R102, R73, R57, R102 ;  /* 0x0000003949667223 */ /* 0x000fe40000010066 */
[----:B------:R-:W-:Y:S01]  /*cce0*/  FFMA.FTZ R6, R10, R58, R6 ;  /* 0x0000003a0a067223 */ /* 0x000fe20000010006 */
[----:B------:R-:W-:Y:S01]  /*ccf0*/  F2FP.BF16.PACK_AB R10, R62, R70 ;  /* 0x000000463e0a723e */ /* 0x000fe200000010ff */
[----:B------:R-:W-:Y:S01]  /*cd00*/  FFMA.FTZ R7, R75, R59, R7 ;  /* 0x0000003b4b077223 */ /* 0x000fe20000010007 */
[----:B------:R-:W-:-:S02]  /*cd10*/  F2FP.BF16.PACK_AB R11, R63, R56 ;  /* 0x000000383f0b723e */ /* 0x000fc400000010ff */
[----:B------:R-:W-:Y:S02]  /*cd20*/  F2FP.BF16.PACK_AB R5, R102, R94 ;  /* 0x0000005e6605723e */ /* 0x000fe400000010ff */
[----:B------:R-:W-:Y:S01]  /*cd30*/  F2FP.BF16.PACK_AB R6, R6, R101 ;  /* 0x000000650606723e */ /* 0x000fe200000010ff */
[----:B------:R1:W-:Y:S01]  /*cd40*/  STS.128 [R69+0x6080], R8 ;  /* 0x0060800845007388 */ /* 0x0003e20000000c00 */
[----:B------:R-:W-:-:S05]  /*cd50*/  F2FP.BF16.PACK_AB R7, R7, R93 ;  /* 0x0000005d0707723e */ /* 0x000fca00000010ff */
[----:B------:R1:W-:Y:S02]  /*cd60*/  STS.128 [R68+0x6080], R4 ;  /* 0x0060800444007388 */ /* 0x0003e40000000c00 */
.L_x_445:
[----:B------:R-:W-:Y:S05]  /*cd70*/  BSYNC B0 ;  /* 0x0000000000007941 */ /* 0x000fea0003800000 */
.L_x_444:
[----:B-1----:R-:W-:-:S04]  /*cd80*/  IADD3 R7, R66, 0x20, RZ ;  /* 0x0000002042077810 */ /* 0x002fc80007ffe0ff */
        /* <DEDUP_REMOVED lines=33> */
[----:B------:R-:W-:-:S02]  /*cfa0*/  PRMT R48, R89, 0x5432, R48 ;  /* 0x0000543259307816 */ /* 0x000fc40000000030 */
[----:B------:R-:W1:Y:S01]  /*cfb0*/  LDS.128 R8, [R57+0x6080] ;  /* 0x0060800039087984 */ /* 0x000e620000000c00 */
[----:B------:R-:W-:Y:S02]  /*cfc0*/  PRMT R52, R91, 0x5432, R52 ;  /* 0x000054325b347816 */ /* 0x000fe40000000034 */
[----:B------:R-:W-:Y:S01]  /*cfd0*/  SHF.R.U32.HI R49, RZ, 0x10, R49 ;  /* 0x00000010ff317819 */ /* 0x000fe20000011631 */
[----:B------:R-:W2:Y:S01]  /*cfe0*/  LDS.128 R4, [R56+0x6080] ;  /* 0x0060800038047984 */ /* 0x000ea20000000c00 */
[----:B------:R-:W-:Y:S01]  /*cff0*/  IMAD.U32 R68, R48, 0x10000, RZ ;  /* 0x0001000030447824 */ /* 0x000fe200078e00ff */
[----:B------:R-:W-:Y:S01]  /*d000*/  SHF.R.U32.HI R53, RZ, 0x10, R53 ;  /* 0x00000010ff357819 */ /* 0x000fe20000011635 */
[----:B------:R-:W-:Y:S01]  /*d010*/  IMAD.U32 R69, R52, 0x10000, RZ ;  /* 0x0001000034457824 */ /* 0x000fe200078e00ff */
[----:B------:R-:W-:Y:S02]  /*d020*/  LOP3.LUT R48, R48, 0xffff0000, RZ, 0xc0, !PT ;  /* 0xffff000030307812 */ /* 0x000fe400078ec0ff */
[----:B------:R-:W-:-:S02]  /*d030*/  PRMT R49, R89, 0x5410, R49 ;  /* 0x0000541059317816 */ /* 0x000fc40000000031 */
[----:B------:R-:W-:Y:S02]  /*d040*/  SHF.R.U64 R50, R50, 0x10, R51 ;  /* 0x0000001032327819 */ /* 0x000fe40000001233 */
[----:B------:R-:W-:Y:S02]  /*d050*/  PRMT R53, R91, 0x5410, R53 ;  /* 0x000054105b357816 */ /* 0x000fe40000000035 */
[----:B------:R-:W-:Y:S02]  /*d060*/  SHF.R.U64 R54, R54, 0x10, R55 ;  /* 0x0000001036367819 */ /* 0x000fe40000001237 */
[----:B------:R-:W-:Y:S02]  /*d070*/  SHF.R.U32.HI R51, RZ, 0x10, R51 ;  /* 0x00000010ff337819 */ /* 0x000fe40000011633 */
[----:B------:R-:W-:Y:S02]  /*d080*/  LOP3.LUT R73, R52, 0xffff0000, RZ, 0xc0, !PT ;  /* 0xffff000034497812 */ /* 0x000fe400078ec0ff */
[----:B------:R-:W-:-:S02]  /*d090*/  SHF.R.U32.HI R55, RZ, 0x10, R55 ;  /* 0x00000010ff377819 */ /* 0x000fc40000011637 */
[----:B------:R-:W-:Y:S02]  /*d0a0*/  PRMT R51, R90, 0x5410, R51 ;  /* 0x000054105a337816 */ /* 0x000fe40000000033 */
[----:B------:R-:W-:Y:S02]  /*d0b0*/  PRMT R55, R92, 0x5410, R55 ;  /* 0x000054105c377816 */ /* 0x000fe40000000037 */
[----:B------:R-:W-:Y:S02]  /*d0c0*/  PRMT R50, R90, 0x5432, R50 ;  /* 0x000054325a327816 */ /* 0x000fe40000000032 */
        /* <DEDUP_REMOVED lines=31> */
[----:B------:R-:W-:Y:S02]  /*d2c0*/  FFMA.FTZ R69, R8, R69, R4 ;  /* 0x0000004508457223 */ /* 0x000fe40000010004 */
[----:B------:R-:W-:Y:S02]  /*d2d0*/  FMUL.FTZ R4, R70, R68 ;  /* 0x0000004446047220 */ /* 0x000fe40000410000 */
        /* <DEDUP_REMOVED lines=38> */
.L_x_441:
[----:B------:R-:W-:Y:S05]  /*d540*/  BSYNC B1 ;  /* 0x0000000000017941 */ /* 0x000fea0003800000 */
.L_x_440:
        /* <DEDUP_REMOVED lines=12> */
[----:B------:R-:W-:Y:S02]  /*d610*/  SHF.R.S32.HI R4, RZ, 0x1f, R88 ;  /* 0x0000001fff047819 */ /* 0x000fe40000011458 */
[----:B------:R-:W-:Y:S01]  /*d620*/  LOP3.LUT R7, R7, 0x7fffffe, RZ, 0xc0, !PT ;  /* 0x07fffffe07077812 */ /* 0x000fe200078ec0ff */
[----:B------:R-:W-:Y:S01]  /*d630*/  IMAD.SHL.U32 R6, R6, 0x20, RZ ;  /* 0x0000002006067824 */ /* 0x000fe200078e00ff */
[----:B------:R-:W-:Y:S01]  /*d640*/  LEA.HI R4, R4, R88, RZ, 0x2 ;  /* 0x0000005804047211 */ /* 0x000fe200078f10ff */
[----:B------:R-:W-:Y:S01]  /*d650*/  IMAD.SHL.U32 R88, R88, 0x8, RZ ;  /* 0x0000000858587824 */ /* 0x000fe200078e00ff */
[----:B------:R-:W-:Y:S01]  /*d660*/  LOP3.LUT R9, R9, 0xc0, RZ, 0xc0, !PT ;  /* 0x000000c009097812 */ /* 0x000fe200078ec0ff */
[----:B------:R-:W-:Y:S01]  /*d670*/  IMAD.IADD R7, R29, 0x1, -R7 ;  /* 0x000000011d077824 */ /* 0x000fe200078e0a07 */
[----:B------:R-:W-:Y:S01]  /*d680*/  LOP3.LUT R6, R6, 0xffffff00, RZ, 0xc0, !PT ;  /* 0xffffff0006067812 */ /* 0x000fe200078ec0ff */
[----:B------:R-:W-:Y:S01]  /*d690*/  IMAD.SHL.U32 R4, R4, 0x400, RZ ;  /* 0x0000040004047824 */ /* 0x000fe200078e00ff */
[----:B------:R-:W-:-:S02]  /*d6a0*/  LOP3.LUT R8, R9, 0x18, R66, 0xf8, !PT ;  /* 0x0000001809087812 */ /* 0x000fc400078ef842 */
[----:B------:R-:W-:Y:S01]  /*d6b0*/  SHF.R.U32.HI R5, RZ, 0x3, R9 ;  /* 0x00000003ff057819 */ /* 0x000fe20000011609 */
[----:B------:R-:W-:Y:S01]  /*d6c0*/  IMAD R6, R7, 0x20, R6 ;  /* 0x0000002007067824 */ /* 0x000fe200078e0206 */
[----:B------:R-:W-:Y:S02]  /*d6d0*/  LOP3.LUT R88, R9, 0x18, R88, 0xf8, !PT ;  /* 0x0000001809587812 */ /* 0x000fe400078ef858 */
        /* <DEDUP_REMOVED lines=8> */
[----:B------:R-:W-:Y:S01]  /*d760*/  PRMT R40, R83, 0x5432, R40 ;  /* 0x0000543253287816 */ /* 0x000fe20000000028 */
[----:B------:R-:W-:Y:S01]  /*d770*/  IMAD.SHL.U32 R48, R48, 0x2, RZ ;  /* 0x0000000230307824 */ /* 0x000fe200078e00ff */
[----:B------:R-:W1:Y:S01]  /*d780*/  LDS.128 R8, [R49+0x6080] ;  /* 0x0060800031087984 */ /* 0x000e620000000c00 */
[----:B------:R-:W-:Y:S02]  /*d790*/  PRMT R44, R85, 0x5432, R44 ;  /* 0x00005432552c7816 */ /* 0x000fe4000000002c */
[----:B------:R-:W-:Y:S01]  /*d7a0*/  IMAD.U32 R56, R40, 0x10000, RZ ;  /* 0x0001000028387824 */ /* 0x000fe200078e00ff */
[----:B------:R-:W2:Y:S01]  /*d7b0*/  LDS.128 R4, [R48+0x6080] ;  /* 0x0060800030047984 */ /* 0x000ea20000000c00 */
[----:B------:R-:W-:Y:S01]  /*d7c0*/  SHF.R.U32.HI R41, RZ, 0x10, R41 ;  /* 0x00000010ff297819 */ /* 0x000fe20000011629 */
[----:B------:R-:W-:Y:S01]  /*d7d0*/  IMAD.U32 R57, R44, 0x10000, RZ ;  /* 0x000100002c397824 */ /* 0x000fe200078e00ff */
[----:B------:R-:W-:-:S02]  /*d7e0*/  SHF.R.U32.HI R45, RZ, 0x10, R45 ;  /* 0x00000010ff2d7819 */ /* 0x000fc4000001162d */
[----:B------:R-:W-:Y:S02]  /*d7f0*/  LOP3.LUT R40, R40, 0xffff0000, RZ, 0xc0, !PT ;  /* 0xffff000028287812 */ /* 0x000fe400078ec0ff */
[----:B------:R-:W-:Y:S02]  /*d800*/  PRMT R41, R83, 0x5410, R41 ;  /* 0x0000541053297816 */ /* 0x000fe40000000029 */
[----:B------:R-:W-:Y:S02]  /*d810*/  SHF.R.U64 R42, R42, 0x10, R43 ;  /* 0x000000102a2a7819 */ /* 0x000fe4000000122b */
[----:B------:R-:W-:Y:S02]  /*d820*/  PRMT R45, R85, 0x5410, R45 ;  /* 0x00005410552d7816 */ /* 0x000fe4000000002d */
[----:B------:R-:W-:Y:S02]  /*d830*/  SHF.R.U64 R46, R46, 0x10, R47 ;  /* 0x000000102e2e7819 */ /* 0x000fe4000000122f */
[----:B------:R-:W-:-:S02]  /*d840*/  SHF.R.U32.HI R43, RZ, 0x10, R43 ;  /* 0x00000010ff2b7819 */ /* 0x000fc4000001162b */
[----:B------:R-:W-:Y:S02]  /*d850*/  LOP3.LUT R61, R44, 0xffff0000, RZ, 0xc0, !PT ;  /* 0xffff00002c3d7812 */ /* 0x000fe400078ec0ff */
[----:B------:R-:W-:Y:S02]  /*d860*/  SHF.R.U32.HI R47, RZ, 0x10, R47 ;  /* 0x00000010ff2f7819 */ /* 0x000fe4000001162f */
        /* <DEDUP_REMOVED lines=14> */
[----:B------:R-:W-:Y:S01]  /*d950*/  FMUL.FTZ R5, R54, R56 ;  /* 0x0000003836057220 */ /* 0x000fe20000410000 */
[----:B------:R-:W-:Y:S01]  /*d960*/  SHF.L.U32 R52, R10, 0x10, RZ ;  /* 0x000000100a347819 */ /* 0x000fe200000006ff */
[-C--:B------:R-:W-:Y:S01]  /*d970*/  FMUL.FTZ R54, R54, R57.reuse ;  /* 0x0000003936367220 */ /* 0x080fe20000410000 */
[----:B------:R-:W-:Y:S01]  /*d980*/  LOP3.LUT R10, R10, 0xffff0000, RZ, 0xc0, !PT ;  /* 0xffff00000a0a7812 */ /* 0x000fe200078ec0ff */
[----:B------:R-:W-:Y:S01]  /*d990*/  FFMA.FTZ R5, R51, R57, -R5 ;  /* 0x0000003933057223 */ /* 0x000fe20000010805 */
[----:B------:R-:W-:Y:S01]  /*d9a0*/  SHF.L.U32 R57, R41, 0x10, RZ ;  /* 0x0000001029397819 */ /* 0x000fe200000006ff */
[----:B------:R-:W-:Y:S01]  /*d9b0*/  FMUL.FTZ R44, R11, R40 ;  /* 0x000000280b2c7220 */ /* 0x000fe20000410000 */
[----:B------:R-:W-:Y:S01]  /*d9c0*/  LOP3.LUT R41, R41, 0xffff0000, RZ, 0xc0, !PT ;  /* 0xffff000029297812 */ /* 0x000fe200078ec0ff */
[----:B------:R-:W-:-:S02]  /*d9d0*/  FFMA.FTZ R54, R51, R56, R54 ;  /* 0x0000003833367223 */ /* 0x000fc40000010036 */
[C---:B------:R-:W-:Y:S01]  /*d9e0*/  IMAD.U32 R51, R45.reuse, 0x10000, RZ ;  /* 0x000100002d337824 */ /* 0x040fe200078e00ff */
[----:B------:R-:W-:Y:S01]  /*d9f0*/  LOP3.LUT R45, R45, 0xffff0000, RZ, 0xc0, !PT ;  /* 0xffff00002d2d7812 */ /* 0x000fe200078ec0ff */
[-C--:B------:R-:W-:Y:S02]  /*da00*/  FMUL.FTZ R11, R11, R61.reuse ;  /* 0x0000003d0b0b7220 */ /* 0x080fe40000410000 */
        /* <DEDUP_REMOVED lines=48> */
.L_x_447:
[----:B------:R-:W-:Y:S05]  /*dd10*/  BSYNC B0 ;  /* 0x0000000000007941 */ /* 0x000fea0003800000 */
.L_x_446:
[----:B-1----:R-:W-:Y:S01]  /*dd20*/  IADD3 R8, R66, 0x10, RZ ;  /* 0x0000001042087810 */ /* 0x002fe20007ffe0ff */
[----:B------:R-:W-:Y:S03]  /*dd30*/  BSSY B0, `(.L_x_448) ;  /* 0x000007f000007945 */ /* 0x000fe60003800000 */
[----:B------:R-:W-:-:S13]  /*dd40*/  ISETP.GE.AND P0, PT, R8, c[0x0][0x27c], PT ;  /* 0x00009f0008007a0c */ /* 0x000fda0003f06270 */
[----:B------:R-:W-:Y:S05]  /*dd50*/  @P0 BRA `(.L_x_449) ;  /* 0x000007c000000947 */ /* 0x000fea0003800000 */
[----:B------:R-:W-:Y:S01]  /*dd60*/  SHF.R.S32.HI R4, RZ, 0x1f, R29 ;  /* 0x0000001fff047819 */ /* 0x000fe2000001141d */
[----:B------:R-:W-:Y:S01]  /*dd70*/  IMAD.MOV.U32 R7, RZ, RZ, c[0x0][0x27c] ;  /* 0x00009f00ff077624 */ /* 0x000fe200078e00ff */
[----:B------:R-:W-:Y:S02]  /*dd80*/  SHF.R.S32.HI R9, RZ, 0x1f, R8 ;  /* 0x0000001fff097819 */ /* 0x000fe40000011408 */
[-C--:B------:R-:W-:Y:S02]  /*dd90*/  LEA.HI R4, R4, R29.reuse, RZ, 0x3 ;  /* 0x0000001d04047211 */ /* 0x080fe400078f18ff */
[----:B------:R-:W-:Y:S02]  /*dda0*/  LEA.HI R10, R29, R29, RZ, 0x1 ;  /* 0x0000001d1d0a7211 */ /* 0x000fe400078f08ff */
[----:B------:R-:W-:Y:S01]  /*ddb0*/  LEA.HI R11, R9, R8, RZ, 0x3 ;  /* 0x00000008090b7211 */ /* 0x000fe200078f18ff */
[----:B------:R-:W-:Y:S01]  /*ddc0*/  IMAD.SHL.U32 R4, R4, 0x20, RZ ;  /* 0x0000002004047824 */ /* 0x000fe200078e00ff */
[C---:B------:R-:W-:Y:S01]  /*ddd0*/  LOP3.LUT R5, R10.reuse, 0x7fffffe, RZ, 0xc0, !PT ;  /* 0x07fffffe0a057812 */ /* 0x040fe200078ec0ff */
[----:B------:R-:W-:Y:S01]  /*dde0*/  IMAD.SHL.U32 R10, R10, 0x20, RZ ;  /* 0x000000200a0a7824 */ /* 0x000fe200078e00ff */
[----:B------:R-:W-:-:S02]  /*ddf0*/  SHF.R.S32.HI R6, RZ, 0x3, R11 ;  /* 0x00000003ff067819 */ /* 0x000fc4000001140b */
[----:B------:R-:W-:Y:S01]  /*de00*/  LOP3.LUT R4, R4, 0xffffff00, RZ, 0xc0, !PT ;  /* 0xffffff0004047812 */ /* 0x000fe200078ec0ff */
[----:B------:R-:W-:Y:S01]  /*de10*/  IMAD.IADD R5, R29, 0x1, -R5 ;  /* 0x000000011d057824 */ /* 0x000fe200078e0a05 */
[----:B------:R-:W-:Y:S02]  /*de20*/  LEA.HI R7, R7, R6, RZ, 0x1d ;  /* 0x0000000607077211 */ /* 0x000fe400078fe8ff */
[----:B------:R-:W-:Y:S01]  /*de30*/  LEA.HI R9, R9, R8, RZ, 0x5 ;  /* 0x0000000809097211 */ /* 0x000fe200078f28ff */
[----:B------:R-:W-:Y:S01]  /*de40*/  IMAD R4, R5, 0x20, R4 ;  /* 0x0000002005047824 */ /* 0x000fe200078e0204 */
[----:B------:R-:W-:Y:S01]  /*de50*/  SHF.R.S32.HI R5, RZ, 0x1f, R7 ;  /* 0x0000001fff057819 */ /* 0x000fe20000011407 */
[----:B------:R-:W-:Y:S01]  /*de60*/  IMAD.SHL.U32 R6, R7, 0x8, RZ ;  /* 0x0000000807067824 */ /* 0x000fe200078e00ff */
[----:B------:R-:W-:Y:S01]  /*de70*/  LOP3.LUT R10, R10, 0xc0, RZ, 0xc0, !PT ;  /* 0x000000c00a0a7812 */ /* 0x000fe200078ec0ff */
[----:B------:R-:W-:Y:S01]  /*de80*/  IMAD.SHL.U32 R9, R9, 0x80, RZ ;  /* 0x0000008009097824 */ /* 0x000fe200078e00ff */
[----:B------:R-:W-:-:S02]  /*de90*/  LEA.HI R5, R5, R7, RZ, 0x2 ;  /* 0x0000000705057211 */ /* 0x000fc400078f10ff */
[C---:B------:R-:W-:Y:S02]  /*dea0*/  LOP3.LUT R11, R10.reuse, 0x18, R11, 0xf8, !PT ;  /* 0x000000180a0b7812 */ /* 0x040fe400078ef80b */
[----:B------:R-:W-:Y:S01]  /*deb0*/  SHF.R.U32.HI R8, RZ, 0x3, R10 ;  /* 0x00000003ff087819 */ /* 0x000fe2000001160a */
[----:B------:R-:W-:Y:S01]  /*dec0*/  IMAD.SHL.U32 R5, R5, 0x400, RZ ;  /* 0x0000040005057824 */ /* 0x000fe200078e00ff */
[----:B------:R-:W-:Y:S02]  /*ded0*/  LOP3.LUT R6, R10, 0x18, R6, 0xf8, !PT ;  /* 0x000000180a067812 */ /* 0x000fe400078ef806 */
[----:B------:R-:W-:Y:S02]  /*dee0*/  LOP3.LUT R9, R9, 0x7ffff000, RZ, 0xc0, !PT ;  /* 0x7ffff00009097812 */ /* 0x000fe400078ec0ff */
[-C--:B------:R-:W-:Y:S02]  /*def0*/  LOP3.LUT R11, R11, R8.reuse, RZ, 0x3c, !PT ;  /* 0x000000080b0b7212 */ /* 0x080fe400078e3cff */
[----:B------:R-:W-:-:S02]  /*df00*/  LOP3.LUT R6, R6, R8, RZ, 0x3c, !PT ;  /* 0x0000000806067212 */ /* 0x000fc400078e3cff */
[----:B------:R-:W-:Y:S02]  /*df10*/  LOP3.LUT R5, R5, 0x7ffff000, RZ, 0xc0, !PT ;  /* 0x7ffff00005057812 */ /* 0x000fe400078ec0ff */
[----:B------:R-:W-:Y:S02]  /*df20*/  IADD3 R9, R11, R4, R9 ;  /* 0x000000040b097210 */ /* 0x000fe40007ffe009 */
        /* <DEDUP_REMOVED lines=95> */
.L_x_449:
[----:B------:R-:W-:Y:S05]  /*e520*/  BSYNC B0 ;  /* 0x0000000000007941 */ /* 0x000fea0003800000 */
.L_x_448:
[----:B------:R-:W-:-:S04]  /*e530*/  IADD3 R66, R66, 0x20, RZ ;  /* 0x0000002042427810 */ /* 0x000fc80007ffe0ff */
[----:B------:R-:W-:-:S13]  /*e540*/  ISETP.GE.AND P0, PT, R66, c[0x0][0x27c], PT ;  /* 0x00009f0042007a0c */ /* 0x000fda0003f06270 */
[----:B------:R-:W-:Y:S05]  /*e550*/  @P0 BRA `(.L_x_425) ;  /* 0x000007c000000947 */ /* 0x000fea0003800000 */
[-C--:B-1----:R-:W-:Y:S02]  /*e560*/  LEA.HI R8, R29, R29.reuse, RZ, 0x1 ;  /* 0x0000001d1d087211 */ /* 0x082fe400078f08ff */
[----:B------:R-:W-:Y:S02]  /*e570*/  SHF.R.S32.HI R5, RZ, 0x1f, R66 ;  /* 0x0000001fff057819 */ /* 0x000fe40000011442 */
[----:B------:R-:W-:Y:S02]  /*e580*/  SHF.R.S32.HI R7, RZ, 0x1f, R29 ;  /* 0x0000001fff077819 */ /* 0x000fe4000001141d */
[C---:B------:R-:W-:Y:S01]  /*e590*/  LOP3.LUT R6, R8.reuse, 0x7fffffe, RZ, 0xc0, !PT ;  /* 0x07fffffe08067812 */ /* 0x040fe200078ec0ff */
[----:B------:R-:W-:Y:S01]  /*e5a0*/  IMAD.SHL.U32 R8, R8, 0x20, RZ ;  /* 0x0000002008087824 */ /* 0x000fe200078e00ff */
[-C--:B------:R-:W-:Y:S02]  /*e5b0*/  LEA.HI R4, R5, R66.reuse, RZ, 0x3 ;  /* 0x0000004205047211 */ /* 0x080fe400078f18ff */
[----:B------:R-:W-:Y:S01]  /*e5c0*/  LEA.HI R7, R7, R29, RZ, 0x3 ;  /* 0x0000001d07077211 */ /* 0x000fe200078f18ff */
[----:B------:R-:W-:Y:S01]  /*e5d0*/  IMAD.IADD R29, R29, 0x1, -R6 ;  /* 0x000000011d1d7824 */ /* 0x000fe200078e0a06 */
[----:B------:R-:W-:Y:S01]  /*e5e0*/  SHF.R.S32.HI R9, RZ, 0x3, R4 ;  /* 0x00000003ff097819 */ /* 0x000fe20000011404 */
[----:B------:R-:W-:Y:S01]  /*e5f0*/  IMAD.MOV.U32 R6, RZ, RZ, c[0x0][0x27c] ;  /* 0x00009f00ff067624 */ /* 0x000fe200078e00ff */
[----:B------:R-:W-:Y:S01]  /*e600*/  LEA.HI R5, R5, R66, RZ, 0x5 ;  /* 0x0000004205057211 */ /* 0x000fe200078f28ff */
[----:B------:R-:W-:Y:S01]  /*e610*/  IMAD.SHL.U32 R7, R7, 0x20, RZ ;  /* 0x0000002007077824 */ /* 0x000fe200078e00ff */
[----:B------:R-:W-:-:S02]  /*e620*/  LOP3.LUT R8, R8, 0xc0, RZ, 0xc0, !PT ;  /* 0x000000c008087812 */ /* 0x000fc400078ec0ff */
[----:B------:R-:W-:Y:S01]  /*e630*/  LEA.HI R6, R6, R9, RZ, 0x1d ;  /* 0x0000000906067211 */ /* 0x000fe200078fe8ff */
[----:B------:R-:W-:Y:S01]  /*e640*/  IMAD.SHL.U32 R5, R5, 0x80, RZ ;  /* 0x0000008005057824 */ /* 0x000fe200078e00ff */
[----:B------:R-:W-:Y:S02]  /*e650*/  LOP3.LUT R11, R8, 0x18, R4, 0xf8, !PT ;  /* 0x00000018080b7812 */ /* 0x000fe400078ef804 */
[----:B------:R-:W-:Y:S02]  /*e660*/  SHF.R.S32.HI R4, RZ, 0x1f, R6 ;  /* 0x0000001fff047819 */ /* 0x000fe40000011406 */
[----:B------:R-:W-:Y:S01]  /*e670*/  LOP3.LUT R10, R5, 0x7ffff000, RZ, 0xc0, !PT ;  /* 0x7ffff000050a7812 */ /* 0x000fe200078ec0ff */
[----:B------:R-:W-:Y:S01]  /*e680*/  IMAD.SHL.U32 R5, R6, 0x8, RZ ;  /* 0x0000000806057824 */ /* 0x000fe200078e00ff */
[----:B------:R-:W-:Y:S02]  /*e690*/  LEA.HI R4, R4, R6, RZ, 0x2 ;  /* 0x0000000604047211 */ /* 0x000fe400078f10ff */
[----:B------:R-:W-:-:S02]  /*e6a0*/  LOP3.LUT R7, R7, 0xffffff00, RZ, 0xc0, !PT ;  /* 0xffffff0007077812 */ /* 0x000fc400078ec0ff */
[----:B------:R-:W-:Y:S01]  /*e6b0*/  SHF.R.U32.HI R9, RZ, 0x3, R8 ;  /* 0x00000003ff097819 */ /* 0x000fe20000011608 */
[----:B------:R-:W-:Y:S01]  /*e6c0*/  IMAD.SHL.U32 R4, R4, 0x400, RZ ;  /* 0x0000040004047824 */ /* 0x000fe200078e00ff */
[----:B------:R-:W-:Y:S01]  /*e6d0*/  LOP3.LUT R5, R8, 0x18, R5, 0xf8, !PT ;  /* 0x0000001808057812 */ /* 0x000fe200078ef805 */
[----:B------:R-:W-:Y:S01]  /*e6e0*/  IMAD R7, R29, 0x20, R7 ;  /* 0x000000201d077824 */ /* 0x000fe200078e0207 */
[-C--:B------:R-:W-:Y:S02]  /*e6f0*/  LOP3.LUT R11, R11, R9.reuse, RZ, 0x3c, !PT ;  /* 0x000000090b0b7212 */ /* 0x080fe400078e3cff */
[----:B------:R-:W-:Y:S02]  /*e700*/  LOP3.LUT R5, R5, R9, RZ, 0x3c, !PT ;  /* 0x0000000905057212 */ /* 0x000fe400078e3cff */
[----:B------:R-:W-:Y:S02]  /*e710*/  LOP3.LUT R4, R4, 0x7ffff000, RZ, 0xc0, !PT ;  /* 0x7ffff00004047812 */ /* 0x000fe400078ec0ff */
[----:B------:R-:W-:-:S02]  /*e720*/  IADD3 R10, R11, R7, R10 ;  /* 0x000000070b0a7210 */ /* 0x000fc40007ffe00a */
[----:B------:R-:W-:Y:S02]  /*e730*/  IADD3 R29, R5, R4, R7 ;  /* 0x00000004051d7210 */ /* 0x000fe40007ffe007 */
[----:B------:R-:W-:Y:S01]  /*e740*/  SHF.R.U64 R16, R16, 0x10, R17 ;  /* 0x0000001010107819 */ /* 0x000fe20000001211 */
[----:B------:R-:W-:Y:S01]  /*e750*/  IMAD.SHL.U32 R32, R10, 0x2, RZ ;  /* 0x000000020a207824 */ /* 0x000fe200078e00ff */
[----:B------:R-:W-:Y:S01]  /*e760*/  SHF.R.U64 R20, R20, 0x10, R21 ;  /* 0x0000001014147819 */ /* 0x000fe20000001215 */
[----:B------:R-:W-:Y:S01]  /*e770*/  IMAD.SHL.U32 R29, R29, 0x2, RZ ;  /* 0x000000021d1d7824 */ /* 0x000fe200078e00ff */
[----:B------:R-:W-:Y:S02]  /*e780*/  SHF.R.U64 R18, R18, 0x10, R19 ;  /* 0x0000001012127819 */ /* 0x000fe40000001213 */
[----:B------:R-:W1:Y:S01]  /*e790*/  LDS.128 R8, [R32+0x6080] ;  /* 0x0060800020087984 */ /* 0x000e620000000c00 */
[----:B------:R-:W-:Y:S02]  /*e7a0*/  SHF.R.U32.HI R17, RZ, 0x10, R17 ;  /* 0x00000010ff117819 */ /* 0x000fe40000011611 */
[----:B------:R-:W-:Y:S01]  /*e7b0*/  SHF.R.U32.HI R19, RZ, 0x10, R19 ;  /* 0x00000010ff137819 */ /* 0x000fe20000011613 */
[----:B------:R-:W2:Y:S01]  /*e7c0*/  LDS.128 R4, [R29+0x6080] ;  /* 0x006080001d047984 */ /* 0x000ea20000000c00 */
[----:B------:R-:W-:-:S02]  /*e7d0*/  PRMT R16, R30, 0x5432, R16 ;  /* 0x000054321e107816 */ /* 0x000fc40000000010 */
[----:B------:R-:W-:Y:S02]  /*e7e0*/  PRMT R20, R64, 0x5432, R20 ;  /* 0x0000543240147816 */ /* 0x000fe40000000014 */
[----:B------:R-:W-:Y:S01]  /*e7f0*/  PRMT R17, R30, 0x5410, R17 ;  /* 0x000054101e117816 */ /* 0x000fe20000000011 */
[----:B------:R-:W-:Y:S01]  /*e800*/  IMAD.U32 R37, R16, 0x10000, RZ ;  /* 0x0001000010257824 */ /* 0x000fe200078e00ff */
[C---:B------:R-:W-:Y:S01]  /*e810*/  PRMT R18, R31.reuse, 0x5432, R18 ;  /* 0x000054321f127816 */ /* 0x040fe20000000012 */
[----:B------:R-:W-:Y:S01]  /*e820*/  IMAD.U32 R38, R20, 0x10000, RZ ;  /* 0x0001000014267824 */ /* 0x000fe200078e00ff */
[----:B------:R-:W-:Y:S02]  /*e830*/  PRMT R19, R31, 0x5410, R19 ;  /* 0x000054101f137816 */ /* 0x000fe40000000013 */
[----:B------:R-:W-:Y:S02]  /*e840*/  SHF.R.U32.HI R21, RZ, 0x10, R21 ;  /* 0x00000010ff157819 */ /* 0x000fe40000011615 */
[----:B------:R-:W-:-:S02]  /*e850*/  LOP3.LUT R16, R16, 0xffff0000, RZ, 0xc0, !PT ;  /* 0xffff000010107812 */ /* 0x000fc400078ec0ff */
[----:B------:R-:W-:Y:S02]  /*e860*/  PRMT R21, R64, 0x5410, R21 ;  /* 0x0000541040157816 */ /* 0x000fe40000000015 */
[--C-:B------:R-:W-:Y:S02]  /*e870*/  SHF.R.U64 R22, R22, 0x10, R23.reuse ;  /* 0x0000001016167819 */ /* 0x100fe40000001217 */
[----:B------:R-:W-:Y:S02]  /*e880*/  LOP3.LUT R42, R20, 0xffff0000, RZ, 0xc0, !PT ;  /* 0xffff0000142a7812 */ /* 0x000fe400078ec0ff */
        /* <DEDUP_REMOVED lines=45> */
[----:B------:R-:W-:Y:S02]  /*eb60*/  FMUL.FTZ R9, R40, R8 ;  /* 0x0000000828097220 */ /* 0x000fe40000410000 */
        /* <DEDUP_REMOVED lines=13> */
[----:B------:R-:W-:Y:S01]  /*ec40*/  FFMA.FTZ R22, R10, R22, -R8 ;  /* 0x000000160a167223 */ /* 0x000fe20000010808 */
        /* <DEDUP_REMOVED lines=13> */
.L_x_425:
[----:B------:R-:W-:Y:S05]  /*ed20*/  BSYNC B2 ;  /* 0x0000000000027941 */ /* 0x000fea0003800000 */
.L_x_407:
[----:B-1----:R-:W-:Y:S01]  /*ed30*/  LOP3.LUT R4, R15, 0xfffffff8, RZ, 0xc0, !PT ;  /* 0xfffffff80f047812 */ /* 0x002fe200078ec0ff */
[----:B------:R-:W-:Y:S01]  /*ed40*/  IMAD.SHL.U32 R8, R14, 0x8, RZ ;  /* 0x000000080e087824 */ /* 0x000fe200078e00ff */
[----:B------:R-:W-:Y:S01]  /*ed50*/  LOP3.LUT R101, R28, 0x7fffffe, RZ, 0xc0, !PT ;  /* 0x07fffffe1c657812 */ /* 0x000fe200078ec0ff */
[----:B------:R-:W-:Y:S01]  /*ed60*/  IMAD R7, R24, c[0x0][0x208], RZ ;  /* 0x0000820018077a24 */ /* 0x000fe200078e02ff */
[----:B------:R-:W-:Y:S01]  /*ed70*/  SHF.R.S32.HI R5, RZ, 0x1f, R27 ;  /* 0x0000001fff057819 */ /* 0x000fe2000001141b */
[----:B------:R-:W-:Y:S01]  /*ed80*/  IMAD.IADD R4, R223, 0x1, -R4 ;  /* 0x00000001df047824 */ /* 0x000fe200078e0a04 */
[----:B------:R-:W-:Y:S01]  /*ed90*/  LEA.HI R10, R25, R25, RZ, 0x1 ;  /* 0x00000019190a7211 */ /* 0x000fe200078f08ff */
[----:B------:R-:W-:Y:S01]  /*eda0*/  IMAD.IADD R101, R27, 0x1, -R101 ;  /* 0x000000011b657824 */ /* 0x000fe200078e0a65 */
[----:B------:R-:W-:Y:S01]  /*edb0*/  LEA.HI R27, R5, R27, RZ, 0x3 ;  /* 0x0000001b051b7211 */ /* 0x000fe200078f18ff */
[----:B------:R-:W-:Y:S01]  /*edc0*/  IMAD.WIDE.U32 R16, R100, c[0x0][0x208], RZ ;  /* 0x0000820064107a25 */ /* 0x000fe200078e00ff */
[----:B------:R-:W-:Y:S01]  /*edd0*/  LEA.HI R9, R4, R4, RZ, 0x1 ;  /* 0x0000000404097211 */ /* 0x000fe200078f08ff */
[----:B------:R-:W-:-:S04]  /*ede0*/  DEPBAR.LE SB0, 0x0 ;  /* 0x000080000000791a */ /* 0x000fc80000000000 */
[----:B------:R-:W-:Y:S01]  /*edf0*/  SHF.R.S32.HI R5, RZ, 0x1, R9 ;  /* 0x00000001ff057819 */ /* 0x000fe20000011409 */
[----:B------:R-:W-:Y:S01]  /*ee00*/  IMAD R7, R100, c[0x0][0x20c], R7 ;  /* 0x0000830064077a24 */ /* 0x000fe200078e0207 */
[----:B------:R-:W-:Y:S01]  /*ee10*/  LOP3.LUT R10, R10, 0xfffffffe, RZ, 0xc0, !PT ;  /* 0xfffffffe0a0a7812 */ /* 0x000fe200078ec0ff */
[----:B------:R-:W-:Y:S01]  /*ee20*/  IMAD.SHL.U32 R26, R26, 0x40, RZ ;  /* 0x000000401a1a7824 */ /* 0x000fe200078e00ff */
[----:B------:R-:W-:Y:S01]  /*ee30*/  LOP3.LUT R9, R9, 0x3fffffe, RZ, 0xc0, !PT ;  /* 0x03fffffe09097812 */ /* 0x000fe200078ec0ff */
[C---:B------:R-:W-:Y:S01]  /*ee40*/  IMAD.SHL.U32 R6, R5.reuse, 0x40, RZ ;  /* 0x0000004005067824 */ /* 0x040fe200078e00ff */
[----:B------:R-:W-:Y:S01]  /*ee50*/  LOP3.LUT P1, RZ, R5, 0x2, RZ, 0xc0, !PT ;  /* 0x0000000205ff7812 */ /* 0x000fe2000782c0ff */
[----:B------:R-:W-:Y:S01]  /*ee60*/  IMAD.IADD R25, R25, 0x1, -R10 ;  /* 0x0000000119197824 */ /* 0x000fe200078e0a0a */
[----:B------:R-:W-:Y:S01]  /*ee70*/  ISETP.GT.AND P2, PT, R223, 0x3f, PT ;  /* 0x0000003fdf00780c */ /* 0x000fe20003f44270 */
[----:B------:R-:W-:Y:S01]  /*ee80*/  IMAD.IADD R9, R4, 0x1, -R9 ;  /* 0x0000000104097824 */ /* 0x000fe200078e0a09 */
[----:B------:R-:W-:Y:S01]  /*ee90*/  LOP3.LUT R6, R6, 0xc0, RZ, 0xc0, !PT ;  /* 0x000000c006067812 */ /* 0x000fe200078ec0ff */
[----:B------:R-:W-:Y:S01]  /*eea0*/  IMAD.MOV.U32 R236, RZ, RZ, R228 ;  /* 0x000000ffffec7224 */ /* 0x000fe200078e00e4 */
[----:B------:R-:W-:Y:S01]  /*eeb0*/  LOP3.LUT R26, R26, 0xc0, RZ, 0xc0, !PT ;  /* 0x000000c01a1a7812 */ /* 0x000fe200078ec0ff */
[----:B------:R-:W-:Y:S01]  /*eec0*/  IMAD R9, R25, 0x8, R9 ;  /* 0x0000000819097824 */ /* 0x000fe200078e0209 */
[----:B------:R-:W-:Y:S01]  /*eed0*/  LOP3.LUT R8, R6, 0x8, R8, 0xf8, !PT ;  /* 0x0000000806087812 */ /* 0x000fe200078ef808 */
[----:B------:R-:W-:Y:S01]  /*eee0*/  IMAD.IADD R7, R17, 0x1, R7 ;  /* 0x0000000111077824 */ /* 0x000fe200078e0207 */
[----:B------:R-:W-:Y:S01]  /*eef0*/  SHF.R.U32.HI R6, RZ, 0x3, R6 ;  /* 0x00000003ff067819 */ /* 0x000fe20000011606 */
[----:B------:R-:W-:Y:S01]  /*ef00*/  IMAD.SHL.U32 R5, R25, 0x8, RZ ;  /* 0x0000000819057824 */ /* 0x000fe200078e00ff */
[----:B------:R-:W-:Y:S01]  /*ef10*/  SEL R52, RZ, 0x2, P3 ;  /* 0x00000002ff347807 */ /* 0x000fe20001800000 */
[----:B------:R-:W-:Y:S01]  /*ef20*/  IMAD.WIDE.U32 R14, R16, 0x30, R236 ;  /* 0x00000030100e7825 */ /* 0x000fe200078e00ec */
[----:B------:R-:W-:-:S02]  /*ef30*/  LOP3.LUT R8, R8, R6, RZ, 0x3c, !PT ;  /* 0x0000000608087212 */ /* 0x000fc400078e3cff */
[----:B------:R-:W-:Y:S01]  /*ef40*/  LOP3.LUT R5, R26, 0x8, R5, 0xf8, !PT ;  /* 0x000000081a057812 */ /* 0x000fe200078ef805 */
[----:B------:R-:W-:Y:S01]  /*ef50*/  IMAD R7, R7, 0x30, RZ ;  /* 0x0000003007077824 */ /* 0x000fe200078e02ff */
[----:B------:R-:W-:Y:S01]  /*ef60*/  SHF.R.U32.HI R102, RZ, 0x3, R26 ;  /* 0x00000003ff667819 */ /* 0x000fe2000001161a */
[----:B------:R-:W-:Y:S01]  /*ef70*/  IMAD.U32 R216, R9, 0x20, R8 ;  /* 0x0000002009d87824 */ /* 0x000fe200078e0008 */
[----:B------:R-:W-:Y:S01]  /*ef80*/  LEA R6, P0, R14, c[0x0][0x1f8], 0x1 ;  /* 0x00007e000e067a11 */ /* 0x000fe200078008ff */
[----:B------:R-:W-:Y:S01]  /*ef90*/  IMAD.SHL.U32 R27, R27, 0x20, RZ ;  /* 0x000000201b1b7824 */ /* 0x000fe200078e00ff */
[----:B------:R-:W-:Y:S01]  /*efa0*/  LOP3.LUT R102, R5, R102, RZ, 0x3c, !PT ;  /* 0x0000006605667212 */ /* 0x000fe200078e3cff */
[----:B------:R-:W-:Y:S01]  /*efb0*/  IMAD.SHL.U32 R216, R216, 0x2, RZ ;  /* 0x00000002d8d87824 */ /* 0x000fe200078e00ff */
[----:B------:R-:W-:Y:S01]  /*efc0*/  BAR.SYNC.DEFER_BLOCKING 0x0 ;  /* 0x0000000000007b1d */ /* 0x000fe20000010000 */
[----:B------:R-:W-:Y:S01]  /*efd0*/  IMAD.IADD R7, R15, 0x1, R7 ;  /* 0x000000010f077824 */ /* 0x000fe200078e0207 */
[----:B------:R-:W-:Y:S01]  /*efe0*/  LOP3.LUT R103, R27, 0xffffff00, RZ, 0xc0, !PT ;  /* 0xffffff001b677812 */ /* 0x000fe200078ec0ff */
[----:B------:R-:W-:Y:S01]  /*eff0*/  @!P2 IMAD.MOV.U32 R8, RZ, RZ, c[0x0][0x208] ;  /* 0x00008200ff08a624 */ /* 0x000fe200078e00ff */
[----:B------:R-:W-:Y:S01]  /*f000*/  IADD3 R4, R216, 0x3c80, RZ ;  /* 0x00003c80d8047810 */ /* 0x000fe20007ffe0ff */
[----:B------:R-:W-:Y:S01]  /*f010*/  IMAD.IADD R52, R52, 0x1, R13 ;  /* 0x0000000134347824 */ /* 0x000fe200078e020d */
[----:B------:R-:W-:Y:S01]  /*f020*/  IADD3 R215, R216, 0x3ca0, RZ ;  /* 0x00003ca0d8d77810 */ /* 0x000fe20007ffe0ff */
[----:B------:R-:W-:Y:S01]  /*f030*/  @!P2 IMAD.MOV.U32 R5, RZ, RZ, c[0x0][0x20c] ;  /* 0x00008300ff05a624 */ /* 0x000fe200078e00ff */
[----:B------:R-:W-:Y:S01]  /*f040*/  @P1 IADD3 R215, R4, -0x20, RZ ;  /* 0xffffffe004d71810 */ /* 0x000fe20007ffe0ff */
[----:B------:R-:W-:Y:S01]  /*f050*/  IMAD R217, R97, 0x200, R103 ;  /* 0x0000020061d97824 */ /* 0x000fe200078e0267 */
[----:B------:R-:W-:Y:S01]  /*f060*/  SEL R4, RZ, 0x4, P4 ;  /* 0x00000004ff047807 */ /* 0x000fe20002000000 */
[----:B------:R-:W-:Y:S01]  /*f070*/  IMAD.SHL.U32 R230, R12, 0x2, RZ ;  /* 0x000000020ce67824 */ /* 0x000fe200078e00ff */
[----:B------:R-:W-:Y:S01]  /*f080*/  LEA.HI.X R7, R14, c[0x0][0x1fc], R7, 0x1, P0 ;  /* 0x00007f000e077a11 */ /* 0x000fe200000f0c07 */
[----:B------:R-:W-:Y:S01]  /*f090*/  IMAD R217, R101, 0x20, R217 ;  /* 0x0000002065d97824 */ /* 0x000fe200078e02d9 */
[----:B------:R-:W-:Y:S01]  /*f0a0*/  @!P2 LEA R80, P0, R8, R6, 0x6 ;  /* 0x000000060850a211 */ /* 0x000fe200078030ff */
[----:B------:R-:W-:Y:S01]  /*f0b0*/  IMAD.IADD R4, R4, 0x1, R52 ;  /* 0x0000000104047824 */ /* 0x000fe200078e0234 */
[----:B------:R-:W-:Y:S01]  /*f0c0*/  IADD3 R82, R3, R218, -R244 ;  /* 0x000000da03527210 */ /* 0x000fe20007ffe8f4 */
[----:B------:R-:W-:Y:S01]  /*f0d0*/  IMAD.IADD R217, R102, 0x1, R217 ;  /* 0x0000000166d97824 */ /* 0x000fe200078e02d9 */
[----:B------:R-:W-:-:S02]  /*f0e0*/  @!P2 LEA.HI.X R81, R8, R7, R5, 0x6, P0 ;  /* 0x000000070851a211 */ /* 0x000fc400000f3405 */
[----:B------:R-:W-:Y:S01]  /*f0f0*/  LOP3.LUT P0, RZ, R4, 0x1, RZ, 0xc0, !PT ;  /* 0x0000000104ff7812 */ /* 0x000fe2000780c0ff */
[----:B------:R-:W-:Y:S01]  /*f100*/  IMAD.SHL.U32 R217, R217, 0x2, RZ ;  /* 0x00000002d9d97824 */ /* 0x000fe200078e00ff */
[----:B------:R-:W-:Y:S02]  /*f110*/  LOP3.LUT R226, R226, 0xffffffbf, RZ, 0xc0, !PT ;  /* 0xffffffbfe2e27812 */ /* 0x000fe400078ec0ff */
[----:B------:R-:W-:Y:S01]  /*f120*/  ISETP.LT.OR P0, PT, R82, 0x1, !P0 ;  /* 0x000000015200780c */ /* 0x000fe20004701670 */
[----:B------:R-:W-:Y:S01]  /*f130*/  IMAD R213, R0, 0x2, R217 ;  /* 0x0000000200d57824 */ /* 0x000fe200078e02d9 */
[----:B------:R-:W-:Y:S01]  /*f140*/  LDSM.16.M88.4 R44, [R217+0x6080] ;  /* 0x00608000d92c783b */ /* 0x000fe20000000200 */
[----:B------:R-:W-:Y:S02]  /*f150*/  @P2 LOP3.LUT R226, R226, 0x40, RZ, 0xfc, !PT ;  /* 0x00000040e2e22812 */ /* 0x000fe400078efcff */
[C---:B------:R-:W-:Y:S01]  /*f160*/  IADD3 R211, R215.reuse, 0x400, RZ ;  /* 0x00000400d7d37810 */ /* 0x040fe20007ffe0ff */
[----:B------:R-:W-:Y:S01]  /*f170*/  LDSM.16.M88.4 R48, [R217+0x7080] ;  /* 0x00708000d930783b */ /* 0x000fe20000000200 */
[----:B------:R-:W-:-:S02]  /*f180*/  IADD3 R210, R215, 0x800, RZ ;  /* 0x00000800d7d27810 */ /* 0x000fc40007ffe0ff */
[C---:B------:R-:W-:Y:S01]  /*f190*/  IADD3 R209, R215.reuse, 0xc00, RZ ;  /* 0x00000c00d7d17810 */ /* 0x040fe20007ffe0ff */
[----:B------:R-:W-:Y:S01]  /*f1a0*/  LDSM.16.M88.4 R24, [R213+0x6080] ;  /* 0x00608000d518783b */ /* 0x000fe20000000200 */
[C---:B------:R-:W-:Y:S02]  /*f1b0*/  IADD3 R208, R215.reuse, 0x1000, RZ ;  /* 0x00001000d7d07810 */ /* 0x040fe40007ffe0ff */
[C---:B------:R-:W-:Y:S01]  /*f1c0*/  IADD3 R207, R215.reuse, 0x1400, RZ ;  /* 0x00001400d7cf7810 */ /* 0x040fe20007ffe0ff */
[----:B------:R-:W-:Y:S01]  /*f1d0*/  LDSM.16.M88.4 R40, [R213+0x7080] ;  /* 0x00708000d528783b */ /* 0x000fe20000000200 */
[C---:B------:R-:W-:Y:S02]  /*f1e0*/  IADD3 R206, R215.reuse, 0x1800, RZ ;  /* 0x00001800d7ce7810 */ /* 0x040fe40007ffe0ff */
[C---:B------:R-:W-:Y:S01]  /*f1f0*/  IADD3 R205, R215.reuse, 0x1c00, RZ ;  /* 0x00001c00d7cd7810 */ /* 0x040fe20007ffe0ff */
[----:B------:R-:W1:Y:S01]  /*f200*/  LDSM.16.M88.4 R64, [R216+0x3c80] ;  /* 0x003c8000d840783b */ /* 0x000e620000000200 */
[----:B------:R-:W-:-:S03]  /*f210*/  IADD3 R204, R215, 0x2000, RZ ;  /* 0x00002000d7cc7810 */ /* 0x000fc60007ffe0ff */
[----:B------:R-:W2:Y:S04]  /*f220*/  LDSM.16.M88.4 R56, [R216+0x4080] ;  /* 0x00408000d838783b */ /* 0x000ea80000000200 */
[----:B------:R-:W3:Y:S04]  /*f230*/  LDSM.16.M88.4 R72, [R216+0x4480] ;  /* 0x00448000d848783b */ /* 0x000ee80000000200 */
[----:B------:R-:W-:Y:S04]  /*f240*/  LDSM.16.M88.4 R36, [R215] ;  /* 0x00000000d724783b */ /* 0x000fe80000000200 */
[----:B------:R-:W-:Y:S04]  /*f250*/  LDSM.16.M88.4 R32, [R215+0x400] ;  /* 0x00040000d720783b */ /* 0x000fe80000000200 */
[----:B------:R-:W4:Y:S04]  /*f260*/  LDSM.16.M88.4 R28, [R215+0x800] ;  /* 0x00080000d71c783b */ /* 0x000f280000000200 */
[----:B------:R-:W-:Y:S01]  /*f270*/  @!PT LDS RZ, [RZ] ;  /* 0x00000000fffff984 */ /* 0x000fe20000000800 */
[----:B------:R-:W-:Y:S01]  /*f280*/  @!PT LDS RZ, [RZ] ;  /* 0x00000000fffff984 */ /* 0x000fe20000000800 */
[----:B------:R-:W-:Y:S01]  /*f290*/  @!PT LDS RZ, [RZ] ;  /* 0x00000000fffff984 */ /* 0x000fe20000000800 */
[----:B------:R3:W-:Y:S01]  /*f2a0*/  LDGSTS.E.BYPASS.LTC128B.128 [R230+0x1880], [R6.64], !P0 ;  /* 0x0188000006e67fae */ /* 0x0007e2000c101d4c */
[----:B------:R-:W-:-:S04]  /*f2b0*/  LOP3.LUT P0, RZ, R4, 0x2, RZ, 0xc0, !PT ;  /* 0x0000000204ff7812 */ /* 0x000fc8000780c0ff */
[----:B------:R-:W-:Y:S01]  /*f2c0*/  ISETP.LT.OR P0, PT, R82, 0x1, !P0 ;  /* 0x000000015200780c */ /* 0x000fe20004701670 */
[----:B-1----:R-:W-:Y:S11]  /*f2d0*/  HMMA.16816.F32.BF16 R20, R48, R64, RZ ;  /* 0x000000403014723c */ /* 0x002ff600000418ff */
[----:B------:R-:W-:Y:S01]  /*f2e0*/  @!UPT UIADD3 URZ, URZ, URZ, URZ ;  /* 0x0000003f3f3ff290 */ /* 0x000fe2000fffe03f */
[----:B------:R3:W-:Y:S01]  /*f2f0*/  LDGSTS.E.BYPASS.LTC128B.128 [R230+0x2480], [R6.64+0x40], !P0 ;  /* 0x0248004006e67fae */ /* 0x0007e2000c101d4c */
[----:B------:R-:W-:-:S04]  /*f300*/  LOP3.LUT P0, RZ, R4, 0x4, RZ, 0xc0, !PT ;  /* 0x0000000404ff7812 */ /* 0x000fc8000780c0ff */
[----:B------:R-:W-:Y:S01]  /*f310*/  ISETP.LT.OR P0, PT, R82, 0x1, !P0 ;  /* 0x000000015200780c */ /* 0x000fe20004701670 */
[C---:B--2---:R-:W-:Y:S08]  /*f320*/  HMMA.16816.F32.BF16 R12, R48.reuse, R56, RZ ;  /* 0x00000038300c723c */ /* 0x044ff000000418ff */
[----:B------:R-:W-:Y:S04]  /*f330*/  HMMA.16816.F32.BF16 R16, R48, R66, RZ ;  /* 0x000000423010723c */ /* 0x000fe800000418ff */
[----:B------:R3:W-:Y:S01]  /*f340*/  LDGSTS.E.BYPASS.LTC128B.128 [R230+0x3080], [R6.64+0x80], !P0 ;  /* 0x0308008006e67fae */ /* 0x0007e2000c101d4c */
[----:B------:R-:W-:-:S03]  /*f350*/  @!P2 LOP3.LUT P0, RZ, R52, 0x1, RZ, 0xc0, !PT ;  /* 0x0000000134ffa812 */ /* 0x000fc6000780c0ff */
[----:B------:R-:W-:Y:S01]  /*f360*/  HMMA.16816.F32.BF16 R8, R48, R58, RZ ;  /* 0x0000003a3008723c */ /* 0x000fe200000418ff */
[----:B------:R-:W-:-:S07]  /*f370*/  @!P2 ISETP.LT.OR P0, PT, R82, 0x21, !P0 ;  /* 0x000000215200a80c */ /* 0x000fce0004701670 */
[C---:B-----5:R-:W-:Y:S06]  /*f380*/  HMMA.16816.F32.BF16 R68, R44.reuse, R64, RZ ;  /* 0x000000402c44723c */ /* 0x060fec00000418ff */
[----:B------:R1:W-:Y:S01]  /*f390*/  @!P2 LDGSTS.E.BYPASS.LTC128B.128 [R230+0x2080], [R80.64], !P0 ;  /* 0x0208000050e6afae */ /* 0x0003e2000c101d4c */
[----:B------:R-:W-:Y:S01]  /*f3a0*/  @!P2 LOP3.LUT P0, RZ, R52, 0x2, RZ, 0xc0, !PT ;  /* 0x0000000234ffa812 */ /* 0x000fe2000780c0ff */
[----:B------:R-:W-:Y:S03]  /*f3b0*/  HMMA.16816.F32.BF16 R60, R44, R56, RZ ;  /* 0x000000382c3c723c */ /* 0x000fe600000418ff */
[----:B------:R-:W-:-:S05]  /*f3c0*/  @!P2 ISETP.LT.OR P0, PT, R82, 0x21, !P0 ;  /* 0x000000215200a80c */ /* 0x000fca0004701670 */
[----:B---3--:R-:W-:Y:S08]  /*f3d0*/  HMMA.16816.F32.BF16 R4, R48, R72, RZ ;  /* 0x000000483004723c */ /* 0x008ff000000418ff */
[----:B------:R1:W-:Y:S01]  /*f3e0*/  @!P2 LDGSTS.E.BYPASS.LTC128B.128 [R230+0x2c80], [R80.64+0x40], !P0 ;  /* 0x02c8004050e6afae */ /* 0x0003e2000c101d4c */
[----:B------:R-:W-:Y:S01]  /*f3f0*/  @!P2 ISETP.LT.OR P0, PT, R82, 0x21, P4 ;  /* 0x000000215200a80c */ /* 0x000fe20002701670 */
[C---:B------:R-:W-:Y:S08]  /*f400*/  HMMA.16816.F32.BF16 R64, R44.reuse, R66, RZ ;  /* 0x000000422c40723c */ /* 0x040ff000000418ff */
[----:B------:R-:W-:Y:S04]  /*f410*/  HMMA.16816.F32.BF16 R56, R44, R58, RZ ;  /* 0x0000003a2c38723c */ /* 0x000fe800000418ff */
[----:B------:R1:W-:Y:S01]  /*f420*/  @!P2 LDGSTS.E.BYPASS.LTC128B.128 [R230+0x3880], [R80.64+0x80], !P0 ;  /* 0x0388008050e6afae */ /* 0x0003e2000c101d4c */
[----:B------:R-:W-:-:S03]  /*f430*/  ISETP.GT.AND P0, PT, R100, R227, PT ;  /* 0x000000e36400720c */ /* 0x000fc60003f04270 */
[----:B------:R-:W-:Y:S01]  /*f440*/  HMMA.16816.F32.BF16 R52, R44, R72, RZ ;  /* 0x000000482c34723c */ /* 0x000fe200000418ff */
[----:B------:R-:W-:Y:S04]  /*f450*/  LDSM.16.M88.4 R92, [R217+0x9080] ;  /* 0x00908000d95c783b */ /* 0x000fe80000000200 */
[----:B------:R-:W-:Y:S03]  /*f460*/  LDSM.16.M88.4 R88, [R216+0x4880] ;  /* 0x00488000d858783b */ /* 0x000fe60000000200 */
[-C--:B------:R-:W-:Y:S01]  /*f470*/  HMMA.16816.F32.BF16 R48, R48, R74.reuse, RZ ;  /* 0x0000004a3030723c */ /* 0x080fe200000418ff */
[----:B------:R-:W-:Y:S04]  /*f480*/  LDSM.16.M88.4 R84, [R216+0x4c80] ;  /* 0x004c8000d854783b */ /* 0x000fe80000000200 */
[----:B------:R-:W0:Y:S03]  /*f490*/  LDGDEPBAR ;  /* 0x00000000000079af */ /* 0x000e260000000000 */
[----:B------:R-:W-:Y:S01]  /*f4a0*/  HMMA.16816.F32.BF16 R44, R44, R74, RZ ;  /* 0x0000004a2c2c723c */ /* 0x000fe200000418ff */
[----:B------:R-:W-:Y:S04]  /*f4b0*/  LDSM.16.M88.4 R72, [R217+0x8080] ;  /* 0x00808000d948783b */ /* 0x000fe80000000200 */
[----:B-1----:R-:W1:Y:S03]  /*f4c0*/  LDSM.16.M88.4 R80, [R216+0x5080] ;  /* 0x00508000d850783b */ /* 0x002e660000000200 */
[C---:B----4-:R-:W-:Y:S08]  /*f4d0*/  HMMA.16816.F32.BF16 R4, R40.reuse, R28, R4 ;  /* 0x0000001c2804723c */ /* 0x050ff00000041804 */
[----:B------:R-:W-:Y:S08]  /*f4e0*/  HMMA.16816.F32.BF16 R16, R40, R38, R16 ;  /* 0x000000262810723c */ /* 0x000ff00000041810 */
[C---:B------:R-:W-:Y:S08]  /*f4f0*/  HMMA.16816.F32.BF16 R68, R24.reuse, R36, R68 ;  /* 0x000000241844723c */ /* 0x040ff00000041844 */
[C---:B------:R-:W-:Y:S08]  /*f500*/  HMMA.16816.F32.BF16 R60, R24.reuse, R32, R60 ;  /* 0x00000020183c723c */ /* 0x040ff0000004183c */
[C---:B------:R-:W-:Y:S08]  /*f510*/  HMMA.16816.F32.BF16 R52, R24.reuse, R28, R52 ;  /* 0x0000001c1834723c */ /* 0x040ff00000041834 */
[C---:B------:R-:W-:Y:S08]  /*f520*/  HMMA.16816.F32.BF16 R64, R24.reuse, R38, R64 ;  /* 0x000000261840723c */ /* 0x040ff00000041840 */
[----:B------:R-:W-:Y:S08]  /*f530*/  HMMA.16816.F32.BF16 R56, R24, R34, R56 ;  /* 0x000000221838723c */ /* 0x000ff00000041838 */
[C---:B------:R-:W-:Y:S01]  /*f540*/  HMMA.16816.F32.BF16 R20, R40.reuse, R36, R20 ;  /* 0x000000242814723c */ /* 0x040fe20000041814 */
[----:B------:R-:W-:Y:S07]  /*f550*/  LDSM.16.M88.4 R36, [R213+0x9080] ;  /* 0x00908000d524783b */ /* 0x000fee0000000200 */
[C---:B------:R-:W-:Y:S08]  /*f560*/  HMMA.16816.F32.BF16 R12, R40.reuse, R32, R12 ;  /* 0x00000020280c723c */ /* 0x040ff0000004180c */
[C---:B------:R-:W-:Y:S01]  /*f570*/  HMMA.16816.F32.BF16 R8, R40.reuse, R34, R8 ;  /* 0x000000222808723c */ /* 0x040fe20000041808 */
[----:B------:R-:W-:Y:S07]  /*f580*/  LDSM.16.M88.4 R32, [R215+0xc00] ;  /* 0x000c0000d720783b */ /* 0x000fee0000000200 */
[-C--:B------:R-:W-:Y:S01]  /*f590*/  HMMA.16816.F32.BF16 R48, R40, R30.reuse, R48 ;  /* 0x0000001e2830723c */ /* 0x080fe20000041830 */
[----:B------:R-:W2:Y:S07]  /*f5a0*/  LDSM.16.M88.4 R40, [R215+0x1400] ;  /* 0x00140000d728783b */ /* 0x000eae0000000200 */
[----:B------:R-:W-:Y:S01]  /*f5b0*/  HMMA.16816.F32.BF16 R44, R24, R30, R44 ;  /* 0x0000001e182c723c */ /* 0x000fe2000004182c */
[----:B------:R-:W-:Y:S04]  /*f5c0*/  LDSM.16.M88.4 R28, [R215+0x1000] ;  /* 0x00100000d71c783b */ /* 0x000fe80000000200 */
[----:B------:R-:W3:Y:S03]  /*f5d0*/  LDSM.16.M88.4 R24, [R213+0x8080] ;  /* 0x00808000d518783b */ /* 0x000ee60000000200 */
[C---:B-1----:R-:W-:Y:S08]  /*f5e0*/  HMMA.16816.F32.BF16 R4, R92.reuse, R80, R4 ;  /* 0x000000505c04723c */ /* 0x042ff00000041804 */
        /* <DEDUP_REMOVED lines=12> */
[----:B------:R-:W-:Y:S07]  /*f6b0*/  LDSM.16.M88.4 R92, [R217+0xa080] ;  /* 0x00a08000d95c783b */ /* 0x000fee0000000200 */
[----:B------:R-:W-:Y:S01]  /*f6c0*/  HMMA.16816.F32.BF16 R44, R72, R82, R44 ;  /* 0x00000052482c723c */ /* 0x000fe2000004182c */
[----:B------:R-:W1:Y:S04]  /*f6d0*/  LDSM.16.M88.4 R72, [R216+0x5c80] ;  /* 0x005c8000d848783b */ /* 0x000e680000000200 */
[----:B------:R-:W4:Y:S03]  /*f6e0*/  LDSM.16.M88.4 R80, [R216+0x5880] ;  /* 0x00588000d850783b */ /* 0x000f260000000200 */
[C---:B--2---:R-:W-:Y:S08]  /*f6f0*/  HMMA.16816.F32.BF16 R4, R36.reuse, R40, R4 ;  /* 0x000000282404723c */ /* 0x044ff00000041804 */
[----:B------:R-:W-:Y:S08]  /*f700*/  HMMA.16816.F32.BF16 R16, R36, R34, R16 ;  /* 0x000000222410723c */ /* 0x000ff00000041810 */
[C---:B---3--:R-:W-:Y:S08]  /*f710*/  HMMA.16816.F32.BF16 R68, R24.reuse, R32, R68 ;  /* 0x000000201844723c */ /* 0x048ff00000041844 */
        /* <DEDUP_REMOVED lines=12> */
[----:B------:R-:W2:Y:S04]  /*f7e0*/  LDSM.16.M88.4 R24, [R215+0x2000] ;  /* 0x00200000d718783b */ /* 0x000ea80000000200 */
[----:B------:R-:W3:Y:S01]  /*f7f0*/  LDSM.16.M88.4 R40, [R213+0xa080] ;  /* 0x00a08000d528783b */ /* 0x000ee20000000200 */
[----:B------:R-:W-:-:S04]  /*f800*/  DEPBAR.LE SB0, 0x0 ;  /* 0x000080000000791a */ /* 0x000fc80000000000 */
[C---:B-1----:R-:W-:Y:S08]  /*f810*/  HMMA.16816.F32.BF16 R4, R88.reuse, R72, R4 ;  /* 0x000000485804723c */ /* 0x042ff00000041804 */
[----:B------:R-:W-:Y:S08]  /*f820*/  HMMA.16816.F32.BF16 R16, R88, R86, R16 ;  /* 0x000000565810723c */ /* 0x000ff00000041810 */
[C---:B------:R-:W-:Y:S08]  /*f830*/  HMMA.16816.F32.BF16 R68, R92.reuse, R84, R68 ;  /* 0x000000545c44723c */ /* 0x040ff00000041844 */
[C---:B------:R-:W-:Y:S08]  /*f840*/  HMMA.16816.F32.BF16 R64, R92.reuse, R86, R64 ;  /* 0x000000565c40723c */ /* 0x040ff00000041840 */
[C---:B----4-:R-:W-:Y:S08]  /*f850*/  HMMA.16816.F32.BF16 R60, R92.reuse, R80, R60 ;  /* 0x000000505c3c723c */ /* 0x050ff0000004183c */
[C---:B------:R-:W-:Y:S08]  /*f860*/  HMMA.16816.F32.BF16 R56, R92.reuse, R82, R56 ;  /* 0x000000525c38723c */ /* 0x040ff00000041838 */
[----:B------:R-:W-:Y:S08]  /*f870*/  HMMA.16816.F32.BF16 R52, R92, R72, R52 ;  /* 0x000000485c34723c */ /* 0x000ff00000041834 */
[C---:B------:R-:W-:Y:S08]  /*f880*/  HMMA.16816.F32.BF16 R20, R88.reuse, R84, R20 ;  /* 0x000000545814723c */ /* 0x040ff00000041814 */
[C---:B------:R-:W-:Y:S08]  /*f890*/  HMMA.16816.F32.BF16 R12, R88.reuse, R80, R12 ;  /* 0x00000050580c723c */ /* 0x040ff0000004180c */
[C---:B------:R-:W-:Y:S08]  /*f8a0*/  HMMA.16816.F32.BF16 R8, R88.reuse, R82, R8 ;  /* 0x000000525808723c */ /* 0x040ff00000041808 */
[-C--:B------:R-:W-:Y:S08]  /*f8b0*/  HMMA.16816.F32.BF16 R48, R88, R74.reuse, R48 ;  /* 0x0000004a5830723c */ /* 0x080ff00000041830 */
[----:B------:R-:W-:Y:S08]  /*f8c0*/  HMMA.16816.F32.BF16 R92, R92, R74, R44 ;  /* 0x0000004a5c5c723c */ /* 0x000ff0000004182c */
[C---:B--2---:R-:W-:Y:S07]  /*f8d0*/  HMMA.16816.F32.BF16 R72, R36.reuse, R24, R4 ;  /* 0x000000182448723c */ /* 0x044fee0000041804 */
[----:B------:R-:W-:Y:S01]  /*f8e0*/  IMAD R4, R101, 0x20, R103 ;  /* 0x0000002065047824 */ /* 0x000fe200078e0267 */
[----:B------:R-:W-:Y:S03]  /*f8f0*/  HMMA.16816.F32.BF16 R44, R36, R34, R16 ;  /* 0x00000022242c723c */ /* 0x000fe60000041810 */
[----:B------:R-:W-:-:S05]  /*f900*/  IMAD.IADD R4, R102, 0x1, R4 ;  /* 0x0000000166047824 */ /* 0x000fca00078e0204 */
[C---:B------:R-:W-:Y:S08]  /*f910*/  HMMA.16816.F32.BF16 R20, R36.reuse, R32, R20 ;  /* 0x000000202414723c */ /* 0x040ff00000041814 */
[C---:B------:R-:W-:Y:S08]  /*f920*/  HMMA.16816.F32.BF16 R12, R36.reuse, R28, R12 ;  /* 0x0000001c240c723c */ /* 0x040ff0000004180c */
[C---:B------:R-:W-:Y:S08]  /*f930*/  HMMA.16816.F32.BF16 R8, R36.reuse, R30, R8 ;  /* 0x0000001e2408723c */ /* 0x040ff00000041808 */
[----:B------:R-:W-:Y:S08]  /*f940*/  HMMA.16816.F32.BF16 R16, R36, R26, R48 ;  /* 0x0000001a2410723c */ /* 0x000ff00000041830 */
[C---:B---3--:R-:W-:Y:S08]  /*f950*/  HMMA.16816.F32.BF16 R68, R40.reuse, R32, R68 ;  /* 0x000000202844723c */ /* 0x048ff00000041844 */
        /* <DEDUP_REMOVED lines=34> */
.L_x_450:
[----:B------:R-:W-:Y:S01]  /*fb80*/  LOP3.LUT R5, R96, 0xffffffe0, RZ, 0xc0, !PT ;  /* 0xffffffe060057812 */ /* 0x000fe200078ec0ff */
[----:B------:R-:W-:Y:S01]  /*fb90*/  ULDC UR8, c[0x0][0x324] ;  /* 0x0000c90000087ab9 */ /* 0x000fe20000000800 */
[----:B------:R-:W-:Y:S01]  /*fba0*/  SHF.R.S32.HI R25, RZ, 0x1f, R97 ;  /* 0x0000001fff197819 */ /* 0x000fe20000011461 */
[----:B------:R-:W-:Y:S01]  /*fbb0*/  ULOP3.LUT UR8, URZ, UR8, URZ, 0x33, !UPT ;  /* 0x000000083f087292 */ /* 0x000fe2000f8e333f */
[----:B------:R-:W-:Y:S01]  /*fbc0*/  LEA.HI R24, R78, R78, RZ, 0x1 ;  /* 0x0000004e4e187211 */ /* 0x000fe200078f08ff */
[----:B------:R-:W-:Y:S01]  /*fbd0*/  IMAD.IADD R5, R223, 0x1, -R5 ;  /* 0x00000001df057824 */ /* 0x000fe200078e0a05 */
[----:B------:R-:W-:Y:S01]  /*fbe0*/  LEA.HI R25, R25, R97, RZ, 0x2 ;  /* 0x0000006119197211 */ /* 0x000fe200078f10ff */
[----:B------:R-:W0:Y:S02]  /*fbf0*/  LDGDEPBAR ;  /* 0x00000000000079af */ /* 0x000e240000000000 */
[----:B-1----:R-:W-:Y:S01]  /*fc00*/  IMAD.SHL.U32 R7, R24, 0x20, RZ ;  /* 0x0000002018077824 */ /* 0x002fe200078e00ff */
[----:B------:R-:W-:-:S02]  /*fc10*/  SHF.R.S32.HI R6, RZ, 0x1f, R5 ;  /* 0x0000001fff067819 */ /* 0x000fc40000011405 */
[----:B------:R-:W-:Y:S02]  /*fc20*/  LOP3.LUT R25, R25, 0xffffffc, RZ, 0xc0, !PT ;  /* 0x0ffffffc19197812 */ /* 0x000fe400078ec0ff */
[----:B------:R-:W-:Y:S02]  /*fc30*/  LEA.HI R6, R6, R5, RZ, 0x2 ;  /* 0x0000000506067211 */ /* 0x000fe400078f10ff */
[----:B------:R-:W-:Y:S01]  /*fc40*/  LOP3.LUT R24, R24, 0x1ffffffe, RZ, 0xc0, !PT ;  /* 0x1ffffffe18187812 */ /* 0x000fe200078ec0ff */
[----:B------:R-:W-:Y:S01]  /*fc50*/  IMAD.IADD R97, R97, 0x1, -R25 ;  /* 0x0000000161617824 */ /* 0x000fe200078e0a19 */
[----:B------:R-:W-:Y:S02]  /*fc60*/  LEA.HI.SX32 R25, R6, R77, 0x1e ;  /* 0x0000004d06197211 */ /* 0x000fe400078ff2ff */
[----:B------:R-:W-:Y:S01]  /*fc70*/  LOP3.LUT R7, R7, 0xffffffc0, RZ, 0xc0, !PT ;  /* 0xffffffc007077812 */ /* 0x000fe200078ec0ff */
[----:B------:R-:W-:Y:S01]  /*fc80*/  IMAD.IADD R24, R78, 0x1, -R24 ;  /* 0x000000014e187824 */ /* 0x000fe200078e0a18 */
[----:B------:R-:W-:Y:S01]  /*fc90*/  LOP3.LUT R6, R6, 0x7ffffffc, RZ, 0xc0, !PT ;  /* 0x7ffffffc06067812 */ /* 0x000fe200078ec0ff */
[----:B------:R-:W-:-:S04]  /*fca0*/  IMAD R25, R97, 0x10, R25 ;  /* 0x0000001061197824 */ /* 0x000fc800078e0219 */
[----:B------:R-:W-:Y:S02]  /*fcb0*/  IMAD.IADD R7, R7, 0x1, R25 ;  /* 0x0000000107077824 */ /* 0x000fe400078e0219 */
[----:B------:R-:W-:Y:S02]  /*fcc0*/  IMAD.IADD R6, R5, 0x1, -R6 ;  /* 0x0000000105067824 */ /* 0x000fe400078e0a06 */
[----:B------:R-:W-:Y:S02]  /*fcd0*/  IMAD R231, R24, 0x8, R7 ;  /* 0x0000000818e77824 */ /* 0x000fe400078e0207 */
[----:B------:R-:W-:Y:S02]  /*fce0*/  IMAD.SHL.U32 R234, R6, 0x2, RZ ;  /* 0x0000000206ea7824 */ /* 0x000fe400078e00ff */
[----:B------:R-:W-:-:S03]  /*fcf0*/  @P6 IMAD.HI.U32 R24, R231, c[0x0][0x2c8], RZ ;  /* 0x0000b200e7186a27 */ /* 0x000fc600078e00ff */
[C---:B------:R-:W-:Y:S01]  /*fd00*/  IADD3 R6, -R234.reuse, 0x1, R2 ;  /* 0x00000001ea067810 */ /* 0x040fe20007ffe102 */
[----:B------:R-:W-:Y:S01]  /*fd10*/  IMAD.MOV.U32 R7, RZ, RZ, R231 ;  /* 0x000000ffff077224 */ /* 0x000fe200078e00e7 */
[----:B------:R-:W-:Y:S01]  /*fd20*/  @P6 SHF.R.U32.HI R7, RZ, c[0x0][0x2cc], R24 ;  /* 0x0000b300ff076a19 */ /* 0x000fe20000011618 */
[----:B------:R-:W-:Y:S01]  /*fd30*/  IMAD.IADD R5, R3, 0x1, -R234 ;  /* 0x0000000103057824 */ /* 0x000fe200078e0aea */
[----:B------:R-:W-:Y:S01]  /*fd40*/  IADD3 R38, -R234, R3, R218 ;  /* 0x00000003ea267210 */ /* 0x000fe20007ffe1da */
[----:B------:R-:W-:Y:S02]  /*fd50*/  IMAD.IADD R6, R6, 0x1, -R224 ;  /* 0x0000000106067824 */ /* 0x000fe400078e0ae0 */
[----:B------:R-:W1:Y:S03]  /*fd60*/  SHFL.IDX PT, R26, R7, RZ, 0x1c1f ;  /* 0x001c1fff071a7589 */ /* 0x000e6600000e0000 */
[----:B------:R-:W-:-:S02]  /*fd70*/  IADD3 R39, R6, c[0x0][0x328], RZ ;  /* 0x0000ca0006277a10 */ /* 0x000fc40007ffe0ff */
        /* <DEDUP_REMOVED lines=16> */
.L_x_453:
[----:B------:R-:W-:-:S04]  /*fe80*/  MOV R2, c[0x0][0x32c] ;  /* 0x0000cb0000027a02 */ /* 0x000fc80000000f00 */
[----:B------:R-:W-:-:S13]  /*fe90*/  ISETP.NE.AND P0, PT, R2, 0x1, PT ;  /* 0x000000010200780c */ /* 0x000fda0003f05270 */
[----:B------:R-:W-:-:S05]  /*fea0*/  @P0 IMAD.HI.U32 R2, R26, c[0x0][0x330], RZ ;  /* 0x0000cc001a020a27 */ /* 0x000fca00078e00ff */
[----:B------:R-:W-:Y:S02]  /*feb0*/  @P0 SHF.R.U32.HI R26, RZ, c[0x0][0x334], R2 ;  /* 0x0000cd00ff1a0a19 */ /* 0x000fe40000011602 */
.L_x_454:
[----:B------:R-:W-:Y:S05]  /*fec0*/  BSYNC B0 ;  /* 0x0000000000007941 */ /* 0x000fea0003800000 */
.L_x_452:
[----:B------:R-:W-:-:S05]  /*fed0*/  IMAD R26, R26, c[0x0][0x32c], R5 ;  /* 0x0000cb001a1a7a24 */ /* 0x000fca00078e0205 */
[----:B------:R-:W-:Y:S02]  /*fee0*/  IADD3 R2, R26, c[0x0][0x32c], RZ ;  /* 0x0000cb001a027a10 */ /* 0x000fe40007ffe0ff */
[----:B------:R-:W-:Y:S02]  /*fef0*/  IMNMX R24, R24, R26, !PT ;  /* 0x0000001a18187217 */ /* 0x000fe40007800200 */
[----:B------:R-:W-:Y:S02]  /*ff00*/  IMNMX R25, R25, R2, PT ;  /* 0x0000000219197217 */ /* 0x000fe40003800200 */
.L_x_451:
        /* <DEDUP_REMOVED lines=16> */
.L_x_457:
[----:B------:R-:W-:-:S04]  /*10010*/  MOV R2, c[0x0][0x32c] ;  /* 0x0000cb0000027a02 */ /* 0x000fc80000000f00 */
[----:B------:R-:W-:-:S13]  /*10020*/  ISETP.NE.AND P0, PT, R2, 0x1, PT ;  /* 0x000000010200780c */ /* 0x000fda0003f05270 */
[----:B------:R-:W-:-:S05]  /*10030*/  @P0 IMAD.HI.U32 R2, R26, c[0x0][0x330], RZ ;  /* 0x0000cc001a020a27 */ /* 0x000fca00078e00ff */
[----:B------:R-:W-:Y:S02]  /*10040*/  @P0 SHF.R.U32.HI R26, RZ, c[0x0][0x334], R2 ;  /* 0x0000cd00ff1a0a19 */ /* 0x000fe40000011602 */
.L_x_458:
[----:B------:R-:W-:Y:S05]  /*10050*/  BSYNC B0 ;  /* 0x0000000000007941 */ /* 0x000fea0003800000 */
.L_x_456:
[----:B------:R-:W-:-:S05]  /*10060*/  IMAD R26, R26, c[0x0][0x32c], R5 ;  /* 0x0000cb001a1a7a24 */ /* 0x000fca00078e0205 */
[----:B------:R-:W-:Y:S02]  /*10070*/  IADD3 R2, R26, c[0x0][0x32c], RZ ;  /* 0x0000cb001a027a10 */ /* 0x000fe40007ffe0ff */
[----:B------:R-:W-:Y:S02]  /*10080*/  IMNMX R42, R42, R26, !PT ;  /* 0x0000001a2a2a7217 */ /* 0x000fe40007800200 */
[----:B------:R-:W-:Y:S02]  /*10090*/  IMNMX R43, R43, R2, PT ;  /* 0x000000022b2b7217 */ /* 0x000fe40003800200 */
.L_x_455:
        /* <DEDUP_REMOVED lines=51> */
[----:B------:R-:W-:-:S04]  /*103d0*/  ISETP.GT.AND P0, PT, R24, 0x29, !P0 ;  /* 0x000000291800780c */ /* 0x000fc80004704270 */
[----:B------:R-:W-:Y:S02]  /*103e0*/  ISETP.LT.OR P0, PT, R25, 0x2a, P0 ;  /* 0x0000002a1900780c */ /* 0x000fe40000701670 */
[----:B------:R-:W1:Y:S02]  /*103f0*/  SHFL.IDX PT, R25, R7, 0x2, 0x1c1f ;  /* 0x005c1f0007197f89 */ /* 0x000e6400000e0000 */
[----:B------:R-:W-:Y:S02]  /*10400*/  FSEL R26, R93, -INF , !P0 ;  /* 0xff8000005d1a7808 */ /* 0x000fe40004000000 */
[----:B------:R-:W-:Y:S01]  /*10410*/  ISETP.GE.AND P0, PT, R219, 0x1, PT ;  /* 0x00000001db00780c */ /* 0x000fe20003f06270 */
[--C-:B-1----:R-:W-:Y:S02]  /*10420*/  IMAD.IADD R49, R39, 0x1, R25.reuse ;  /* 0x0000000127317824 */ /* 0x102fe400078e0219 */
[----:B------:R-:W-:-:S03]  /*10430*/  IMAD.IADD R48, R6, 0x1, R25 ;  /* 0x0000000106307824 */ /* 0x000fc600078e0219 */
[----:B------:R-:W-:-:S07]  /*10440*/  IMNMX R49, R49, R38, PT ;  /* 0x0000002631317217 */ /* 0x000fce0003800200 */
        /* <DEDUP_REMOVED lines=12> */
.L_x_461:
[----:B------:R-:W-:-:S04]  /*10510*/  MOV R24, c[0x0][0x32c] ;  /* 0x0000cb0000187a02 */ /* 0x000fc80000000f00 */
[----:B------:R-:W-:-:S13]  /*10520*/  ISETP.NE.AND P0, PT, R24, 0x1, PT ;  /* 0x000000011800780c */ /* 0x000fda0003f05270 */
[----:B------:R-:W-:-:S05]  /*10530*/  @P0 IMAD.HI.U32 R24, R25, c[0x0][0x330], RZ ;  /* 0x0000cc0019180a27 */ /* 0x000fca00078e00ff */
[----:B------:R-:W-:Y:S02]  /*10540*/  @P0 SHF.R.U32.HI R25, RZ, c[0x0][0x334], R24 ;  /* 0x0000cd00ff190a19 */ /* 0x000fe40000011618 */
.L_x_462:
[----:B------:R-:W-:Y:S05]  /*10550*/  BSYNC B0 ;  /* 0x0000000000007941 */ /* 0x000fea0003800000 */
.L_x_460:
[----:B------:R-:W-:-:S05]  /*10560*/  IMAD R25, R25, c[0x0][0x32c], R5 ;  /* 0x0000cb0019197a24 */ /* 0x000fca00078e0205 */
[----:B------:R-:W-:Y:S02]  /*10570*/  IADD3 R24, R25, c[0x0][0x32c], RZ ;  /* 0x0000cb0019187a10 */ /* 0x000fe40007ffe0ff */
[----:B------:R-:W-:Y:S02]  /*10580*/  IMNMX R48, R48, R25, !PT ;  /* 0x0000001930307217 */ /* 0x000fe40007800200 */
[----:B------:R-:W-:Y:S02]  /*10590*/  IMNMX R49, R49, R24, PT ;  /* 0x0000001831317217 */ /* 0x000fe40003800200 */
.L_x_459:
[----:B------:R-:W-:Y:S01]  /*105a0*/  ISETP.NE.AND P0, PT, R37, RZ, PT ;  /* 0x000000ff2500720c */ /* 0x000fe20003f05270 */
[----:B------:R-:W1:Y:S01]  /*105b0*/  SHFL.IDX PT, R7, R7, 0x3, 0x1c1f ;  /* 0x007c1f0007077f89 */ /* 0x000e6200000e0000 */
        /* <DEDUP_REMOVED lines=45> */
[----:B------:R-:W-:Y:S01]  /*10890*/  FSEL R107, R20, -INF , !P0 ;  /* 0xff800000146b7808 */ /* 0x000fe20004000000 */
[----:B-1----:R-:W-:Y:S01]  /*108a0*/  IMAD.IADD R20, R6, 0x1, R7 ;  /* 0x0000000106147824 */ /* 0x002fe200078e0207 */
        /* <DEDUP_REMOVED lines=37> */
[----:B------:R-:W-:Y:S01]  /*10b00*/  FSEL R179, R17, -INF , !P0 ;  /* 0xff80000011b37808 */ /* 0x000fe20004000000 */
[----:B------:R-:W-:Y:S01]  /*10b10*/  IMAD.IADD R17, R39, 0x1, R7 ;  /* 0x0000000127117824 */ /* 0x000fe200078e0207 */
[----:B------:R-:W-:-:S04]  /*10b20*/  ISETP.GE.AND P0, PT, R219, 0x1, PT ;  /* 0x00000001db00780c */ /* 0x000fc80003f06270 */
[----:B------:R-:W-:-:S09]  /*10b30*/  IMNMX R17, R17, R38, PT ;  /* 0x0000002611117217 */ /* 0x000fd20003800200 */
        /* <DEDUP_REMOVED lines=12> */
.L_x_465:
[----:B------:R-:W-:-:S04]  /*10c00*/  MOV R6, c[0x0][0x32c] ;  /* 0x0000cb0000067a02 */ /* 0x000fc80000000f00 */
[----:B------:R-:W-:-:S13]  /*10c10*/  ISETP.NE.AND P0, PT, R6, 0x1, PT ;  /* 0x000000010600780c */ /* 0x000fda0003f05270 */
[----:B------:R-:W-:-:S05]  /*10c20*/  @P0 IMAD.HI.U32 R6, R7, c[0x0][0x330], RZ ;  /* 0x0000cc0007060a27 */ /* 0x000fca00078e00ff */
[----:B------:R-:W-:Y:S02]  /*10c30*/  @P0 SHF.R.U32.HI R7, RZ, c[0x0][0x334], R6 ;  /* 0x0000cd00ff070a19 */ /* 0x000fe40000011606 */
.L_x_466:
[----:B------:R-:W-:Y:S05]  /*10c40*/  BSYNC B0 ;  /* 0x0000000000007941 */ /* 0x000fea0003800000 */
.L_x_464:
[----:B------:R-:W-:-:S05]  /*10c50*/  IMAD R7, R7, c[0x0][0x32c], R5 ;  /* 0x0000cb0007077a24 */ /* 0x000fca00078e0205 */
[----:B------:R-:W-:Y:S02]  /*10c60*/  IADD3 R5, R7, c[0x0][0x32c], RZ ;  /* 0x0000cb0007057a10 */ /* 0x000fe40007ffe0ff */
[----:B------:R-:W-:Y:S02]  /*10c70*/  IMNMX R20, R20, R7, !PT ;  /* 0x0000000714147217 */ /* 0x000fe40007800200 */
[----:B------:R-:W-:Y:S02]  /*10c80*/  IMNMX R17, R17, R5, PT ;  /* 0x0000000511117217 */ /* 0x000fe40003800200 */
.L_x_463:
[----:B------:R-:W-:Y:S01]  /*10c90*/  ISETP.NE.AND P0, PT, R37, RZ, PT ;  /* 0x000000ff2500720c */ /* 0x000fe20003f05270 */
[----:B------:R-:W-:Y:S01]  /*10ca0*/  IMAD.SHL.U32 R214, R4, 0x2, RZ ;  /* 0x0000000204d67824 */ /* 0x000fe200078e00ff */
[----:B------:R-:W-:Y:S02]  /*10cb0*/  IADD3 R243, R152, -0x2, RZ ;  /* 0xfffffffe98f37810 */ /* 0x000fe40007ffe0ff */
        /* <DEDUP_REMOVED lines=20> */
[----:B------:R-:W-:Y:S01]  /*10e00*/  ISETP.NE.AND P6, PT, R40, RZ, PT ;  /* 0x000000ff2800720c */ /* 0x000fe20003fc5270 */
[----:B------:R-:W-:Y:S01]  /*10e10*/  LDSM.16.MT88.4 R48, [R214+0x2880] ;  /* 0x00288000d630783b */ /* 0x000fe20000004200 */
[----:B------:R-:W-:-:S02]  /*10e20*/  ISETP.LT.OR P0, PT, R17, 0x11, P0 ;  /* 0x000000111100780c */ /* 0x000fc40000701670 */
[----:B------:R-:W-:Y:S01]  /*10e30*/  FMNMX.FTZ R0, R91, R0, !PT ;  /* 0x000000005b007209 */ /* 0x000fe20007810000 */
[----:B------:R-:W-:Y:S01]  /*10e40*/  LDSM.16.MT88.4 R44, [R212+0x2880] ;  /* 0x00288000d42c783b */ /* 0x000fe20000004200 */
[----:B------:R-:W-:Y:S02]  /*10e50*/  FSEL R90, R14, -INF , !P0 ;  /* 0xff8000000e5a7808 */ /* 0x000fe40004000000 */
[----:B------:R-:W-:Y:S01]  /*10e60*/  ISETP.GT.AND P0, PT, R20, 0x11, !P5 ;  /* 0x000000111400780c */ /* 0x000fe20006f04270 */
[----:B------:R-:W-:Y:S01]  /*10e70*/  LDSM.16.MT88.4 R36, [R212+0x3480] ;  /* 0x00348000d424783b */ /* 0x000fe20000004200 */
[----:B------:R-:W-:Y:S02]  /*10e80*/  ISETP.NE.AND P5, PT, R41, RZ, PT ;  /* 0x000000ff2900720c */ /* 0x000fe40003fa5270 */
[----:B------:R-:W-:Y:S01]  /*10e90*/  ISETP.LT.OR P0, PT, R17, 0x12, P0 ;  /* 0x000000121100780c */ /* 0x000fe20000701670 */
[----:B------:R-:W-:Y:S01]  /*10ea0*/  LDSM.16.MT88.4 R40, [R214+0x3480] ;  /* 0x00348000d628783b */ /* 0x000fe20000004200 */
[----:B------:R-:W-:-:S02]  /*10eb0*/  FMNMX.FTZ R0, R89, R0, !PT ;  /* 0x0000000059007209 */ /* 0x000fc40007810000 */
[----:B------:R-:W-:Y:S02]  /*10ec0*/  FSEL R88, R15, -INF , !P0 ;  /* 0xff8000000f587808 */ /* 0x000fe40004000000 */
[----:B------:R-:W-:Y:S01]  /*10ed0*/  ISETP.GT.AND P0, PT, R20, 0x18, !P4 ;  /* 0x000000181400780c */ /* 0x000fe20006704270 */
[----:B------:R-:W-:Y:S01]  /*10ee0*/  LDSM.16.MT88.4 R12, [R214+0x3080] ;  /* 0x00308000d60c783b */ /* 0x000fe20000004200 */
[----:B------:R-:W-:Y:S02]  /*10ef0*/  ISETP.NE.AND P4, PT, R2, RZ, PT ;  /* 0x000000ff0200720c */ /* 0x000fe40003f85270 */
[----:B------:R-:W-:Y:S02]  /*10f00*/  ISETP.LT.OR P0, PT, R17, 0x19, P0 ;  /* 0x000000191100780c */ /* 0x000fe40000701670 */
[----:B------:R-:W-:Y:S02]  /*10f10*/  FMNMX.FTZ R0, R184, R0, !PT ;  /* 0x00000000b8007209 */ /* 0x000fe40007810000 */
[----:B------:R-:W-:-:S02]  /*10f20*/  FSEL R73, R10, -INF , !P0 ;  /* 0xff8000000a497808 */ /* 0x000fc40004000000 */
[C---:B------:R-:W-:Y:S02]  /*10f30*/  ISETP.GT.AND P0, PT, R20.reuse, 0x19, !P3 ;  /* 0x000000191400780c */ /* 0x040fe40005f04270 */
[----:B------:R-:W-:Y:S02]  /*10f40*/  FMNMX.FTZ R0, R183, R0, !PT ;  /* 0x00000000b7007209 */ /* 0x000fe40007810000 */
[----:B------:R-:W-:Y:S02]  /*10f50*/  ISETP.LT.OR P0, PT, R17, 0x1a, P0 ;  /* 0x0000001a1100780c */ /* 0x000fe40000701670 */
[----:B------:R-:W-:Y:S02]  /*10f60*/  FMNMX.FTZ R0, R181, R0, !PT ;  /* 0x00000000b5007209 */ /* 0x000fe40007810000 */
[----:B------:R-:W-:Y:S02]  /*10f70*/  FSEL R72, R11, -INF , !P0 ;  /* 0xff8000000b487808 */ /* 0x000fe40004000000 */
[----:B------:R-:W-:-:S02]  /*10f80*/  ISETP.GT.AND P0, PT, R20, 0x20, !P2 ;  /* 0x000000201400780c */ /* 0x000fc40005704270 */
[----:B------:R-:W-:Y:S02]  /*10f90*/  FMNMX.FTZ R0, R179, R0, !PT ;  /* 0x00000000b3007209 */ /* 0x000fe40007810000 */
        /* <DEDUP_REMOVED lines=8> */
[----:B------:R-:W-:-:S04]  /*11020*/  ISETP.GT.AND P0, PT, R20, RZ, !P5 ;  /* 0x000000ff1400720c */ /* 0x000fc80006f04270 */
[----:B------:R-:W-:-:S04]  /*11030*/  ISETP.LT.OR P0, PT, R17, 0x1, P0 ;  /* 0x000000011100780c */ /* 0x000fc80000701670 */
[----:B------:R-:W-:Y:S02]  /*11040*/  FSEL R75, R22, -INF , !P0 ;  /* 0xff800000164b7808 */ /* 0x000fe40004000000 */
[----:B------:R-:W-:Y:S02]  /*11050*/  ISETP.GT.AND P0, PT, R20, 0x28, !P6 ;  /* 0x000000281400780c */ /* 0x000fe40007704270 */
[----:B------:R-:W-:Y:S02]  /*11060*/  ISETP.NE.AND P6, PT, R3, RZ, PT ;  /* 0x000000ff0300720c */ /* 0x000fe40003fc5270 */
[----:B------:R-:W-:Y:S02]  /*11070*/  FMNMX.FTZ R3, R68, R69, !PT ;  /* 0x0000004544037209 */ /* 0x000fe40007810000 */
[----:B------:R-:W-:Y:S02]  /*11080*/  FMNMX.FTZ R21, R75, R74, !PT ;  /* 0x0000004a4b157209 */ /* 0x000fe40007810000 */
[----:B------:R-:W-:-:S02]  /*11090*/  FMNMX.FTZ R3, R64, R3, !PT ;  /* 0x0000000340037209 */ /* 0x000fc40007810000 */
[----:B------:R-:W-:Y:S02]  /*110a0*/  FMNMX.FTZ R21, R95, R21, !PT ;  /* 0x000000155f157209 */ /* 0x000fe40007810000 */
[----:B------:R-:W-:Y:S02]  /*110b0*/  FMNMX.FTZ R3, R65, R3, !PT ;  /* 0x0000000341037209 */ /* 0x000fe40007810000 */
[----:B------:R-:W-:Y:S02]  /*110c0*/  FMNMX.FTZ R22, R94, R21, !PT ;  /* 0x000000155e167209 */ /* 0x000fe40007810000 */
[----:B------:R-:W-:Y:S01]  /*110d0*/  FMNMX.FTZ R3, R35, R3, !PT ;  /* 0x0000000323037209 */ /* 0x000fe20007810000 */
[----:B------:R-:W1:Y:S01]  /*110e0*/  SHFL.BFLY PT, R21, R0, 0x2, 0x1f ;  /* 0x0c401f0000157f89 */ /* 0x000e6200000e0000 */
[----:B------:R-:W-:Y:S02]  /*110f0*/  ISETP.LT.OR P0, PT, R17, 0x29, P0 ;  /* 0x000000291100780c */ /* 0x000fe40000701670 */
[----:B------:R-:W-:-:S02]  /*11100*/  FMNMX.FTZ R3, R34, R3, !PT ;  /* 0x0000000322037209 */ /* 0x000fc40007810000 */
[----:B------:R-:W-:Y:S02]  /*11110*/  FMNMX.FTZ R22, R90, R22, !PT ;  /* 0x000000165a167209 */ /* 0x000fe40007810000 */
[----:B------:R-:W-:Y:S02]  /*11120*/  FMNMX.FTZ R3, R33, R3, !PT ;  /* 0x0000000321037209 */ /* 0x000fe40007810000 */
[----:B------:R-:W-:Y:S02]  /*11130*/  FSEL R178, R18, -INF , !P0 ;  /* 0xff80000012b27808 */ /* 0x000fe40004000000 */
[----:B------:R-:W-:Y:S02]  /*11140*/  FMNMX.FTZ R3, R57, R3, !PT ;  /* 0x0000000339037209 */ /* 0x000fe40007810000 */
[----:B------:R-:W-:Y:S02]  /*11150*/  FMNMX.FTZ R22, R88, R22, !PT ;  /* 0x0000001658167209 */ /* 0x000fe40007810000 */
[----:B------:R-:W-:-:S02]  /*11160*/  FMNMX.FTZ R3, R30, R3, !PT ;  /* 0x000000031e037209 */ /* 0x000fc40007810000 */
[----:B------:R-:W-:Y:S02]  /*11170*/  FMNMX.FTZ R22, R73, R22, !PT ;  /* 0x0000001649167209 */ /* 0x000fe40007810000 */
[----:B------:R-:W-:Y:S02]  /*11180*/  FMNMX.FTZ R3, R29, R3, !PT ;  /* 0x000000031d037209 */ /* 0x000fe40007810000 */
[----:B------:R-:W-:Y:S02]  /*11190*/  FMNMX.FTZ R22, R72, R22, !PT ;  /* 0x0000001648167209 */ /* 0x000fe40007810000 */
[----:B------:R-:W-:Y:S02]  /*111a0*/  FMNMX.FTZ R3, R28, R3, !PT ;  /* 0x000000031c037209 */ /* 0x000fe40007810000 */
[----:B-1----:R-:W-:Y:S02]  /*111b0*/  FMNMX.FTZ R0, R0, R21, !PT ;  /* 0x0000001500007209 */ /* 0x002fe40007810000 */
[----:B------:R-:W-:-:S05]  /*111c0*/  FMNMX.FTZ R3, R26, R3, !PT ;  /* 0x000000031a037209 */ /* 0x000fca0007810000 */
[----:B------:R-:W1:Y:S02]  /*111d0*/  SHFL.BFLY PT, R2, R3, 0x2, 0x1f ;  /* 0x0c401f0003027f89 */ /* 0x000e6400000e0000 */
[----:B-1----:R-:W-:-:S05]  /*111e0*/  FMNMX.FTZ R2, R3, R2, !PT ;  /* 0x0000000203027209 */ /* 0x002fca0007810000 */
[----:B------:R-:W1:Y:S02]  /*111f0*/  SHFL.BFLY PT, R3, R2, 0x1, 0x1f ;  /* 0x0c201f0002037f89 */ /* 0x000e6400000e0000 */
[----:B-1----:R-:W-:Y:S02]  /*11200*/  FMNMX.FTZ R3, R2, R3, !PT ;  /* 0x0000000302037209 */ /* 0x002fe40007810000 */
[----:B------:R-:W-:Y:S02]  /*11210*/  FMNMX.FTZ R2, R70, R71, !PT ;  /* 0x0000004746027209 */ /* 0x000fe40007810000 */
[C---:B------:R-:W-:Y:S01]  /*11220*/  FSETP.NEU.FTZ.AND P0, PT, R3.reuse, -INF , PT ;  /* 0xff8000000300780b */ /* 0x040fe20003f1d000 */
[----:B------:R-:W-:Y:S01]  /*11230*/  FMUL.FTZ R18, R3, c[0x0][0x2d0] ;  /* 0x0000b40003127a20 */ /* 0x000fe20000410000 */
[----:B------:R-:W-:-:S04]  /*11240*/  FMNMX.FTZ R2, R66, R2, !PT ;  /* 0x0000000242027209 */ /* 0x000fc80007810000 */
[----:B------:R-:W-:Y:S02]  /*11250*/  FMNMX.FTZ R2, R67, R2, !PT ;  /* 0x0000000243027209 */ /* 0x000fe40007810000 */
[----:B------:R-:W-:Y:S02]  /*11260*/  FSEL R18, R18, RZ, P0 ;  /* 0x000000ff12127208 */ /* 0x000fe40000000000 */
[----:B------:R-:W-:-:S03]  /*11270*/  FMNMX.FTZ R2, R32, R2, !PT ;  /* 0x0000000220027209 */ /* 0x000fc60007810000 */
[--C-:B------:R-:W-:Y:S01]  /*11280*/  FFMA.FTZ R169, R68, c[0x0][0x2d0], -R18.reuse ;  /* 0x0000b40044a97a23 */ /* 0x100fe20000010812 */
[----:B------:R-:W-:Y:S01]  /*11290*/  FMNMX.FTZ R2, R31, R2, !PT ;  /* 0x000000021f027209 */ /* 0x000fe20007810000 */
[--C-:B------:R-:W-:Y:S02]  /*112a0*/  FFMA.FTZ R168, R69, c[0x0][0x2d0], -R18.reuse ;  /* 0x0000b40045a87a23 */ /* 0x100fe40000010812 */
[--C-:B------:R-:W-:Y:S01]  /*112b0*/  FFMA.FTZ R79, R64, c[0x0][0x2d0], -R18.reuse ;  /* 0x0000b400404f7a23 */ /* 0x100fe20000010812 */
[----:B------:R-:W-:Y:S01]  /*112c0*/  FMNMX.FTZ R2, R58, R2, !PT ;  /* 0x000000023a027209 */ /* 0x000fe20007810000 */
[--C-:B------:R-:W-:Y:S01]  /*112d0*/  FFMA.FTZ R78, R65, c[0x0][0x2d0], -R18.reuse ;  /* 0x0000b400414e7a23 */ /* 0x100fe20000010812 */
[----:B------:R-:W-:Y:S01]  /*112e0*/  MUFU.EX2 R169, R169 ;  /* 0x000000a900a97308 */ /* 0x000fe20000000800 */
[--C-:B------:R-:W-:Y:S01]  /*112f0*/  FFMA.FTZ R165, R35, c[0x0][0x2d0], -R18.reuse ;  /* 0x0000b40023a57a23 */ /* 0x100fe20000010812 */
[----:B------:R-:W-:Y:S01]  /*11300*/  FMNMX.FTZ R2, R59, R2, !PT ;  /* 0x000000023b027209 */ /* 0x000fe20007810000 */
[----:B------:R-:W-:-:S02]  /*11310*/  FFMA.FTZ R164, R34, c[0x0][0x2d0], -R18 ;  /* 0x0000b40022a47a23 */ /* 0x000fc40000010812 */
[--C-:B------:R-:W-:Y:S01]  /*11320*/  FFMA.FTZ R162, R33, c[0x0][0x2d0], -R18.reuse ;  /* 0x0000b40021a27a23 */ /* 0x100fe20000010812 */
[----:B------:R-:W-:Y:S01]  /*11330*/  FMNMX.FTZ R2, R27, R2, !PT ;  /* 0x000000021b027209 */ /* 0x000fe20007810000 */
[--C-:B------:R-:W-:Y:S01]  /*11340*/  FFMA.FTZ R155, R57, c[0x0][0x2d0], -R18.reuse ;  /* 0x0000b400399b7a23 */ /* 0x100fe20000010812 */
[----:B------:R-:W1:Y:S01]  /*11350*/  MUFU.EX2 R168, R168 ;  /* 0x000000a800a87308 */ /* 0x000e620000000800 */
[--C-:B------:R-:W-:Y:S01]  /*11360*/  FFMA.FTZ R172, R30, c[0x0][0x2d0], -R18.reuse ;  /* 0x0000b4001eac7a23 */ /* 0x100fe20000010812 */
[----:B------:R-:W-:Y:S01]  /*11370*/  FMNMX.FTZ R2, R25, R2, !PT ;  /* 0x0000000219027209 */ /* 0x000fe20007810000 */
[--C-:B------:R-:W-:Y:S01]  /*11380*/  FFMA.FTZ R173, R29, c[0x0][0x2d0], -R18.reuse ;  /* 0x0000b4001dad7a23 */ /* 0x100fe20000010812 */
[----:B------:R-:W2:Y:S01]  /*11390*/  SHFL.BFLY PT, R57, R0, 0x1, 0x1f ;  /* 0x0c201f0000397f89 */ /* 0x000ea200000e0000 */
[--C-:B------:R-:W-:Y:S01]  /*113a0*/  FFMA.FTZ R174, R28, c[0x0][0x2d0], -R18.reuse ;  /* 0x0000b4001cae7a23 */ /* 0x100fe20000010812 */
[----:B------:R-:W-:Y:S01]  /*113b0*/  FMNMX.FTZ R2, R24, R2, !PT ;  /* 0x0000000218027209 */ /* 0x000fe20007810000 */
[----:B------:R-:W-:Y:S01]  /*113c0*/  FFMA.FTZ R242, R26, c[0x0][0x2d0], -R18 ;  /* 0x0000b4001af27a23 */ /* 0x000fe20000010812 */
[----:B------:R-:W-:Y:S01]  /*113d0*/  FMNMX.FTZ R18, R182, R22, !PT ;  /* 0x00000016b6127209 */ /* 0x000fe20007810000 */
[----:B------:R-:W3:Y:S01]  /*113e0*/  MUFU.EX2 R79, R79 ;  /* 0x0000004f004f7308 */ /* 0x000ee20000000800 */
[----:B------:R-:W-:-:S02]  /*113f0*/  FMNMX.FTZ R2, R56, R2, !PT ;  /* 0x0000000238027209 */ /* 0x000fc40007810000 */
[----:B------:R-:W-:-:S03]  /*11400*/  FMNMX.FTZ R18, R180, R18, !PT ;  /* 0x00000012b4127209 */ /* 0x000fc60007810000 */
[----:B------:R-:W4:Y:S01]  /*11410*/  SHFL.BFLY PT, R5, R2, 0x2, 0x1f ;  /* 0x0c401f0002057f89 */ /* 0x000f2200000e0000 */
[----:B------:R-:W-:Y:S01]  /*11420*/  FMNMX.FTZ R153, R178, R18, !PT ;  /* 0x00000012b2997209 */ /* 0x000fe20007810000 */
[----:B------:R-:W5:Y:S01]  /*11430*/  MUFU.EX2 R78, R78 ;  /* 0x0000004e004e7308 */ /* 0x000f620000000800 */
[----:B-1----:R-:W-:Y:S01]  /*11440*/  F2FP.BF16.PACK_AB R96, R168, R169 ;  /* 0x000000a9a860723e */ /* 0x002fe200000010ff */
[----:B------:R-:W-:-:S06]  /*11450*/  FADD.FTZ R168, R169, R168 ;  /* 0x000000a8a9a87221 */ /* 0x000fcc0000010000 */
[----:B------:R-:W1:Y:S01]  /*11460*/  MUFU.EX2 R165, R165 ;  /* 0x000000a500a57308 */ /* 0x000e620000000800 */
[----:B---3--:R-:W-:Y:S01]  /*11470*/  FADD.FTZ R168, R79, R168 ;  /* 0x000000a84fa87221 */ /* 0x008fe20000010000 */
[----:B--2---:R-:W-:Y:S02]  /*11480*/  FMNMX.FTZ R0, R0, R57, !PT ;  /* 0x0000003900007209 */ /* 0x004fe40007810000 */
[----:B-----5:R-:W-:-:S04]  /*11490*/  F2FP.BF16.PACK_AB R98, R78, R79 ;  /* 0x0000004f4e62723e */ /* 0x020fc800000010ff */
[----:B------:R-:W2:Y:S01]  /*114a0*/  MUFU.EX2 R164, R164 ;  /* 0x000000a400a47308 */ /* 0x000ea20000000800 */
[----:B------:R-:W-:Y:S02]  /*114b0*/  FMUL.FTZ R202, R0, c[0x0][0x2d0] ;  /* 0x0000b40000ca7a20 */ /* 0x000fe40000410000 */
[----:B------:R-:W-:Y:S01]  /*114c0*/  FADD.FTZ R168, R78, R168 ;  /* 0x000000a84ea87221 */ /* 0x000fe20000010000 */
[----:B----4-:R-:W-:-:S03]  /*114d0*/  FMNMX.FTZ R5, R2, R5, !PT ;  /* 0x0000000502057209 */ /* 0x010fc60007810000 */
[----:B-1----:R-:W-:Y:S01]  /*114e0*/  FADD.FTZ R168, R165, R168 ;  /* 0x000000a8a5a87221 */ /* 0x002fe20000010000 */
[----:B------:R-:W1:Y:S01]  /*114f0*/  MUFU.EX2 R162, R162 ;  /* 0x000000a200a27308 */ /* 0x000e620000000800 */
[----:B------:R-:W3:Y:S07]  /*11500*/  SHFL.BFLY PT, R2, R5, 0x1, 0x1f ;  /* 0x0c201f0005027f89 */ /* 0x000eee00000e0000 */
[----:B------:R-:W4:Y:S01]  /*11510*/  MUFU.EX2 R155, R155 ;  /* 0x0000009b009b7308 */ /* 0x000f220000000800 */
[C---:B--2---:R-:W-:Y:S01]  /*11520*/  F2FP.BF16.PACK_AB R8, R164.reuse, R165 ;  /* 0x000000a5a408723e */ /* 0x044fe200000010ff */
[----:B------:R-:W-:-:S06]  /*11530*/  FADD.FTZ R168, R164, R168 ;  /* 0x000000a8a4a87221 */ /* 0x000fcc0000010000 */
[----:B------:R-:W2:Y:S01]  /*11540*/  MUFU.EX2 R172, R172 ;  /* 0x000000ac00ac7308 */ /* 0x000ea20000000800 */
[----:B-1----:R-:W-:Y:S01]  /*11550*/  FADD.FTZ R168, R162, R168 ;  /* 0x000000a8a2a87221 */ /* 0x002fe20000010000 */
[----:B----4-:R-:W-:-:S06]  /*11560*/  F2FP.BF16.PACK_AB R10, R155, R162 ;  /* 0x000000a29b0a723e */ /* 0x010fcc00000010ff */
[----:B------:R-:W1:Y:S01]  /*11570*/  MUFU.EX2 R173, R173 ;  /* 0x000000ad00ad7308 */ /* 0x000e620000000800 */
[----:B---3--:R-:W-:Y:S01]  /*11580*/  FMNMX.FTZ R2, R5, R2, !PT ;  /* 0x0000000205027209 */ /* 0x008fe20007810000 */
[----:B------:R-:W-:Y:S01]  /*11590*/  FADD.FTZ R168, R155, R168 ;  /* 0x000000a89ba87221 */ /* 0x000fe20000010000 */
[----:B------:R-:W-:Y:S02]  /*115a0*/  LDSM.16.MT88.4 R4, [R212+0x3080] ;  /* 0x00308000d404783b */ /* 0x000fe40000004200 */
[C---:B------:R-:W-:Y:S01]  /*115b0*/  FSETP.NEU.FTZ.AND P0, PT, R2.reuse, -INF , PT ;  /* 0xff8000000200780b */ /* 0x040fe20003f1d000 */
[----:B------:R-:W-:Y:S02]  /*115c0*/  FMUL.FTZ R16, R2, c[0x0][0x2d0] ;  /* 0x0000b40002107a20 */ /* 0x000fe40000410000 */
[----:B------:R-:W-:Y:S01]  /*115d0*/  MUFU.EX2 R174, R174 ;  /* 0x000000ae00ae7308 */ /* 0x000fe20000000800 */
[----:B--2---:R-:W-:Y:S02]  /*115e0*/  FADD.FTZ R168, R172, R168 ;  /* 0x000000a8aca87221 */ /* 0x004fe40000010000 */
[----:B------:R-:W-:-:S02]  /*115f0*/  FSEL R16, R16, RZ, P0 ;  /* 0x000000ff10107208 */ /* 0x000fc40000000000 */
[----:B------:R-:W-:Y:S02]  /*11600*/  ISETP.GT.AND P0, PT, R20, 0x29, !P6 ;  /* 0x000000291400780c */ /* 0x000fe40007704270 */
[----:B------:R-:W-:Y:S01]  /*11610*/  LDSM.16.MT88.4 R20, [R212+0x2c80] ;  /* 0x002c8000d414783b */ /* 0x000fe20000004200 */
[--C-:B------:R-:W-:Y:S01]  /*11620*/  FFMA.FTZ R160, R58, c[0x0][0x2d0], -R16.reuse ;  /* 0x0000b4003aa07a23 */ /* 0x100fe20000010810 */
[----:B------:R-:W-:Y:S01]  /*11630*/  ISETP.LT.OR P0, PT, R17, 0x2a, P0 ;  /* 0x0000002a1100780c */ /* 0x000fe20000701670 */
[--C-:B------:R-:W-:Y:S01]  /*11640*/  FFMA.FTZ R171, R70, c[0x0][0x2d0], -R16.reuse ;  /* 0x0000b40046ab7a23 */ /* 0x100fe20000010810 */
[----:B------:R-:W-:Y:S01]  /*11650*/  MUFU.EX2 R242, R242 ;  /* 0x000000f200f27308 */ /* 0x000fe20000000800 */
[--C-:B------:R-:W-:Y:S01]  /*11660*/  FFMA.FTZ R170, R71, c[0x0][0x2d0], -R16.reuse ;  /* 0x0000b40047aa7a23 */ /* 0x100fe20000010810 */
[----:B------:R-:W-:Y:S01]  /*11670*/  FSEL R192, R19, -INF , !P0 ;  /* 0xff80000013c07808 */ /* 0x000fe20004000000 */
[--C-:B------:R-:W-:Y:S01]  /*11680*/  FFMA.FTZ R167, R66, c[0x0][0x2d0], -R16.reuse ;  /* 0x0000b40042a77a23 */ /* 0x100fe20000010810 */
[----:B------:R-:W-:Y:S01]  /*11690*/  FSETP.NEU.FTZ.AND P0, PT, R0, -INF , PT ;  /* 0xff8000000000780b */ /* 0x000fe20003f1d000 */
[--C-:B------:R-:W-:Y:S01]  /*116a0*/  FFMA.FTZ R166, R67, c[0x0][0x2d0], -R16.reuse ;  /* 0x0000b40043a67a23 */ /* 0x100fe20000010810 */
[----:B------:R-:W-:Y:S01]  /*116b0*/  FMNMX.FTZ R153, R192, R153, !PT ;  /* 0x00000099c0997209 */ /* 0x000fe20007810000 */
[--C-:B------:R-:W-:Y:S01]  /*116c0*/  FFMA.FTZ R163, R32, c[0x0][0x2d0], -R16.reuse ;  /* 0x0000b40020a37a23 */ /* 0x100fe20000010810 */
[----:B------:R-:W-:Y:S01]  /*116d0*/  MUFU.EX2 R171, R171 ;  /* 0x000000ab00ab7308 */ /* 0x000fe20000000800 */
[--C-:B------:R-:W-:Y:S01]  /*116e0*/  FFMA.FTZ R161, R31, c[0x0][0x2d0], -R16.reuse ;  /* 0x0000b4001fa17a23 */ /* 0x100fe20000010810 */
[----:B------:R-:W-:Y:S01]  /*116f0*/  FSEL R202, R202, RZ, P0 ;  /* 0x000000ffcaca7208 */ /* 0x000fe20000000000 */
[----:B------:R-:W2:Y:S01]  /*11700*/  SHFL.BFLY PT, R58, R153, 0x2, 0x1f ;  /* 0x0c401f00993a7f89 */ /* 0x000ea200000e0000 */
[--C-:B------:R-:W-:Y:S01]  /*11710*/  FFMA.FTZ R154, R59, c[0x0][0x2d0], -R16.reuse ;  /* 0x0000b4003b9a7a23 */ /* 0x100fe20000010810 */
[----:B------:R-:W-:Y:S01]  /*11720*/  ISETP.NE.AND P6, PT, R220, 0x1, PT ;  /* 0x00000001dc00780c */ /* 0x000fe20003fc5270 */
[--C-:B------:R-:W-:Y:S01]  /*11730*/  FFMA.FTZ R175, R27, c[0x0][0x2d0], -R16.reuse ;  /* 0x0000b4001baf7a23 */ /* 0x100fe20000010810 */
[----:B------:R-:W-:Y:S01]  /*11740*/  LDSM.16.MT88.4 R32, [R214+0x2080] ;  /* 0x00208000d620783b */ /* 0x000fe20000004200 */
[----:B------:R-:W3:Y:S01]  /*11750*/  MUFU.EX2 R170, R170 ;  /* 0x000000aa00aa7308 */ /* 0x000ee20000000800 */
[----:B------:R-:W-:-:S02]  /*11760*/  FFMA.FTZ R176, R25, c[0x0][0x2d0], -R16 ;  /* 0x0000b40019b07a23 */ /* 0x000fc40000010810 */
[--C-:B------:R-:W-:Y:S01]  /*11770*/  FFMA.FTZ R177, R24, c[0x0][0x2d0], -R16.reuse ;  /* 0x0000b40018b17a23 */ /* 0x100fe20000010810 */
[----:B------:R-:W-:Y:S01]  /*11780*/  LDSM.16.MT88.4 R28, [R212+0x2080] ;  /* 0x00208000d41c783b */ /* 0x000fe20000004200 */
[----:B------:R-:W-:Y:S01]  /*11790*/  FFMA.FTZ R241, R56, c[0x0][0x2d0], -R16 ;  /* 0x0000b40038f17a23 */ /* 0x000fe20000010810 */
[----:B-1----:R-:W-:Y:S01]  /*117a0*/  F2FP.BF16.PACK_AB R56, R173, R172 ;  /* 0x000000acad38723e */ /* 0x002fe200000010ff */
[--C-:B------:R-:W-:Y:S01]  /*117b0*/  FFMA.FTZ R185, R107, c[0x0][0x2d0], -R202.reuse ;  /* 0x0000b4006bb97a23 */ /* 0x100fe200000108ca */
[----:B------:R-:W-:Y:S01]  /*117c0*/  MUFU.EX2 R167, R167 ;  /* 0x000000a700a77308 */ /* 0x000fe20000000800 */
[----:B------:R-:W-:Y:S01]  /*117d0*/  LDSM.16.MT88.4 R24, [R214+0x2c80] ;  /* 0x002c8000d618783b */ /* 0x000fe20000004200 */
[--C-:B------:R-:W-:Y:S02]  /*117e0*/  FFMA.FTZ R187, R106, c[0x0][0x2d0], -R202.reuse ;  /* 0x0000b4006abb7a23 */ /* 0x100fe400000108ca */
[--C-:B------:R-:W-:Y:S01]  /*117f0*/  FFMA.FTZ R186, R105, c[0x0][0x2d0], -R202.reuse ;  /* 0x0000b40069ba7a23 */ /* 0x100fe200000108ca */
[----:B------:R-:W-:Y:S01]  /*11800*/  LDSM.16.MT88.4 R16, [R214+0x3880] ;  /* 0x00388000d610783b */ /* 0x000fe20000004200 */
[----:B------:R-:W-:-:S02]  /*11810*/  FFMA.FTZ R188, R104, c[0x0][0x2d0], -R202 ;  /* 0x0000b40068bc7a23 */ /* 0x000fc400000108ca */
[----:B------:R-:W1:Y:S01]  /*11820*/  MUFU.EX2 R166, R166 ;  /* 0x000000a600a67308 */ /* 0x000e620000000800 */
[----:B---3--:R-:W-:Y:S01]  /*11830*/  F2FP.BF16.PACK_AB R97, R170, R171 ;  /* 0x000000abaa61723e */ /* 0x008fe200000010ff */
[--C-:B------:R-:W-:Y:S01]  /*11840*/  FFMA.FTZ R194, R93, c[0x0][0x2d0], -R202.reuse ;  /* 0x0000b4005dc27a23 */ /* 0x100fe200000108ca */
[----:B--2---:R-:W-:Y:S01]  /*11850*/  FMNMX.FTZ R153, R153, R58, !PT ;  /* 0x0000003a99997209 */ /* 0x004fe20007810000 */
[--C-:B------:R-:W-:Y:S01]  /*11860*/  FFMA.FTZ R196, R92, c[0x0][0x2d0], -R202.reuse ;  /* 0x0000b4005cc47a23 */ /* 0x100fe200000108ca */
[----:B------:R-:W-:Y:S01]  /*11870*/  F2FP.BF16.PACK_AB R58, R242, R174 ;  /* 0x000000aef23a723e */ /* 0x000fe200000010ff */
[--C-:B------:R-:W-:Y:S02]  /*11880*/  FFMA.FTZ R197, R91, c[0x0][0x2d0], -R202.reuse ;  /* 0x0000b4005bc57a23 */ /* 0x100fe400000108ca */
[----:B------:R-:W2:Y:S01]  /*11890*/  SHFL.BFLY PT, R120, R153, 0x1, 0x1f ;  /* 0x0c201f0099787f89 */ /* 0x000ea200000e0000 */
[----:B------:R-:W3:Y:S01]  /*118a0*/  MUFU.EX2 R163, R163 ;  /* 0x000000a300a37308 */ /* 0x000ee20000000800 */
[----:B------:R-:W-:-:S02]  /*118b0*/  FFMA.FTZ R195, R89, c[0x0][0x2d0], -R202 ;  /* 0x0000b40059c37a23 */ /* 0x000fc400000108ca */
[----:B------:R-:W-:Y:S02]  /*118c0*/  FFMA.FTZ R240, R179, c[0x0][0x2d0], -R202 ;  /* 0x0000b400b3f07a23 */ /* 0x000fe400000108ca */
[----:B------:R-:W-:Y:S01]  /*118d0*/  FADD.FTZ R170, R171, R170 ;  /* 0x000000aaabaa7221 */ /* 0x000fe20000010000 */
[C---:B-1----:R-:W-:Y:S02]  /*118e0*/  F2FP.BF16.PACK_AB R99, R166.reuse, R167 ;  /* 0x000000a7a663723e */ /* 0x042fe400000010ff */
[----:B------:R-:W1:Y:S01]  /*118f0*/  MUFU.EX2 R161, R161 ;  /* 0x000000a100a17308 */ /* 0x000e620000000800 */
[----:B------:R-:W-:Y:S02]  /*11900*/  FADD.FTZ R170, R167, R170 ;  /* 0x000000aaa7aa7221 */ /* 0x000fe40000010000 */
[----:B------:R-:W-:Y:S02]  /*11910*/  FADD.FTZ R168, R173, R168 ;  /* 0x000000a8ada87221 */ /* 0x000fe40000010000 */
[----:B------:R-:W-:Y:S01]  /*11920*/  FADD.FTZ R170, R166, R170 ;  /* 0x000000aaa6aa7221 */ /* 0x000fe20000010000 */
[----:B------:R-:W-:Y:S01]  /*11930*/  HMMA.16816.F32.BF16 R144, R96, R136, RZ ;  /* 0x000000886090723c */ /* 0x000fe200000418ff */
[----:B------:R-:W-:Y:S01]  /*11940*/  FADD.FTZ R168, R174, R168 ;  /* 0x000000a8aea87221 */ /* 0x000fe20000010000 */
[----:B------:R-:W4:Y:S01]  /*11950*/  MUFU.EX2 R160, R160 ;  /* 0x000000a000a07308 */ /* 0x000f220000000800 */
[----:B---3--:R-:W-:-:S02]  /*11960*/  FADD.FTZ R170, R163, R170 ;  /* 0x000000aaa3aa7221 */ /* 0x008fc40000010000 */
[----:B------:R-:W-:-:S03]  /*11970*/  FADD.FTZ R242, R242, R168 ;  /* 0x000000a8f2f27221 */ /* 0x000fc60000010000 */
[C---:B------:R-:W-:Y:S01]  /*11980*/  HMMA.16816.F32.BF16 R100, R96.reuse, R108, RZ ;  /* 0x0000006c6064723c */ /* 0x040fe200000418ff */
[----:B--2---:R-:W-:Y:S01]  /*11990*/  FMNMX.FTZ R153, R153, R120, !PT ;  /* 0x0000007899997209 */ /* 0x004fe20007810000 */
[----:B------:R-:W2:Y:S01]  /*119a0*/  MUFU.EX2 R154, R154 ;  /* 0x0000009a009a7308 */ /* 0x000ea20000000800 */
[C---:B-1----:R-:W-:Y:S01]  /*119b0*/  F2FP.BF16.PACK_AB R9, R161.reuse, R163 ;  /* 0x000000a3a109723e */ /* 0x042fe200000010ff */
[----:B------:R-:W-:Y:S01]  /*119c0*/  FADD.FTZ R170, R161, R170 ;  /* 0x000000aaa1aa7221 */ /* 0x000fe20000010000 */
[C---:B------:R-:W-:Y:S01]  /*119d0*/  FSETP.NEU.FTZ.AND P0, PT, R153.reuse, -INF , PT ;  /* 0xff8000009900780b */ /* 0x040fe20003f1d000 */
[----:B------:R-:W-:Y:S02]  /*119e0*/  FMUL.FTZ R203, R153, c[0x0][0x2d0] ;  /* 0x0000b40099cb7a20 */ /* 0x000fe40000410000 */
[----:B------:R-:W-:Y:S02]  /*119f0*/  HMMA.16816.F32.BF16 R116, R96, R128, RZ ;  /* 0x000000806074723c */ /* 0x000fe400000418ff */
[----:B------:R-:W-:Y:S01]  /*11a00*/  MUFU.EX2 R185, R185 ;  /* 0x000000b900b97308 */ /* 0x000fe20000000800 */
[----:B------:R-:W-:Y:S01]  /*11a10*/  FSEL R203, R203, RZ, P0 ;  /* 0x000000ffcbcb7208 */ /* 0x000fe20000000000 */
[----:B----4-:R-:W-:-:S04]  /*11a20*/  FADD.FTZ R170, R160, R170 ;  /* 0x000000aaa0aa7221 */ /* 0x010fc80000010000 */
[C---:B------:R-:W-:Y:S01]  /*11a30*/  HMMA.16816.F32.BF16 R52, R96.reuse, R60, RZ ;  /* 0x0000003c6034723c */ /* 0x040fe200000418ff */
[--C-:B------:R-:W-:Y:S01]  /*11a40*/  FFMA.FTZ R189, R75, c[0x0][0x2d0], -R203.reuse ;  /* 0x0000b4004bbd7a23 */ /* 0x100fe200000108cb */
[----:B--2---:R-:W-:Y:S01]  /*11a50*/  F2FP.BF16.PACK_AB R11, R154, R160 ;  /* 0x000000a09a0b723e */ /* 0x004fe200000010ff */
[--C-:B------:R-:W-:Y:S01]  /*11a60*/  FFMA.FTZ R191, R74, c[0x0][0x2d0], -R203.reuse ;  /* 0x0000b4004abf7a23 */ /* 0x100fe200000108cb */
[----:B------:R-:W1:Y:S01]  /*11a70*/  MUFU.EX2 R187, R187 ;  /* 0x000000bb00bb7308 */ /* 0x000e620000000800 */
[--C-:B------:R-:W-:Y:S02]  /*11a80*/  FFMA.FTZ R190, R95, c[0x0][0x2d0], -R203.reuse ;  /* 0x0000b4005fbe7a23 */ /* 0x100fe400000108cb */
[--C-:B------:R-:W-:Y:S01]  /*11a90*/  FFMA.FTZ R193, R94, c[0x0][0x2d0], -R203.reuse ;  /* 0x0000b4005ec17a23 */ /* 0x100fe200000108cb */
[----:B------:R-:W-:Y:S01]  /*11aa0*/  HMMA.16816.F32.BF16 R68, R96, R12, RZ ;  /* 0x0000000c6044723c */ /* 0x000fe200000418ff */
[--C-:B------:R-:W-:Y:S02]  /*11ab0*/  FFMA.FTZ R199, R90, c[0x0][0x2d0], -R203.reuse ;  /* 0x0000b4005ac77a23 */ /* 0x100fe400000108cb */
[--C-:B------:R-:W-:Y:S01]  /*11ac0*/  FFMA.FTZ R201, R88, c[0x0][0x2d0], -R203.reuse ;  /* 0x0000b40058c97a23 */ /* 0x100fe200000108cb */
[----:B------:R-:W2:Y:S01]  /*11ad0*/  MUFU.EX2 R186, R186 ;  /* 0x000000ba00ba7308 */ /* 0x000ea20000000800 */
[----:B------:R-:W-:-:S02]  /*11ae0*/  FFMA.FTZ R198, R73, c[0x0][0x2d0], -R203 ;  /* 0x0000b40049c67a23 */ /* 0x000fc400000108cb */
[--C-:B------:R-:W-:Y:S01]  /*11af0*/  FFMA.FTZ R200, R72, c[0x0][0x2d0], -R203.reuse ;  /* 0x0000b40048c87a23 */ /* 0x100fe200000108cb */
[C---:B------:R-:W-:Y:S01]  /*11b00*/  HMMA.16816.F32.BF16 R84, R96.reuse, R4, RZ ;  /* 0x000000046054723c */ /* 0x040fe200000418ff */
[----:B------:R-:W-:Y:S02]  /*11b10*/  FFMA.FTZ R235, R192, c[0x0][0x2d0], -R203 ;  /* 0x0000b400c0eb7a23 */ /* 0x000fe400000108cb */
[----:B------:R-:W-:Y:S01]  /*11b20*/  FADD.FTZ R170, R154, R170 ;  /* 0x000000aa9aaa7221 */ /* 0x000fe20000010000 */
[----:B------:R-:W3:Y:S01]  /*11b30*/  MUFU.EX2 R188, R188 ;  /* 0x000000bc00bc7308 */ /* 0x000ee20000000800 */
[----:B-1----:R-:W-:Y:S01]  /*11b40*/  F2FP.BF16.PACK_AB R92, R187, R185 ;  /* 0x000000b9bb5c723e */ /* 0x002fe200000010ff */
[----:B------:R-:W-:Y:S02]  /*11b50*/  FADD.FTZ R185, R185, R187 ;  /* 0x000000bbb9b97221 */ /* 0x000fe40000010000 */
[----:B------:R-:W-:Y:S04]  /*11b60*/  HMMA.16816.F32.BF16 R132, R96, R138, RZ ;  /* 0x0000008a6084723c */ /* 0x000fe800000418ff */
[----:B------:R-:W-:Y:S01]  /*11b70*/  MUFU.EX2 R189, R189 ;  /* 0x000000bd00bd7308 */ /* 0x000fe20000000800 */
[----:B--2---:R-:W-:-:S03]  /*11b80*/  FADD.FTZ R185, R186, R185 ;  /* 0x000000b9bab97221 */ /* 0x004fc60000010000 */
[C---:B------:R-:W-:Y:S04]  /*11b90*/  HMMA.16816.F32.BF16 R112, R96.reuse, R110, RZ ;  /* 0x0000006e6070723c */ /* 0x040fe800000418ff */
[----:B------:R-:W1:Y:S01]  /*11ba0*/  MUFU.EX2 R191, R191 ;  /* 0x000000bf00bf7308 */ /* 0x000e620000000800 */
[C---:B---3--:R-:W-:Y:S01]  /*11bb0*/  F2FP.BF16.PACK_AB R94, R188.reuse, R186 ;  /* 0x000000babc5e723e */ /* 0x048fe200000010ff */
[----:B------:R-:W-:Y:S02]  /*11bc0*/  FADD.FTZ R185, R188, R185 ;  /* 0x000000b9bcb97221 */ /* 0x000fe40000010000 */
[C---:B------:R-:W-:Y:S04]  /*11bd0*/  HMMA.16816.F32.BF16 R124, R96.reuse, R130, RZ ;  /* 0x00000082607c723c */ /* 0x040fe800000418ff */
[----:B------:R-:W2:Y:S04]  /*11be0*/  MUFU.EX2 R190, R190 ;  /* 0x000000be00be7308 */ /* 0x000ea80000000800 */
[----:B------:R-:W-:Y:S04]  /*11bf0*/  HMMA.16816.F32.BF16 R64, R96, R62, RZ ;  /* 0x0000003e6040723c */ /* 0x000fe800000418ff */
[----:B------:R-:W3:Y:S01]  /*11c00*/  MUFU.EX2 R193, R193 ;  /* 0x000000c100c17308 */ /* 0x000ee20000000800 */
[----:B-1----:R-:W-:Y:S01]  /*11c10*/  F2FP.BF16.PACK_AB R93, R191, R189 ;  /* 0x000000bdbf5d723e */ /* 0x002fe200000010ff */
[----:B------:R-:W-:-:S02]  /*11c20*/  FADD.FTZ R189, R189, R191 ;  /* 0x000000bfbdbd7221 */ /* 0x000fc40000010000 */
[----:B------:R-:W-:Y:S04]  /*11c30*/  HMMA.16816.F32.BF16 R80, R96, R14, RZ ;  /* 0x0000000e6050723c */ /* 0x000fe800000418ff */
[----:B------:R-:W1:Y:S01]  /*11c40*/  MUFU.EX2 R175, R175 ;  /* 0x000000af00af7308 */ /* 0x000e620000000800 */
[----:B--2---:R-:W-:-:S03]  /*11c50*/  FADD.FTZ R189, R190, R189 ;  /* 0x000000bdbebd7221 */ /* 0x004fc60000010000 */
[----:B------:R-:W-:Y:S04]  /*11c60*/  HMMA.16816.F32.BF16 R96, R96, R6, RZ ;  /* 0x000000066060723c */ /* 0x000fe800000418ff */
[----:B------:R-:W2:Y:S01]  /*11c70*/  MUFU.EX2 R176, R176 ;  /* 0x000000b000b07308 */ /* 0x000ea20000000800 */
[C---:B---3--:R-:W-:Y:S01]  /*11c80*/  F2FP.BF16.PACK_AB R95, R193.reuse, R190 ;  /* 0x000000bec15f723e */ /* 0x048fe200000010ff */
[----:B------:R-:W-:Y:S02]  /*11c90*/  FADD.FTZ R189, R193, R189 ;  /* 0x000000bdc1bd7221 */ /* 0x000fe40000010000 */
[----:B------:R-:W-:Y:S04]  /*11ca0*/  HMMA.16816.F32.BF16 R144, R8, R156, R144 ;  /* 0x0000009c0890723c */ /* 0x000fe80000041890 */
[----:B------:R-:W3:Y:S01]  /*11cb0*/  MUFU.EX2 R177, R177 ;  /* 0x000000b100b17308 */ /* 0x000ee20000000800 */
[----:B-1----:R-:W-:-:S03]  /*11cc0*/  FADD.FTZ R170, R175, R170 ;  /* 0x000000aaafaa7221 */ /* 0x002fc60000010000 */
[C---:B------:R-:W-:Y:S04]  /*11cd0*/  HMMA.16816.F32.BF16 R100, R8.reuse, R148, R100 ;  /* 0x000000940864723c */ /* 0x040fe80000041864 */
[----:B------:R-:W1:Y:S01]  /*11ce0*/  MUFU.EX2 R241, R241 ;  /* 0x000000f100f17308 */ /* 0x000e620000000800 */
[C---:B--2---:R-:W-:Y:S01]  /*11cf0*/  F2FP.BF16.PACK_AB R57, R176.reuse, R175 ;  /* 0x000000afb039723e */ /* 0x044fe200000010ff */
[----:B------:R-:W-:Y:S02]  /*11d00*/  FADD.FTZ R170, R176, R170 ;  /* 0x000000aab0aa7221 */ /* 0x000fe40000010000 */
[----:B------:R-:W-:Y:S04]  /*11d10*/  HMMA.16816.F32.BF16 R116, R8, R48, R116 ;  /* 0x000000300874723c */ /* 0x000fe80000041874 */
[----:B------:R-:W2:Y:S01]  /*11d20*/  MUFU.EX2 R194, R194 ;  /* 0x000000c200c27308 */ /* 0x000ea20000000800 */
[----:B---3--:R-:W-:-:S03]  /*11d30*/  FADD.FTZ R170, R177, R170 ;  /* 0x000000aab1aa7221 */ /* 0x008fc60000010000 */
[----:B------:R-:W-:Y:S01]  /*11d40*/  HMMA.16816.F32.BF16 R52, R8, R44, R52 ;  /* 0x0000002c0834723c */ /* 0x000fe20000041834 */
[----:B-1----:R-:W-:-:S03]  /*11d50*/  F2FP.BF16.PACK_AB R59, R241, R177 ;  /* 0x000000b1f13b723e */ /* 0x002fc600000010ff */
[----:B------:R-:W1:Y:S01]  /*11d60*/  MUFU.EX2 R196, R196 ;  /* 0x000000c400c47308 */ /* 0x000e620000000800 */
[----:B------:R-:W-:-:S03]  /*11d70*/  FADD.FTZ R241, R241, R170 ;  /* 0x000000aaf1f17221 */ /* 0x000fc60000010000 */
[----:B------:R-:W-:Y:S01]  /*11d80*/  HMMA.16816.F32.BF16 R68, R8, R40, R68 ;  /* 0x000000280844723c */ /* 0x000fe20000041844 */
[----:B--2---:R-:W-:-:S03]  /*11d90*/  FADD.FTZ R185, R194, R185 ;  /* 0x000000b9c2b97221 */ /* 0x004fc60000010000 */
[----:B------:R-:W2:Y:S04]  /*11da0*/  MUFU.EX2 R197, R197 ;  /* 0x000000c500c57308 */ /* 0x000ea80000000800 */
[----:B------:R-:W-:Y:S04]  /*11db0*/  HMMA.16816.F32.BF16 R84, R8, R36, R84 ;  /* 0x000000240854723c */ /* 0x000fe80000041854 */
[----:B------:R-:W3:Y:S01]  /*11dc0*/  MUFU.EX2 R195, R195 ;  /* 0x000000c300c37308 */ /* 0x000ee20000000800 */
[----:B-1----:R-:W-:-:S03]  /*11dd0*/  FADD.FTZ R185, R196, R185 ;  /* 0x000000b9c4b97221 */ /* 0x002fc60000010000 */
[----:B------:R-:W-:Y:S04]  /*11de0*/  HMMA.16816.F32.BF16 R132, R8, R158, R132 ;  /* 0x0000009e0884723c */ /* 0x000fe80000041884 */
[----:B------:R-:W1:Y:S01]  /*11df0*/  MUFU.EX2 R199, R199 ;  /* 0x000000c700c77308 */ /* 0x000e620000000800 */
[----:B--2---:R-:W-:-:S03]  /*11e00*/  FADD.FTZ R185, R197, R185 ;  /* 0x000000b9c5b97221 */ /* 0x004fc60000010000 */
[----:B------:R-:W-:Y:S04]  /*11e10*/  HMMA.16816.F32.BF16 R112, R8, R150, R112 ;  /* 0x000000960870723c */ /* 0x000fe80000041870 */
[----:B------:R-:W2:Y:S01]  /*11e20*/  MUFU.EX2 R201, R201 ;  /* 0x000000c900c97308 */ /* 0x000ea20000000800 */
[----:B---3--:R-:W-:-:S03]  /*11e30*/  FADD.FTZ R185, R195, R185 ;  /* 0x000000b9c3b97221 */ /* 0x008fc60000010000 */
[----:B------:R-:W-:Y:S04]  /*11e40*/  HMMA.16816.F32.BF16 R124, R8, R50, R124 ;  /* 0x00000032087c723c */ /* 0x000fe8000004187c */
[----:B------:R-:W3:Y:S01]  /*11e50*/  MUFU.EX2 R198, R198 ;  /* 0x000000c600c67308 */ /* 0x000ee20000000800 */
[----:B-1----:R-:W-:-:S03]  /*11e60*/  FADD.FTZ R189, R199, R189 ;  /* 0x000000bdc7bd7221 */ /* 0x002fc60000010000 */
[----:B------:R-:W-:Y:S04]  /*11e70*/  HMMA.16816.F32.BF16 R64, R8, R46, R64 ;  /* 0x0000002e0840723c */ /* 0x000fe80000041840 */
[----:B------:R-:W1:Y:S01]  /*11e80*/  MUFU.EX2 R200, R200 ;  /* 0x000000c800c87308 */ /* 0x000e620000000800 */
[----:B--2---:R-:W-:-:S03]  /*11e90*/  FADD.FTZ R189, R201, R189 ;  /* 0x000000bdc9bd7221 */ /* 0x004fc60000010000 */
[----:B------:R-:W-:Y:S04]  /*11ea0*/  HMMA.16816.F32.BF16 R80, R8, R42, R80 ;  /* 0x0000002a0850723c */ /* 0x000fe80000041850 */
[----:B------:R-:W-:Y:S01]  /*11eb0*/  MUFU.EX2 R240, R240 ;  /* 0x000000f000f07308 */ /* 0x000fe20000000800 */
[----:B---3--:R-:W-:-:S03]  /*11ec0*/  FADD.FTZ R189, R198, R189 ;  /* 0x000000bdc6bd7221 */ /* 0x008fc60000010000 */
[----:B------:R-:W-:Y:S01]  /*11ed0*/  HMMA.16816.F32.BF16 R96, R8, R38, R96 ;  /* 0x000000260860723c */ /* 0x000fe20000041860 */
[----:B------:R-:W2:Y:S03]  /*11ee0*/  LDSM.16.MT88.4 R8, [R212+0x3880] ;  /* 0x00388000d408783b */ /* 0x000ea60000004200 */
[----:B------:R-:W-:Y:S01]  /*11ef0*/  MUFU.EX2 R235, R235 ;  /* 0x000000eb00eb7308 */ /* 0x000fe20000000800 */
[----:B-1----:R-:W-:-:S03]  /*11f00*/  FADD.FTZ R189, R200, R189 ;  /* 0x000000bdc8bd7221 */ /* 0x002fc60000010000 */
[C---:B------:R-:W-:Y:S08]  /*11f10*/  HMMA.16816.F32.BF16 R140, R92.reuse, R136, RZ ;  /* 0x000000885c8c723c */ /* 0x040ff000000418ff */
[C---:B------:R-:W-:Y:S08]  /*11f20*/  HMMA.16816.F32.BF16 R104, R92.reuse, R108, RZ ;  /* 0x0000006c5c68723c */ /* 0x040ff000000418ff */
[C---:B------:R-:W-:Y:S08]  /*11f30*/  HMMA.16816.F32.BF16 R120, R92.reuse, R128, RZ ;  /* 0x000000805c78723c */ /* 0x040ff000000418ff */
[C---:B------:R-:W-:Y:S08]  /*11f40*/  HMMA.16816.F32.BF16 R72, R92.reuse, R12, RZ ;  /* 0x0000000c5c48723c */ /* 0x040ff000000418ff */
[----:B------:R-:W-:Y:S07]  /*11f50*/  HMMA.16816.F32.BF16 R88, R92, R4, RZ ;  /* 0x000000045c58723c */ /* 0x000fee00000418ff */
[----:B------:R-:W-:Y:S01]  /*11f60*/  F2FP.BF16.PACK_AB R4, R196, R194 ;  /* 0x000000c2c404723e */ /* 0x000fe200000010ff */
[----:B------:R-:W-:Y:S01]  /*11f70*/  HMMA.16816.F32.BF16 R144, R56, R32, R144 ;  /* 0x000000203890723c */ /* 0x000fe20000041890 */
[----:B------:R-:W-:-:S07]  /*11f80*/  F2FP.BF16.PACK_AB R5, R201, R199 ;  /* 0x000000c7c905723e */ /* 0x000fce00000010ff */
[C---:B------:R-:W-:Y:S08]  /*11f90*/  HMMA.16816.F32.BF16 R100, R56.reuse, R28, R100 ;  /* 0x0000001c3864723c */ /* 0x040ff00000041864 */
        /* <DEDUP_REMOVED lines=17> */
[----:B------:R-:W-:-:S02]  /*120b0*/  F2FP.BF16.PACK_AB R6, R195, R197 ;  /* 0x000000c5c306723e */ /* 0x000fc400000010ff */
[----:B------:R-:W-:-:S07]  /*120c0*/  F2FP.BF16.PACK_AB R7, R200, R198 ;  /* 0x000000c6c807723e */ /* 0x000fce00000010ff */
[C---:B------:R-:W-:Y:S07]  /*120d0*/  HMMA.16816.F32.BF16 R140, R4.reuse, R156, R140 ;  /* 0x0000009c048c723c */ /* 0x040fee000004188c */
[--C-:B------:R-:W-:Y:S01]  /*120e0*/  FFMA.FTZ R156, R184, c[0x0][0x2d0], -R202.reuse ;  /* 0x0000b400b89c7a23 */ /* 0x100fe200000108ca */
[C---:B------:R-:W-:Y:S05]  /*120f0*/  HMMA.16816.F32.BF16 R104, R4.reuse, R148, R104 ;  /* 0x000000940468723c */ /* 0x040fea0000041868 */
[----:B------:R-:W1:Y:S02]  /*12100*/  MUFU.EX2 R156, R156 ;  /* 0x0000009c009c7308 */ /* 0x000e640000000800 */
[--C-:B------:R-:W-:Y:S01]  /*12110*/  FFMA.FTZ R148, R183, c[0x0][0x2d0], -R202.reuse ;  /* 0x0000b400b7947a23 */ /* 0x100fe200000108ca */
[C---:B------:R-:W-:Y:S05]  /*12120*/  HMMA.16816.F32.BF16 R120, R4.reuse, R48, R120 ;  /* 0x000000300478723c */ /* 0x040fea0000041878 */
[----:B------:R-:W2:Y:S02]  /*12130*/  MUFU.EX2 R148, R148 ;  /* 0x0000009400947308 */ /* 0x000ea40000000800 */
[----:B------:R-:W-:Y:S01]  /*12140*/  FFMA.FTZ R48, R181, c[0x0][0x2d0], -R202 ;  /* 0x0000b400b5307a23 */ /* 0x000fe200000108ca */
[----:B------:R-:W-:Y:S05]  /*12150*/  HMMA.16816.F32.BF16 R72, R4, R40, R72 ;  /* 0x000000280448723c */ /* 0x000fea0000041848 */
[----:B------:R-:W3:Y:S01]  /*12160*/  MUFU.EX2 R48, R48 ;  /* 0x0000003000307308 */ /* 0x000ee20000000800 */
[----:B-1----:R-:W-:-:S02]  /*12170*/  FADD.FTZ R185, R156, R185 ;  /* 0x000000b99cb97221 */ /* 0x002fc40000010000 */
[----:B------:R-:W-:Y:S01]  /*12180*/  HMMA.16816.F32.BF16 R88, R4, R36, R88 ;  /* 0x000000240458723c */ /* 0x000fe20000041858 */
[----:B------:R-:W-:Y:S02]  /*12190*/  FFMA.FTZ R40, R182, c[0x0][0x2d0], -R203 ;  /* 0x0000b400b6287a23 */ /* 0x000fe400000108cb */
[----:B--2---:R-:W-:-:S04]  /*121a0*/  FADD.FTZ R185, R148, R185 ;  /* 0x000000b994b97221 */ /* 0x004fc80000010000 */
[--C-:B------:R-:W-:Y:S01]  /*121b0*/  FFMA.FTZ R36, R180, c[0x0][0x2d0], -R203.reuse ;  /* 0x0000b400b4247a23 */ /* 0x100fe200000108cb */
[----:B------:R-:W-:Y:S01]  /*121c0*/  HMMA.16816.F32.BF16 R56, R4, R44, R56 ;  /* 0x0000002c0438723c */ /* 0x000fe20000041838 */
[----:B------:R-:W-:Y:S01]  /*121d0*/  FFMA.FTZ R37, R178, c[0x0][0x2d0], -R203 ;  /* 0x0000b400b2257a23 */ /* 0x000fe200000108cb */
[----:B------:R-:W1:Y:S01]  /*121e0*/  MUFU.EX2 R40, R40 ;  /* 0x0000002800287308 */ /* 0x000e620000000800 */
[----:B---3--:R-:W-:-:S05]  /*121f0*/  FADD.FTZ R185, R48, R185 ;  /* 0x000000b930b97221 */ /* 0x008fca0000010000 */
[C---:B------:R-:W-:Y:S02]  /*12200*/  HMMA.16816.F32.BF16 R136, R4.reuse, R158, R136 ;  /* 0x0000009e0488723c */ /* 0x040fe40000041888 */
[----:B------:R-:W2:Y:S06]  /*12210*/  MUFU.EX2 R36, R36 ;  /* 0x0000002400247308 */ /* 0x000eac0000000800 */
[----:B------:R-:W-:Y:S02]  /*12220*/  HMMA.16816.F32.BF16 R108, R4, R150, R108 ;  /* 0x00000096046c723c */ /* 0x000fe4000004186c */
[----:B------:R-:W3:Y:S01]  /*12230*/  MUFU.EX2 R37, R37 ;  /* 0x0000002500257308 */ /* 0x000ee20000000800 */
[----:B-1----:R-:W-:-:S05]  /*12240*/  FADD.FTZ R189, R40, R189 ;  /* 0x000000bd28bd7221 */ /* 0x002fca0000010000 */
[----:B------:R-:W-:Y:S01]  /*12250*/  HMMA.16816.F32.BF16 R128, R4, R50, R128 ;  /* 0x000000320480723c */ /* 0x000fe20000041880 */
[----:B--2---:R-:W-:-:S07]  /*12260*/  FADD.FTZ R189, R36, R189 ;  /* 0x000000bd24bd7221 */ /* 0x004fce0000010000 */
[----:B------:R-:W-:Y:S01]  /*12270*/  HMMA.16816.F32.BF16 R60, R4, R46, R60 ;  /* 0x0000002e043c723c */ /* 0x000fe2000004183c */
[----:B---3--:R-:W-:-:S07]  /*12280*/  FADD.FTZ R189, R37, R189 ;  /* 0x000000bd25bd7221 */ /* 0x008fce0000010000 */
[C---:B------:R-:W-:Y:S08]  /*12290*/  HMMA.16816.F32.BF16 R12, R4.reuse, R42, R12 ;  /* 0x0000002a040c723c */ /* 0x040ff0000004180c */
[----:B------:R-:W-:Y:S07]  /*122a0*/  HMMA.16816.F32.BF16 R92, R4, R38, R92 ;  /* 0x00000026045c723c */ /* 0x000fee000004185c */
[----:B------:R-:W-:-:S02]  /*122b0*/  F2FP.BF16.PACK_AB R4, R148, R156 ;  /* 0x0000009c9404723e */ /* 0x000fc400000010ff */
[C---:B------:R-:W-:Y:S01]  /*122c0*/  F2FP.BF16.PACK_AB R6, R240.reuse, R48 ;  /* 0x00000030f006723e */ /* 0x040fe200000010ff */
[----:B------:R-:W-:Y:S01]  /*122d0*/  FADD.FTZ R240, R240, R185 ;  /* 0x000000b9f0f07221 */ /* 0x000fe20000010000 */
[----:B------:R-:W-:Y:S02]  /*122e0*/  F2FP.BF16.PACK_AB R5, R36, R40 ;  /* 0x000000282405723e */ /* 0x000fe400000010ff */
[C---:B------:R-:W-:Y:S01]  /*122f0*/  F2FP.BF16.PACK_AB R7, R235.reuse, R37 ;  /* 0x00000025eb07723e */ /* 0x040fe200000010ff */
[----:B------:R-:W-:-:S06]  /*12300*/  FADD.FTZ R235, R235, R189 ;  /* 0x000000bdebeb7221 */ /* 0x000fcc0000010000 */
[C---:B------:R-:W-:Y:S07]  /*12310*/  HMMA.16816.F32.BF16 R56, R4.reuse, R20, R56 ;  /* 0x000000140438723c */ /* 0x040fee0000041838 */
[----:B------:R-:W-:Y:S01]  /*12320*/  @P6 IMAD.HI.U32 R20, R77, c[0x0][0x2c8], RZ ;  /* 0x0000b2004d146a27 */ /* 0x000fe200078e00ff */
[----:B------:R-:W-:Y:S04]  /*12330*/  HMMA.16816.F32.BF16 R72, R4, R16, R72 ;  /* 0x000000100448723c */ /* 0x000fe80000041848 */
[----:B------:R-:W-:-:S02]  /*12340*/  @P6 SHF.R.U32.HI R77, RZ, c[0x0][0x2cc], R20 ;  /* 0x0000b300ff4d6a19 */ /* 0x000fc40000011614 */
[----:B------:R-:W-:Y:S02]  /*12350*/  ISETP.GE.AND P6, PT, R219, 0x1, PT ;  /* 0x00000001db00780c */ /* 0x000fe40003fc6270 */
[----:B------:R-:W-:Y:S01]  /*12360*/  HMMA.16816.F32.BF16 R140, R4, R32, R140 ;  /* 0x00000020048c723c */ /* 0x000fe2000004188c */
[----:B------:R-:W-:-:S07]  /*12370*/  IMAD.IADD R16, R76, 0x1, R77 ;  /* 0x000000014c107824 */ /* 0x000fce00078e024d */
        /* <DEDUP_REMOVED lines=8> */
[----:B------:R-:W-:Y:S07]  /*12400*/  HMMA.16816.F32.BF16 R92, R4, R10, R92 ;  /* 0x0000000a045c723c */ /* 0x000fee000004185c */
[----:B------:R-:W-:Y:S01]  /*12410*/  IADD3 R5, R16, c[0x0][0x328], RZ ;  /* 0x0000ca0010057a10 */ /* 0x000fe20007ffe0ff */
[----:B------:R-:W-:Y:S05]  /*12420*/  @!P6 BRA `(.L_x_467) ;  /* 0x000000f00000e947 */ /* 0x000fea0003800000 */
        /* <DEDUP_REMOVED lines=10> */
.L_x_468:
[----:B------:R-:W-:-:S13]  /*124d0*/  ISETP.NE.AND P0, PT, R4, 0x1, PT ;  /* 0x000000010400780c */ /* 0x000fda0003f05270 */
[----:B------:R-:W-:-:S05]  /*124e0*/  @P0 IMAD.HI.U32 R7, R6, c[0x0][0x330], RZ ;  /* 0x0000cc0006070a27 */ /* 0x000fca00078e00ff */
[----:B------:R-:W-:-:S05]  /*124f0*/  @P0 SHF.R.U32.HI R6, RZ, c[0x0][0x334], R7 ;  /* 0x0000cd00ff060a19 */ /* 0x000fca0000011607 */
.L_x_469:
[----:B------:R-:W-:-:S05]  /*12500*/  IMAD R4, R6, R4, c[0x0][0x32c] ;  /* 0x0000cb0006047624 */ /* 0x000fca00078e0204 */
[----:B------:R-:W-:-:S05]  /*12510*/  IMNMX R5, R5, R4, PT ;  /* 0x0000000405057217 */ /* 0x000fca0003800200 */
.L_x_467:
        /* <DEDUP_REMOVED lines=18> */
.L_x_489:
        /* <DEDUP_REMOVED lines=18> */
[----:B------:R-:W-:Y:S01]  /*12760*/  IMAD.WIDE.U32 R12, R243, c[0x0][0x208], RZ ;  /* 0x00008200f30c7a25 */ /* 0x000fe200078e00ff */
        /* <DEDUP_REMOVED lines=8> */
[C---:B------:R-:W-:Y:S01]  /*127f0*/  @!P1 LEA R7, P0, R2.reuse, R12, 0x5 ;  /* 0x0000000c02079211 */ /* 0x040fe200078028ff */
[----:B------:R-:W-:Y:S05]  /*12800*/  IMAD.IADD R0, R13, 0x1, R0 ;  /* 0x000000010d007824 */ /* 0x000fea00078e0200 */
[----:B------:R-:W-:Y:S02]  /*12810*/  @!P1 LEA.HI.X R6, R2, R0, R6, 0x5, P0 ;  /* 0x0000000002069211 */ /* 0x000fe400000f2c06 */
[-C--:B------:R-:W-:Y:S05]  /*12820*/  IADD3 R3, P0, R228, R12.reuse, RZ ;  /* 0x0000000ce4037210 */ /* 0x080fea0007f1e0ff */
[----:B------:R-:W-:Y:S01]  /*12830*/  IMAD.X R2, R0, 0x1, R237, P0 ;  /* 0x0000000100027824 */ /* 0x000fe200000e06ed */
        /* <DEDUP_REMOVED lines=15> */
[C---:B------:R-:W-:Y:S03]  /*12930*/  @!P1 IADD3 R2, P0, R7.reuse, R228, RZ ;  /* 0x000000e407029210 */ /* 0x040fe60007f1e0ff */
[----:B------:R4:W-:Y:S02]  /*12940*/  LDGSTS.E.BYPASS.LTC128B.128 [R230+0x3080], [R4.64], !P3 ;  /* 0x0308000004e67fae */ /* 0x0009e4000d901d4c */
[----:B------:R-:W-:Y:S01]  /*12950*/  @!P1 IMAD.X R0, R6, 0x1, R237, P0 ;  /* 0x0000000106009824 */ /* 0x000fe200000e06ed */
[C---:B------:R-:W-:Y:S04]  /*12960*/  @!P1 LEA R12, P0, R2.reuse, c[0x0][0x1f8], 0x1 ;  /* 0x00007e00020c9a11 */ /* 0x040fe800078008ff */
[----:B------:R-:W-:Y:S02]  /*12970*/  @!P1 LEA.HI.X R13, R2, c[0x0][0x1fc], R0, 0x1, P0 ;  /* 0x00007f00020d9a11 */ /* 0x000fe400000f0c00 */
[C---:B------:R-:W-:Y:S03]  /*12980*/  @!P1 IADD3 R2, P0, R7.reuse, R248, RZ ;  /* 0x000000f807029210 */ /* 0x040fe60007f1e0ff */
        /* <DEDUP_REMOVED lines=10> */
.L_x_471:
[-C--:B--2-4-:R-:W-:Y:S01]  /*12a30*/  HMMA.16816.F32.BF16 R4, R48, R16.reuse, RZ ;  /* 0x000000103004723c */ /* 0x094fe200000418ff */
[----:B------:R-:W-:Y:S02]  /*12a40*/  LDSM.16.M88.4 R176, [R217+0x8080] ;  /* 0x00808000d9b0783b */ /* 0x000fe40000000200 */
[----:B------:R-:W-:Y:S05]  /*12a50*/  ISETP.GT.AND P0, PT, R243, R227, PT ;  /* 0x000000e3f300720c */ /* 0x000fea0003f04270 */
[C---:B---3--:R-:W-:Y:S01]  /*12a60*/  HMMA.16816.F32.BF16 R8, R44.reuse, R16, RZ ;  /* 0x000000102c08723c */ /* 0x048fe200000418ff */
[----:B------:R-:W0:Y:S07]  /*12a70*/  LDGDEPBAR ;  /* 0x00000000000079af */ /* 0x000e2e0000000000 */
[-C--:B------:R-:W-:Y:S01]  /*12a80*/  HMMA.16816.F32.BF16 R12, R44, R18.reuse, RZ ;  /* 0x000000122c0c723c */ /* 0x080fe200000418ff */
[----:B------:R-:W2:Y:S07]  /*12a90*/  LDSM.16.M88.4 R180, [R216+0x4880] ;  /* 0x00488000d8b4783b */ /* 0x000eae0000000200 */
[C---:B------:R-:W-:Y:S01]  /*12aa0*/  HMMA.16816.F32.BF16 R16, R48.reuse, R18, RZ ;  /* 0x000000123010723c */ /* 0x040fe200000418ff */
[----:B------:R-:W3:Y:S07]  /*12ab0*/  LDSM.16.M88.4 R184, [R217+0x9080] ;  /* 0x00908000d9b8783b */ /* 0x000eee0000000200 */
        /* <DEDUP_REMOVED lines=30> */
[C---:B---3--:R-:W-:Y:S08]  /*12ca0*/  HMMA.16816.F32.BF16 R8, R184.reuse, R180, R8 ;  /* 0x000000b4b808723c */ /* 0x048ff00000041808 */
        /* <DEDUP_REMOVED lines=13> */
[----:B------:R-:W2:Y:S07]  /*12d80*/  LDSM.16.M88.4 R176, [R216+0x5880] ;  /* 0x00588000d8b0783b */ /* 0x000eae0000000200 */
[-C--:B----4-:R-:W-:Y:S01]  /*12d90*/  HMMA.16816.F32.BF16 R4, R160, R192.reuse, R4 ;  /* 0x000000c0a004723c */ /* 0x090fe20000041804 */
[----:B------:R-:W-:Y:S07]  /*12da0*/  LDSM.16.M88.4 R188, [R213+0xb080] ;  /* 0x00b08000d5bc783b */ /* 0x000fee0000000200 */
[C---:B------:R-:W-:Y:S08]  /*12db0*/  HMMA.16816.F32.BF16 R8, R196.reuse, R192, R8 ;  /* 0x000000c0c408723c */ /* 0x040ff00000041808 */
[-C--:B------:R-:W-:Y:S08]  /*12dc0*/  HMMA.16816.F32.BF16 R12, R196, R194.reuse, R12 ;  /* 0x000000c2c40c723c */ /* 0x080ff0000004180c */
[C---:B------:R-:W-:Y:S01]  /*12dd0*/  HMMA.16816.F32.BF16 R16, R160.reuse, R194, R16 ;  /* 0x000000c2a010723c */ /* 0x040fe20000041810 */
[----:B------:R-:W-:Y:S07]  /*12de0*/  LDSM.16.M88.4 R192, [R205] ;  /* 0x00000000cdc0783b */ /* 0x000fee0000000200 */
[-C--:B-----5:R-:W-:Y:S08]  /*12df0*/  HMMA.16816.F32.BF16 R20, R160, R156.reuse, R20 ;  /* 0x0000009ca014723c */ /* 0x0a0ff00000041814 */
[C---:B------:R-:W-:Y:S08]  /*12e00*/  HMMA.16816.F32.BF16 R24, R196.reuse, R156, R24 ;  /* 0x0000009cc418723c */ /* 0x040ff00000041818 */
[-C--:B------:R-:W-:Y:S08]  /*12e10*/  HMMA.16816.F32.BF16 R28, R196, R158.reuse, R28 ;  /* 0x0000009ec41c723c */ /* 0x080ff0000004181c */
[C---:B------:R-:W-:Y:S01]  /*12e20*/  HMMA.16816.F32.BF16 R32, R160.reuse, R158, R32 ;  /* 0x0000009ea020723c */ /* 0x040fe20000041820 */
[----:B------:R-:W3:Y:S07]  /*12e30*/  LDSM.16.M88.4 R156, [R213+0xa080] ;  /* 0x00a08000d59c783b */ /* 0x000eee0000000200 */
        /* <DEDUP_REMOVED lines=11> */
[-C--:B--2---:R-:W-:Y:S08]  /*12ef0*/  HMMA.16816.F32.BF16 R20, R152, R176.reuse, R20 ;  /* 0x000000b09814723c */ /* 0x084ff00000041814 */
[C---:B------:R-:W-:Y:S08]  /*12f00*/  HMMA.16816.F32.BF16 R24, R172.reuse, R176, R24 ;  /* 0x000000b0ac18723c */ /* 0x040ff00000041818 */
[-C--:B------:R-:W-:Y:S08]  /*12f10*/  HMMA.16816.F32.BF16 R28, R172, R178.reuse, R28 ;  /* 0x000000b2ac1c723c */ /* 0x080ff0000004181c */
[C---:B------:R-:W-:Y:S08]  /*12f20*/  HMMA.16816.F32.BF16 R32, R152.reuse, R178, R32 ;  /* 0x000000b29820723c */ /* 0x040ff00000041820 */
[-C--:B------:R-:W-:Y:S08]  /*12f30*/  HMMA.16816.F32.BF16 R36, R152, R180.reuse, R36 ;  /* 0x000000b49824723c */ /* 0x080ff00000041824 */
[C---:B------:R-:W-:Y:S08]  /*12f40*/  HMMA.16816.F32.BF16 R40, R172.reuse, R180, R40 ;  /* 0x000000b4ac28723c */ /* 0x040ff00000041828 */
[-C--:B------:R-:W-:Y:S08]  /*12f50*/  HMMA.16816.F32.BF16 R44, R172, R182.reuse, R44 ;  /* 0x000000b6ac2c723c */ /* 0x080ff0000004182c */
[----:B------:R-:W-:Y:S08]  /*12f60*/  HMMA.16816.F32.BF16 R48, R152, R182, R48 ;  /* 0x000000b69830723c */ /* 0x000ff00000041830 */
        /* <DEDUP_REMOVED lines=60> */
.L_x_472:
        /* <DEDUP_REMOVED lines=28> */
.L_x_475:
[----:B------:R-:W-:Y:S04]  /*134f0*/  MOV R0, c[0x0][0x32c] ;  /* 0x0000cb0000007a02 */ /* 0x000fe80000000f00 */
[----:B------:R-:W-:Y:S11]  /*13500*/  ISETP.NE.AND P0, PT, R0, 0x1, PT ;  /* 0x000000010000780c */ /* 0x000ff60003f05270 */
[----:B------:R-:W-:Y:S02]  /*13510*/  @!UPT UIADD3 URZ, URZ, URZ, URZ ;  /* 0x0000003f3f3ff290 */ /* 0x000fe4000fffe03f */
[----:B------:R-:W-:Y:S05]  /*13520*/  @P0 IMAD.HI.U32 R0, R2, c[0x0][0x330], RZ ;  /* 0x0000cc0002000a27 */ /* 0x000fea00078e00ff */
[----:B------:R-:W-:Y:S02]  /*13530*/  @P0 SHF.R.U32.HI R2, RZ, c[0x0][0x334], R0 ;  /* 0x0000cd00ff020a19 */ /* 0x000fe40000011600 */
.L_x_476:
[----:B------:R-:W-:Y:S05]  /*13540*/  BSYNC B0 ;  /* 0x0000000000007941 */ /* 0x000fea0003800000 */
.L_x_474:
[----:B------:R-:W-:Y:S04]  /*13550*/  IMAD.IADD R0, R153, 0x1, -R234 ;  /* 0x0000000199007824 */ /* 0x000fe800078e0aea */
[----:B------:R-:W-:Y:S05]  /*13560*/  IMAD R2, R2, c[0x0][0x32c], R0 ;  /* 0x0000cb0002027a24 */ /* 0x000fea00078e0200 */
[----:B------:R-:W-:Y:S02]  /*13570*/  IADD3 R0, R2, c[0x0][0x32c], RZ ;  /* 0x0000cb0002007a10 */ /* 0x000fe40007ffe0ff */
[----:B------:R-:W-:Y:S02]  /*13580*/  IMNMX R160, R160, R2, !PT ;  /* 0x00000002a0a07217 */ /* 0x000fe40007800200 */
[----:B------:R-:W-:Y:S02]  /*13590*/  IMNMX R161, R161, R0, PT ;  /* 0x00000000a1a17217 */ /* 0x000fe40003800200 */
.L_x_473:
        /* <DEDUP_REMOVED lines=17> */
.L_x_479:
[----:B------:R-:W-:Y:S04]  /*136b0*/  MOV R0, c[0x0][0x32c] ;  /* 0x0000cb0000007a02 */ /* 0x000fe80000000f00 */
[----:B------:R-:W-:Y:S11]  /*136c0*/  ISETP.NE.AND P0, PT, R0, 0x1, PT ;  /* 0x000000010000780c */ /* 0x000ff60003f05270 */
[----:B------:R-:W-:Y:S02]  /*136d0*/  @!UPT UIADD3 URZ, URZ, URZ, URZ ;  /* 0x0000003f3f3ff290 */ /* 0x000fe4000fffe03f */
[----:B------:R-:W-:Y:S05]  /*136e0*/  @P0 IMAD.HI.U32 R0, R2, c[0x0][0x330], RZ ;  /* 0x0000cc0002000a27 */ /* 0x000fea00078e00ff */
[----:B------:R-:W-:Y:S02]  /*136f0*/  @P0 SHF.R.U32.HI R2, RZ, c[0x0][0x334], R0 ;  /* 0x0000cd00ff020a19 */ /* 0x000fe40000011600 */
.L_x_480:
[----:B------:R-:W-:Y:S05]  /*13700*/  BSYNC B0 ;  /* 0x0000000000007941 */ /* 0x000fea0003800000 */
.L_x_478:
[----:B------:R-:W-:Y:S04]  /*13710*/  IMAD.IADD R0, R153, 0x1, -R234 ;  /* 0x0000000199007824 */ /* 0x000fe800078e0aea */
[----:B------:R-:W-:Y:S05]  /*13720*/  IMAD R0, R2, c[0x0][0x32c], R0 ;  /* 0x0000cb0002007a24 */ /* 0x000fea00078e0200 */
[----:B------:R-:W-:Y:S02]  /*13730*/  IADD3 R2, R0, c[0x0][0x32c], RZ ;  /* 0x0000cb0000027a10 */ /* 0x000fe40007ffe0ff */
[----:B------:R-:W-:Y:S02]  /*13740*/  IMNMX R158, R158, R0, !PT ;  /* 0x000000009e9e7217 */ /* 0x000fe40007800200 */
[----:B------:R-:W-:Y:S02]  /*13750*/  IMNMX R159, R159, R2, PT ;  /* 0x000000029f9f7217 */ /* 0x000fe40003800200 */
.L_x_477:
        /* <DEDUP_REMOVED lines=17> */
.L_x_483:
[----:B------:R-:W-:Y:S04]  /*13870*/  MOV R0, c[0x0][0x32c] ;  /* 0x0000cb0000007a02 */ /* 0x000fe80000000f00 */
[----:B------:R-:W-:Y:S11]  /*13880*/  ISETP.NE.AND P0, PT, R0, 0x1, PT ;  /* 0x000000010000780c */ /* 0x000ff60003f05270 */
[----:B------:R-:W-:Y:S02]  /*13890*/  @!UPT UIADD3 URZ, URZ, URZ, URZ ;  /* 0x0000003f3f3ff290 */ /* 0x000fe4000fffe03f */
[----:B------:R-:W-:Y:S05]  /*138a0*/  @P0 IMAD.HI.U32 R0, R2, c[0x0][0x330], RZ ;  /* 0x0000cc0002000a27 */ /* 0x000fea00078e00ff */
[----:B------:R-:W-:Y:S02]  /*138b0*/  @P0 SHF.R.U32.HI R2, RZ, c[0x0][0x334], R0 ;  /* 0x0000cd00ff020a19 */ /* 0x000fe40000011600 */
.L_x_484:
[----:B------:R-:W-:Y:S05]  /*138c0*/  BSYNC B0 ;  /* 0x0000000000007941 */ /* 0x000fea0003800000 */
.L_x_482:
[----:B------:R-:W-:Y:S04]  /*138d0*/  IMAD.IADD R0, R153, 0x1, -R234 ;  /* 0x0000000199007824 */ /* 0x000fe800078e0aea */
[----:B------:R-:W-:Y:S05]  /*138e0*/  IMAD R0, R2, c[0x0][0x32c], R0 ;  /* 0x0000cb0002007a24 */ /* 0x000fea00078e0200 */
[----:B------:R-:W-:Y:S02]  /*138f0*/  IADD3 R2, R0, c[0x0][0x32c], RZ ;  /* 0x0000cb0000027a10 */ /* 0x000fe40007ffe0ff */
[----:B------:R-:W-:Y:S02]  /*13900*/  IMNMX R156, R156, R0, !PT ;  /* 0x000000009c9c7217 */ /* 0x000fe40007800200 */
[----:B------:R-:W-:Y:S02]  /*13910*/  IMNMX R157, R157, R2, PT ;  /* 0x000000029d9d7217 */ /* 0x000fe40003800200 */
.L_x_481:
        /* <DEDUP_REMOVED lines=24> */
[C---:B------:R-:W-:Y:S04]  /*13aa0*/  ISETP.LT.OR P0, PT, R161.reuse, 0x11, P0 ;  /* 0x00000011a100780c */ /* 0x040fe80000701670 */
[----:B------:R-:W-:Y:S02]  /*13ab0*/  FSEL R186, R20, -INF , !P0 ;  /* 0xff80000014ba7808 */ /* 0x000fe40004000000 */
[----:B------:R-:W-:Y:S02]  /*13ac0*/  ISETP.GT.AND P0, PT, R160, 0x11, !P1 ;  /* 0x00000011a000780c */ /* 0x000fe40004f04270 */
[----:B------:R-:W-:Y:S02]  /*13ad0*/  P2R R20, PR, RZ, 0x2 ;  /* 0x00000002ff147803 */ /* 0x000fe40000000000 */
[----:B------:R-:W-:Y:S04]  /*13ae0*/  ISETP.LT.OR P0, PT, R161, 0x12, P0 ;  /* 0x00000012a100780c */ /* 0x000fe80000701670 */
[----:B------:R-:W-:Y:S02]  /*13af0*/  FSEL R187, R21, -INF , !P0 ;  /* 0xff80000015bb7808 */ /* 0x000fe40004000000 */
[----:B------:R-:W-:Y:S02]  /*13b00*/  ISETP.GT.AND P0, PT, R158, 0x10, !P2 ;  /* 0x000000109e00780c */ /* 0x000fe40005704270 */
[----:B------:R-:W-:Y:S02]  /*13b10*/  ISETP.GE.AND P2, PT, R153, 0x19, PT ;  /* 0x000000199900780c */ /* 0x000fe40003f46270 */
[----:B------:R-:W-:Y:S04]  /*13b20*/  ISETP.LT.OR P0, PT, R159, 0x11, P0 ;  /* 0x000000119f00780c */ /* 0x000fe80000701670 */
        /* <DEDUP_REMOVED lines=8> */
[C---:B------:R-:W-:Y:S04]  /*13bb0*/  ISETP.LT.OR P0, PT, R161.reuse, 0x19, P0 ;  /* 0x00000019a100780c */ /* 0x040fe80000701670 */
[----:B------:R-:W-:Y:S02]  /*13bc0*/  FSEL R190, R32, -INF , !P0 ;  /* 0xff80000020be7808 */ /* 0x000fe40004000000 */
[----:B------:R-:W-:Y:S04]  /*13bd0*/  ISETP.GT.AND P0, PT, R160, 0x19, !P1 ;  /* 0x00000019a000780c */ /* 0x000fe80004f04270 */
        /* <DEDUP_REMOVED lines=28> */
[C---:B------:R-:W-:Y:S04]  /*13da0*/  ISETP.GT.AND P0, PT, R158.reuse, 0x1, !P1 ;  /* 0x000000019e00780c */ /* 0x040fe80004f04270 */
[----:B------:R-:W-:Y:S04]  /*13db0*/  ISETP.LT.OR P0, PT, R159, 0x2, P0 ;  /* 0x000000029f00780c */ /* 0x000fe80000701670 */
[----:B------:R-:W-:Y:S02]  /*13dc0*/  FSEL R7, R7, -INF , !P0 ;  /* 0xff80000007077808 */ /* 0x000fe40004000000 */
[----:B------:R-:W-:Y:S04]  /*13dd0*/  ISETP.GT.AND P0, PT, R158, RZ, !P2 ;  /* 0x000000ff9e00720c */ /* 0x000fe80005704270 */
[----:B------:R-:W-:Y:S04]  /*13de0*/  ISETP.LT.OR P0, PT, R159, 0x1, P0 ;  /* 0x000000019f00780c */ /* 0x000fe80000701670 */
[----:B------:R-:W-:Y:S02]  /*13df0*/  FSEL R4, R6, -INF , !P0 ;  /* 0xff80000006047808 */ /* 0x000fe40004000000 */
[----:B------:R-:W-:Y:S01]  /*13e00*/  ISETP.GT.AND P0, PT, R160, 0x28, !P3 ;  /* 0x00000028a000780c */ /* 0x000fe20005f04270 */
[----:B------:R-:W1:Y:S03]  /*13e10*/  SHFL.IDX PT, R6, R154, 0x3, 0x1c1f ;  /* 0x007c1f009a067f89 */ /* 0x000e6600000e0000 */
[C---:B------:R-:W-:Y:S04]  /*13e20*/  ISETP.LT.OR P0, PT, R161.reuse, 0x29, P0 ;  /* 0x00000029a100780c */ /* 0x040fe80000701670 */
[----:B------:R-:W-:Y:S02]  /*13e30*/  FSEL R192, R48, -INF , !P0 ;  /* 0xff80000030c07808 */ /* 0x000fe40004000000 */
[----:B------:R-:W-:Y:S04]  /*13e40*/  ISETP.GT.AND P0, PT, R160, 0x29, !P6 ;  /* 0x00000029a000780c */ /* 0x000fe80007704270 */
[----:B------:R-:W-:Y:S04]  /*13e50*/  ISETP.LT.OR P0, PT, R161, 0x2a, P0 ;  /* 0x0000002aa100780c */ /* 0x000fe80000701670 */
[----:B------:R-:W-:Y:S02]  /*13e60*/  FSEL R171, R49, -INF , !P0 ;  /* 0xff80000031ab7808 */ /* 0x000fe40004000000 */
[----:B------:R-:W-:Y:S04]  /*13e70*/  ISETP.GT.AND P0, PT, R158, 0x28, !P3 ;  /* 0x000000289e00780c */ /* 0x000fe80005f04270 */
        /* <DEDUP_REMOVED lines=15> */
[C---:B------:R-:W-:Y:S04]  /*13f70*/  ISETP.GT.AND P0, PT, R156.reuse, 0x9, !P0 ;  /* 0x000000099c00780c */ /* 0x040fe80004704270 */
        /* <DEDUP_REMOVED lines=27> */
[----:B------:R-:W-:Y:S04]  /*14130*/  ISETP.GT.AND P0, PT, R156, RZ, !P2 ;  /* 0x000000ff9c00720c */ /* 0x000fe80005704270 */
[C---:B------:R-:W-:Y:S04]  /*14140*/  ISETP.LT.OR P0, PT, R157.reuse, 0x1, P0 ;  /* 0x000000019d00780c */ /* 0x040fe80000701670 */
        /* <DEDUP_REMOVED lines=20> */
.L_x_487:
[----:B------:R-:W-:Y:S04]  /*14290*/  MOV R6, c[0x0][0x32c] ;  /* 0x0000cb0000067a02 */ /* 0x000fe80000000f00 */
[----:B------:R-:W-:Y:S11]  /*142a0*/  ISETP.NE.AND P0, PT, R6, 0x1, PT ;  /* 0x000000010600780c */ /* 0x000ff60003f05270 */
[----:B------:R-:W-:Y:S02]  /*142b0*/  @!UPT UIADD3 URZ, URZ, URZ, URZ ;  /* 0x0000003f3f3ff290 */ /* 0x000fe4000fffe03f */
[----:B------:R-:W-:Y:S05]  /*142c0*/  @P0 IMAD.HI.U32 R6, R24, c[0x0][0x330], RZ ;  /* 0x0000cc0018060a27 */ /* 0x000fea00078e00ff */
[----:B------:R-:W-:Y:S02]  /*142d0*/  @P0 SHF.R.U32.HI R24, RZ, c[0x0][0x334], R6 ;  /* 0x0000cd00ff180a19 */ /* 0x000fe40000011606 */
.L_x_488:
[----:B------:R-:W-:Y:S05]  /*142e0*/  BSYNC B0 ;  /* 0x0000000000007941 */ /* 0x000fea0003800000 */
.L_x_486:
[----:B------:R-:W-:Y:S04]  /*142f0*/  IMAD.IADD R153, R153, 0x1, -R234 ;  /* 0x0000000199997824 */ /* 0x000fe800078e0aea */
[----:B------:R-:W-:Y:S05]  /*14300*/  IMAD R153, R24, c[0x0][0x32c], R153 ;  /* 0x0000cb0018997a24 */ /* 0x000fea00078e0299 */
[----:B------:R-:W-:Y:S02]  /*14310*/  IADD3 R6, R153, c[0x0][0x32c], RZ ;  /* 0x0000cb0099067a10 */ /* 0x000fe40007ffe0ff */
[----:B------:R-:W-:Y:S02]  /*14320*/  IMNMX R3, R3, R153, !PT ;  /* 0x0000009903037217 */ /* 0x000fe40007800200 */
[----:B------:R-:W-:Y:S02]  /*14330*/  IMNMX R152, R152, R6, PT ;  /* 0x0000000698987217 */ /* 0x000fe40003800200 */
.L_x_485:
[----:B------:R-:W-:Y:S01]  /*14340*/  ISETP.GT.AND P0, PT, R3, RZ, !P2 ;  /* 0x000000ff0300720c */ /* 0x000fe20005704270 */
[----:B------:R-:W-:Y:S01]  /*14350*/  LDSM.16.MT88.4 R36, [R212+0x1880] ;  /* 0x00188000d424783b */ /* 0x000fe20000004200 */
[----:B------:R-:W-:Y:S02]  /*14360*/  ISETP.NE.AND P2, PT, R23, RZ, PT ;  /* 0x000000ff1700720c */ /* 0x000fe40003f45270 */
[----:B------:R-:W-:Y:S04]  /*14370*/  ISETP.LT.OR P0, PT, R152, 0x1, P0 ;  /* 0x000000019800780c */ /* 0x000fe80000701670 */
[----:B------:R-:W-:Y:S02]  /*14380*/  FSEL R10, R10, -INF , !P0 ;  /* 0xff8000000a0a7808 */ /* 0x000fe40004000000 */
[----:B------:R-:W-:Y:S02]  /*14390*/  ISETP.GT.AND P0, PT, R3, 0x1, !P1 ;  /* 0x000000010300780c */ /* 0x000fe40004f04270 */
        /* <DEDUP_REMOVED lines=14> */
[----:B------:R-:W-:Y:S02]  /*14480*/  ISETP.GT.AND P0, PT, R3, 0x9, !P0 ;  /* 0x000000090300780c */ /* 0x000fe40004704270 */
[----:B------:R-:W-:Y:S02]  /*14490*/  FMNMX.FTZ R2, R187, R2, !PT ;  /* 0x00000002bb027209 */ /* 0x000fe40007810000 */
[----:B------:R-:W-:Y:S02]  /*144a0*/  FMNMX.FTZ R0, R4, R150, !PT ;  /* 0x0000009604007209 */ /* 0x000fe40007810000 */
[----:B------:R-:W-:Y:S02]  /*144b0*/  FMNMX.FTZ R2, R190, R2, !PT ;  /* 0x00000002be027209 */ /* 0x000fe40007810000 */
[----:B------:R-:W-:Y:S02]  /*144c0*/  ISETP.LT.OR P0, PT, R152, 0xa, P0 ;  /* 0x0000000a9800780c */ /* 0x000fe40000701670 */
[----:B------:R-:W-:Y:S02]  /*144d0*/  FMNMX.FTZ R2, R194, R2, !PT ;  /* 0x00000002c2027209 */ /* 0x000fe40007810000 */
        /* <DEDUP_REMOVED lines=14> */
[----:B------:R-:W-:Y:S01]  /*145c0*/  FMNMX.FTZ R0, R189, R0, !PT ;  /* 0x00000000bd007209 */ /* 0x000fe20007810000 */
[----:B------:R-:W1:Y:S01]  /*145d0*/  SHFL.BFLY PT, R20, R2, 0x2, 0x1f ;  /* 0x0c401f0002147f89 */ /* 0x000e6200000e0000 */
[----:B------:R-:W-:Y:S02]  /*145e0*/  ISETP.GT.AND P0, PT, R3, 0x11, !P0 ;  /* 0x000000110300780c */ /* 0x000fe40004704270 */
[----:B------:R-:W-:Y:S02]  /*145f0*/  FMNMX.FTZ R0, R196, R0, !PT ;  /* 0x00000000c4007209 */ /* 0x000fe40007810000 */
[C---:B------:R-:W-:Y:S02]  /*14600*/  ISETP.LT.OR P0, PT, R152.reuse, 0x12, P0 ;  /* 0x000000129800780c */ /* 0x040fe40000701670 */
[----:B------:R-:W-:Y:S02]  /*14610*/  FMNMX.FTZ R0, R199, R0, !PT ;  /* 0x00000000c7007209 */ /* 0x000fe40007810000 */
[----:B------:R-:W-:Y:S02]  /*14620*/  FSEL R27, R27, -INF , !P0 ;  /* 0xff8000001b1b7808 */ /* 0x000fe40004000000 */
[----:B------:R-:W-:Y:S02]  /*14630*/  ISETP.GT.AND P0, PT, R3, 0x18, !P1 ;  /* 0x000000180300780c */ /* 0x000fe40004f04270 */
[----:B------:R-:W-:Y:S02]  /*14640*/  FMNMX.FTZ R0, R193, R0, !PT ;  /* 0x00000000c1007209 */ /* 0x000fe40007810000 */
[----:B------:R-:W-:Y:S02]  /*14650*/  ISETP.LT.OR P0, PT, R152, 0x19, P0 ;  /* 0x000000199800780c */ /* 0x000fe40000701670 */
[----:B------:R-:W-:Y:S02]  /*14660*/  FMNMX.FTZ R0, R191, R0, !PT ;  /* 0x00000000bf007209 */ /* 0x000fe40007810000 */
[----:B------:R-:W-:Y:S02]  /*14670*/  FMNMX.FTZ R22, R9, R22, !PT ;  /* 0x0000001609167209 */ /* 0x000fe40007810000 */
[----:B------:R-:W-:Y:S02]  /*14680*/  FSEL R30, R30, -INF , !P0 ;  /* 0xff8000001e1e7808 */ /* 0x000fe40004000000 */
[----:B------:R-:W-:Y:S02]  /*14690*/  FMNMX.FTZ R0, R168, R0, !PT ;  /* 0x00000000a8007209 */ /* 0x000fe40007810000 */
[----:B------:R-:W-:Y:S02]  /*146a0*/  ISETP.GT.AND P0, PT, R3, 0x19, !P2 ;  /* 0x000000190300780c */ /* 0x000fe40005704270 */
[----:B------:R-:W-:Y:S02]  /*146b0*/  FMNMX.FTZ R22, R12, R22, !PT ;  /* 0x000000160c167209 */ /* 0x000fe40007810000 */
[----:B------:R-:W-:Y:S02]  /*146c0*/  FMNMX.FTZ R0, R167, R0, !PT ;  /* 0x00000000a7007209 */ /* 0x000fe40007810000 */
[----:B------:R-:W-:Y:S02]  /*146d0*/  ISETP.LT.OR P0, PT, R152, 0x1a, P0 ;  /* 0x0000001a9800780c */ /* 0x000fe40000701670 */
[----:B-1----:R-:W-:Y:S02]  /*146e0*/  FMNMX.FTZ R20, R2, R20, !PT ;  /* 0x0000001402147209 */ /* 0x002fe40007810000 */
[----:B------:R-:W-:Y:S01]  /*146f0*/  FMNMX.FTZ R22, R13, R22, !PT ;  /* 0x000000160d167209 */ /* 0x000fe20007810000 */
[----:B------:R-:W1:Y:S01]  /*14700*/  SHFL.BFLY PT, R2, R0, 0x2, 0x1f ;  /* 0x0c401f0000027f89 */ /* 0x000e6200000e0000 */
[----:B------:R-:W-:Y:S02]  /*14710*/  FSEL R24, R31, -INF , !P0 ;  /* 0xff8000001f187808 */ /* 0x000fe40004000000 */
[C---:B------:R-:W-:Y:S02]  /*14720*/  ISETP.GT.AND P0, PT, R3.reuse, 0x20, !P5 ;  /* 0x000000200300780c */ /* 0x040fe40006f04270 */
[----:B------:R-:W-:Y:S02]  /*14730*/  FMNMX.FTZ R22, R250, R22, !PT ;  /* 0x00000016fa167209 */ /* 0x000fe40007810000 */
[----:B------:R-:W-:Y:S01]  /*14740*/  ISETP.LT.OR P0, PT, R152, 0x21, P0 ;  /* 0x000000219800780c */ /* 0x000fe20000701670 */
[----:B------:R-:W2:Y:S01]  /*14750*/  SHFL.BFLY PT, R6, R20, 0x1, 0x1f ;  /* 0x0c201f0014067f89 */ /* 0x000ea200000e0000 */
[----:B------:R-:W-:Y:S02]  /*14760*/  FMNMX.FTZ R22, R252, R22, !PT ;  /* 0x00000016fc167209 */ /* 0x000fe40007810000 */
[----:B------:R-:W-:Y:S02]  /*14770*/  FSEL R166, R42, -INF , !P0 ;  /* 0xff8000002aa67808 */ /* 0x000fe40004000000 */
        /* <DEDUP_REMOVED lines=11> */
[----:B-1----:R-:W-:Y:S02]  /*14830*/  FMNMX.FTZ R2, R0, R2, !PT ;  /* 0x0000000200027209 */ /* 0x002fe40007810000 */
[----:B--2---:R-:W-:Y:S02]  /*14840*/  FMNMX.FTZ R3, R20, R6, !PT ;  /* 0x0000000614037209 */ /* 0x004fe40007810000 */
[----:B------:R-:W-:Y:S01]  /*14850*/  FMNMX.FTZ R6, R163, R22, !PT ;  /* 0x00000016a3067209 */ /* 0x000fe20007810000 */
[----:B------:R-:W1:Y:S01]  /*14860*/  SHFL.BFLY PT, R20, R2, 0x1, 0x1f ;  /* 0x0c201f0002147f89 */ /* 0x000e6200000e0000 */
[----:B------:R-:W-:Y:S01]  /*14870*/  ISETP.LT.OR P0, PT, R152, 0x2a, P0 ;  /* 0x0000002a9800780c */ /* 0x000fe20000701670 */
[----:B------:R-:W-:Y:S01]  /*14880*/  FMUL.FTZ R251, R3, c[0x0][0x2d0] ;  /* 0x0000b40003fb7a20 */ /* 0x000fe20000410000 */
[----:B------:R-:W-:Y:S02]  /*14890*/  FMNMX.FTZ R6, R161, R6, !PT ;  /* 0x00000006a1067209 */ /* 0x000fe40007810000 */
[----:B------:R-:W-:Y:S02]  /*148a0*/  FSEL R153, R47, -INF , !P0 ;  /* 0xff8000002f997808 */ /* 0x000fe40004000000 */
[----:B------:R-:W-:Y:S01]  /*148b0*/  FSETP.NEU.FTZ.AND P0, PT, R3, -INF , PT ;  /* 0xff8000000300780b */ /* 0x000fe20003f1d000 */
[----:B------:R-:W2:Y:S03]  /*148c0*/  SHFL.BFLY PT, R0, R6, 0x2, 0x1f ;  /* 0x0c401f0006007f89 */ /* 0x000ea600000e0000 */
[----:B------:R-:W-:Y:S05]  /*148d0*/  FSEL R251, R251, RZ, P0 ;  /* 0x000000fffbfb7208 */ /* 0x000fea0000000000 */
[--C-:B------:R-:W-:Y:S01]  /*148e0*/  FFMA.FTZ R175, R21, c[0x0][0x2d0], -R251.reuse ;  /* 0x0000b40015af7a23 */ /* 0x100fe200000108fb */
[----:B------:R-:W-:Y:S01]  /*148f0*/  FMNMX.FTZ R21, R10, R148, !PT ;  /* 0x000000940a157209 */ /* 0x000fe20007810000 */
[--C-:B------:R-:W-:Y:S02]  /*14900*/  FFMA.FTZ R174, R5, c[0x0][0x2d0], -R251.reuse ;  /* 0x0000b40005ae7a23 */ /* 0x100fe400000108fb */
[--C-:B------:R-:W-:Y:S01]  /*14910*/  FFMA.FTZ R173, R16, c[0x0][0x2d0], -R251.reuse ;  /* 0x0000b40010ad7a23 */ /* 0x100fe200000108fb */
[----:B------:R-:W-:Y:S01]  /*14920*/  FMNMX.FTZ R5, R11, R21, !PT ;  /* 0x000000150b057209 */ /* 0x000fe20007810000 */
[--C-:B------:R-:W-:Y:S01]  /*14930*/  FFMA.FTZ R172, R17, c[0x0][0x2d0], -R251.reuse ;  /* 0x0000b40011ac7a23 */ /* 0x100fe200000108fb */
[----:B------:R-:W-:Y:S01]  /*14940*/  MUFU.EX2 R175, R175 ;  /* 0x000000af00af7308 */ /* 0x000fe20000000800 */
[----:B-1----:R-:W-:Y:S01]  /*14950*/  FMNMX.FTZ R2, R2, R20, !PT ;  /* 0x0000001402027209 */ /* 0x002fe20007810000 */
[--C-:B------:R-:W-:Y:S01]  /*14960*/  FFMA.FTZ R186, R186, c[0x0][0x2d0], -R251.reuse ;  /* 0x0000b400baba7a23 */ /* 0x100fe200000108fb */
[----:B------:R-:W-:Y:S01]  /*14970*/  FMNMX.FTZ R5, R14, R5, !PT ;  /* 0x000000050e057209 */ /* 0x000fe20007810000 */
[----:B------:R-:W-:Y:S01]  /*14980*/  LDSM.16.MT88.4 R20, [R214+0x1880] ;  /* 0x00188000d614783b */ /* 0x000fe20000004200 */
[--C-:B------:R-:W-:Y:S02]  /*14990*/  FFMA.FTZ R187, R187, c[0x0][0x2d0], -R251.reuse ;  /* 0x0000b400bbbb7a23 */ /* 0x100fe400000108fb */
[----:B------:R-:W-:Y:S01]  /*149a0*/  FMNMX.FTZ R5, R15, R5, !PT ;  /* 0x000000050f057209 */ /* 0x000fe20007810000 */
[----:B------:R-:W-:Y:S01]  /*149b0*/  FMUL.FTZ R195, R2, c[0x0][0x2d0] ;  /* 0x0000b40002c37a20 */ /* 0x000fe20000410000 */
[----:B--2---:R-:W-:Y:S01]  /*149c0*/  FMNMX.FTZ R0, R6, R0, !PT ;  /* 0x0000000006007209 */ /* 0x004fe20007810000 */
[----:B------:R-:W1:Y:S01]  /*149d0*/  MUFU.EX2 R174, R174 ;  /* 0x000000ae00ae7308 */ /* 0x000e620000000800 */
[----:B------:R-:W-:Y:S01]  /*149e0*/  FMNMX.FTZ R16, R25, R5, !PT ;  /* 0x0000000519107209 */ /* 0x000fe20007810000 */
[--C-:B------:R-:W-:Y:S01]  /*149f0*/  FFMA.FTZ R190, R190, c[0x0][0x2d0], -R251.reuse ;  /* 0x0000b400bebe7a23 */ /* 0x100fe200000108fb */
[----:B------:R-:W-:Y:S01]  /*14a00*/  FSEL R6, R3, RZ, P0 ;  /* 0x000000ff03067208 */ /* 0x000fe20000000000 */
[----:B------:R-:W2:Y:S01]  /*14a10*/  SHFL.BFLY PT, R5, R0, 0x1, 0x1f ;  /* 0x0c201f0000057f89 */ /* 0x000ea200000e0000 */
[----:B------:R-:W-:Y:S01]  /*14a20*/  FSETP.NEU.FTZ.AND P0, PT, R2, -INF , PT ;  /* 0xff8000000200780b */ /* 0x000fe20003f1d000 */
[----:B------:R-:W-:Y:S01]  /*14a30*/  FFMA.FTZ R194, R194, c[0x0][0x2d0], -R251 ;  /* 0x0000b400c2c27a23 */ /* 0x000fe200000108fb */
[----:B------:R-:W-:Y:S01]  /*14a40*/  FMNMX.FTZ R16, R27, R16, !PT ;  /* 0x000000101b107209 */ /* 0x000fe20007810000 */
[----:B------:R-:W-:Y:S01]  /*14a50*/  FADD.FTZ R6, -R6, R151 ;  /* 0x0000009706067221 */ /* 0x000fe20000010100 */
[----:B------:R-:W-:Y:S01]  /*14a60*/  FSEL R195, R195, RZ, P0 ;  /* 0x000000ffc3c37208 */ /* 0x000fe20000000000 */
[----:B------:R-:W-:Y:S01]  /*14a70*/  MUFU.EX2 R173, R173 ;  /* 0x000000ad00ad7308 */ /* 0x000fe20000000800 */
[----:B------:R-:W-:Y:S01]  /*14a80*/  FMNMX.FTZ R16, R30, R16, !PT ;  /* 0x000000101e107209 */ /* 0x000fe20007810000 */
[----:B------:R-:W-:Y:S02]  /*14a90*/  FMUL.FTZ R151, R6, c[0x0][0x2d0] ;  /* 0x0000b40006977a20 */ /* 0x000fe40000410000 */
        /* <DEDUP_REMOVED lines=9> */
[--C-:B------:R-:W-:Y:S01]  /*14b30*/  FFMA.FTZ R188, R188, c[0x0][0x2d0], -R195.reuse ;  /* 0x0000b400bcbc7a23 */ /* 0x100fe200000108c3 */
[----:B-1----:R-:W-:Y:S01]  /*14b40*/  F2FP.BF16.PACK_AB R156, R174, R175 ;  /* 0x000000afae9c723e */ /* 0x002fe200000010ff */
[--C-:B------:R-:W-:Y:S01]  /*14b50*/  FFMA.FTZ R189, R189, c[0x0][0x2d0], -R195.reuse ;  /* 0x0000b400bdbd7a23 */ /* 0x100fe200000108c3 */
[----:B------:R-:W-:Y:S01]  /*14b60*/  FMNMX.FTZ R7, R160, R7, !PT ;  /* 0x00000007a0077209 */ /* 0x000fe20007810000 */
[--C-:B------:R-:W-:Y:S01]  /*14b70*/  FFMA.FTZ R196, R196, c[0x0][0x2d0], -R195.reuse ;  /* 0x0000b400c4c47a23 */ /* 0x100fe200000108c3 */
[----:B--2---:R-:W-:Y:S01]  /*14b80*/  FMNMX.FTZ R0, R0, R5, !PT ;  /* 0x0000000500007209 */ /* 0x004fe20007810000 */
[----:B------:R-:W-:Y:S01]  /*14b90*/  FFMA.FTZ R199, R199, c[0x0][0x2d0], -R195 ;  /* 0x0000b400c7c77a23 */ /* 0x000fe200000108c3 */
[----:B------:R-:W-:Y:S01]  /*14ba0*/  FMNMX.FTZ R7, R153, R7, !PT ;  /* 0x0000000799077209 */ /* 0x000fe20007810000 */
[----:B------:R-:W1:Y:S01]  /*14bb0*/  MUFU.EX2 R172, R172 ;  /* 0x000000ac00ac7308 */ /* 0x000e620000000800 */
[----:B------:R-:W-:Y:S01]  /*14bc0*/  FSEL R5, R2, RZ, P0 ;  /* 0x000000ff02057208 */ /* 0x000fe20000000000 */
[C---:B------:R-:W-:Y:S01]  /*14bd0*/  FMUL.FTZ R170, R0.reuse, c[0x0][0x2d0] ;  /* 0x0000b40000aa7a20 */ /* 0x040fe20000410000 */
[----:B------:R-:W-:Y:S01]  /*14be0*/  FSETP.NEU.FTZ.AND P0, PT, R0, -INF , PT ;  /* 0xff8000000000780b */ /* 0x000fe20003f1d000 */
[----:B------:R-:W2:Y:S01]  /*14bf0*/  SHFL.BFLY PT, R4, R7, 0x2, 0x1f ;  /* 0x0c401f0007047f89 */ /* 0x000ea200000e0000 */
[--C-:B------:R-:W-:Y:S02]  /*14c00*/  FFMA.FTZ R198, R198, c[0x0][0x2d0], -R251.reuse ;  /* 0x0000b400c6c67a23 */ /* 0x100fe400000108fb */
[----:B------:R-:W-:Y:S01]  /*14c10*/  FSEL R170, R170, RZ, P0 ;  /* 0x000000ffaaaa7208 */ /* 0x000fe20000000000 */
[----:B------:R-:W-:Y:S01]  /*14c20*/  FADD.FTZ R150, -R5, R150 ;  /* 0x0000009605967221 */ /* 0x000fe20000010100 */
[----:B------:R-:W-:Y:S01]  /*14c30*/  FSEL R5, R0, RZ, P0 ;  /* 0x000000ff00057208 */ /* 0x000fe20000000000 */
[----:B------:R-:W-:Y:S01]  /*14c40*/  MUFU.EX2 R155, R155 ;  /* 0x0000009b009b7308 */ /* 0x000fe20000000800 */
[----:B------:R-:W-:Y:S02]  /*14c50*/  FFMA.FTZ R197, R197, c[0x0][0x2d0], -R251 ;  /* 0x0000b400c5c57a23 */ /* 0x000fe400000108fb */
[----:B------:R-:W-:Y:S02]  /*14c60*/  FMUL.FTZ R150, R150, c[0x0][0x2d0] ;  /* 0x0000b40096967a20 */ /* 0x000fe40000410000 */
[----:B------:R-:W-:Y:S02]  /*14c70*/  FADD.FTZ R5, -R5, R149 ;  /* 0x0000009505057221 */ /* 0x000fe40000010100 */
[--C-:B------:R-:W-:Y:S02]  /*14c80*/  FFMA.FTZ R177, R8, c[0x0][0x2d0], -R170.reuse ;  /* 0x0000b40008b17a23 */ /* 0x100fe400000108aa */
[----:B------:R-:W-:Y:S01]  /*14c90*/  FMUL.FTZ R5, R5, c[0x0][0x2d0] ;  /* 0x0000b40005057a20 */ /* 0x000fe20000410000 */
[----:B------:R-:W3:Y:S01]  /*14ca0*/  MUFU.EX2 R150, R150 ;  /* 0x0000009600967308 */ /* 0x000ee20000000800 */
[--C-:B------:R-:W-:Y:S02]  /*14cb0*/  FFMA.FTZ R176, R9, c[0x0][0x2d0], -R170.reuse ;  /* 0x0000b40009b07a23 */ /* 0x100fe400000108aa */
[--C-:B------:R-:W-:Y:S01]  /*14cc0*/  FFMA.FTZ R181, R12, c[0x0][0x2d0], -R170.reuse ;  /* 0x0000b4000cb57a23 */ /* 0x100fe200000108aa */
[----:B-1----:R-:W-:Y:S01]  /*14cd0*/  F2FP.BF16.PACK_AB R158, R172, R173 ;  /* 0x000000adac9e723e */ /* 0x002fe200000010ff */
[----:B------:R-:W-:Y:S02]  /*14ce0*/  FFMA.FTZ R180, R13, c[0x0][0x2d0], -R170 ;  /* 0x0000b4000db47a23 */ /* 0x000fe400000108aa */
[----:B------:R-:W-:Y:S01]  /*14cf0*/  FMUL.FTZ R16, R151, R132 ;  /* 0x0000008497107220 */ /* 0x000fe20000410000 */
[----:B--2---:R-:W-:Y:S01]  /*14d00*/  FMNMX.FTZ R4, R7, R4, !PT ;  /* 0x0000000407047209 */ /* 0x004fe20007810000 */
[C---:B------:R-:W-:Y:S01]  /*14d10*/  FMUL.FTZ R17, R151.reuse, R133 ;  /* 0x0000008597117220 */ /* 0x040fe20000410000 */
[----:B------:R1:W2:Y:S01]  /*14d20*/  MUFU.EX2 R149, R5 ;  /* 0x0000000500957308 */ /* 0x0002a20000000800 */
[C---:B------:R-:W-:Y:S02]  /*14d30*/  FMUL.FTZ R32, R151.reuse, R112 ;  /* 0x0000007097207220 */ /* 0x040fe40000410000 */
[----:B------:R-:W4:Y:S01]  /*14d40*/  SHFL.BFLY PT, R152, R4, 0x1, 0x1f ;  /* 0x0c201f0004987f89 */ /* 0x000f2200000e0000 */
[C---:B------:R-:W-:Y:S02]  /*14d50*/  FMUL.FTZ R33, R151.reuse, R113 ;  /* 0x0000007197217220 */ /* 0x040fe40000410000 */
[C---:B------:R-:W-:Y:S02]  /*14d60*/  FMUL.FTZ R48, R151.reuse, R124 ;  /* 0x0000007c97307220 */ /* 0x040fe40000410000 */
[C---:B------:R-:W-:Y:S02]  /*14d70*/  FMUL.FTZ R49, R151.reuse, R125 ;  /* 0x0000007d97317220 */ /* 0x040fe40000410000 */
[----:B------:R-:W5:Y:S01]  /*14d80*/  MUFU.EX2 R154, R154 ;  /* 0x0000009a009a7308 */ /* 0x000f620000000800 */
[C---:B------:R-:W-:Y:S02]  /*14d90*/  FMUL.FTZ R52, R151.reuse, R52 ;  /* 0x0000003497347220 */ /* 0x040fe40000410000 */
[C---:B------:R-:W-:Y:S02]  /*14da0*/  FMUL.FTZ R53, R151.reuse, R53 ;  /* 0x0000003597357220 */ /* 0x040fe40000410000 */
[C---:B---3--:R-:W-:Y:S02]  /*14db0*/  FMUL.FTZ R6, R150.reuse, R146 ;  /* 0x0000009296067220 */ /* 0x048fe40000410000 */
[C---:B------:R-:W-:Y:S02]  /*14dc0*/  FMUL.FTZ R7, R150.reuse, R147 ;  /* 0x0000009396077220 */ /* 0x040fe40000410000 */
[C---:B------:R-:W-:Y:S01]  /*14dd0*/  FMUL.FTZ R18, R150.reuse, R134 ;  /* 0x0000008696127220 */ /* 0x040fe20000410000 */
[----:B------:R-:W-:Y:S01]  /*14de0*/  MUFU.EX2 R179, R179 ;  /* 0x000000b300b37308 */ /* 0x000fe20000000800 */
[C---:B------:R-:W-:Y:S02]  /*14df0*/  FMUL.FTZ R19, R150.reuse, R135 ;  /* 0x0000008796137220 */ /* 0x040fe40000410000 */
[----:B------:R-:W-:Y:S01]  /*14e00*/  FMUL.FTZ R34, R150, R114 ;  /* 0x0000007296227220 */ /* 0x000fe20000410000 */
[----:B------:R-:W-:Y:S01]  /*14e10*/  LDSM.16.MT88.4 R132, [R214+0x2080] ;  /* 0x00208000d684783b */ /* 0x000fe20000004200 */
[----:B-1----:R-:W-:Y:S01]  /*14e20*/  FMUL.FTZ R5, R151, R145 ;  /* 0x0000009197057220 */ /* 0x002fe20000410000 */
[----:B----4-:R-:W-:Y:S01]  /*14e30*/  FMNMX.FTZ R152, R4, R152, !PT ;  /* 0x0000009804987209 */ /* 0x010fe20007810000 */
[C---:B--2---:R-:W-:Y:S01]  /*14e40*/  FMUL.FTZ R8, R149.reuse, R140 ;  /* 0x0000008c95087220 */ /* 0x044fe20000410000 */
[----:B------:R-:W-:Y:S02]  /*14e50*/  MOV R140, R24 ;  /* 0x00000018008c7202 */ /* 0x000fe40000000f00 */
[----:B------:R-:W1:Y:S01]  /*14e60*/  MUFU.EX2 R178, R178 ;  /* 0x000000b200b27308 */ /* 0x000e620000000800 */
[C---:B------:R-:W-:Y:S01]  /*14e70*/  FSETP.NEU.FTZ.AND P0, PT, R152.reuse, -INF , PT ;  /* 0xff8000009800780b */ /* 0x040fe20003f1d000 */
[----:B------:R-:W-:Y:S01]  /*14e80*/  FMUL.FTZ R162, R152, c[0x0][0x2d0] ;  /* 0x0000b40098a27a20 */ /* 0x000fe20000410000 */
[----:B-----5:R-:W-:Y:S01]  /*14e90*/  F2FP.BF16.PACK_AB R157, R154, R155 ;  /* 0x0000009b9a9d723e */ /* 0x020fe200000010ff */
[C---:B------:R-:W-:Y:S01]  /*14ea0*/  FMUL.FTZ R9, R149.reuse, R141 ;  /* 0x0000008d95097220 */ /* 0x040fe20000410000 */
[----:B------:R-:W-:Y:S01]  /*14eb0*/  FSEL R4, R152, RZ, P0 ;  /* 0x000000ff98047208 */ /* 0x000fe20000000000 */
[C---:B------:R-:W-:Y:S01]  /*14ec0*/  FMUL.FTZ R12, R149.reuse, R136 ;  /* 0x00000088950c7220 */ /* 0x040fe20000410000 */
[----:B------:R-:W-:Y:S01]  /*14ed0*/  FSEL R162, R162, RZ, P0 ;  /* 0x000000ffa2a27208 */ /* 0x000fe20000000000 */
[----:B------:R-:W-:Y:S02]  /*14ee0*/  FMUL.FTZ R13, R149, R137 ;  /* 0x00000089950d7220 */ /* 0x000fe40000410000 */
[----:B------:R-:W-:Y:S01]  /*14ef0*/  MUFU.EX2 R177, R177 ;  /* 0x000000b100b17308 */ /* 0x000fe20000000800 */
[----:B------:R-:W-:Y:S01]  /*14f00*/  FADD.FTZ R4, -R4, R148 ;  /* 0x0000009404047221 */ /* 0x000fe20000010100 */
[----:B------:R-:W-:Y:S01]  /*14f10*/  MOV R141, R30 ;  /* 0x0000001e008d7202 */ /* 0x000fe20000000f00 */
[--C-:B------:R-:W-:Y:S01]  /*14f20*/  FFMA.FTZ R182, R15, c[0x0][0x2d0], -R162.reuse ;  /* 0x0000b4000fb67a23 */ /* 0x100fe200000108a2 */
[----:B------:R-:W-:Y:S01]  /*14f30*/  MOV R136, R29 ;  /* 0x0000001d00887202 */ /* 0x000fe20000000f00 */
[----:B------:R-:W-:Y:S01]  /*14f40*/  FMUL.FTZ R4, R4, c[0x0][0x2d0] ;  /* 0x0000b40004047a20 */ /* 0x000fe20000410000 */
[----:B------:R-:W-:Y:S01]  /*14f50*/  MOV R137, R28 ;  /* 0x0000001c00897202 */ /* 0x000fe20000000f00 */
[--C-:B------:R-:W-:Y:S01]  /*14f60*/  FFMA.FTZ R185, R10, c[0x0][0x2d0], -R162.reuse ;  /* 0x0000b4000ab97a23 */ /* 0x100fe200000108a2 */
[----:B------:R-:W-:Y:S01]  /*14f70*/  ISETP.GT.AND P0, PT, R243, R249, PT ;  /* 0x000000f9f300720c */ /* 0x000fe20003f04270 */
[--C-:B------:R-:W-:Y:S01]  /*14f80*/  FFMA.FTZ R184, R11, c[0x0][0x2d0], -R162.reuse ;  /* 0x0000b4000bb87a23 */ /* 0x100fe200000108a2 */
[----:B------:R2:W3:Y:S01]  /*14f90*/  MUFU.EX2 R148, R4 ;  /* 0x0000000400947308 */ /* 0x0004e20000000800 */
[----:B------:R-:W-:Y:S01]  /*14fa0*/  FFMA.FTZ R183, R14, c[0x0][0x2d0], -R162 ;  /* 0x0000b4000eb77a23 */ /* 0x000fe200000108a2 */
[----:B------:R-:W-:Y:S01]  /*14fb0*/  IADD3 R243, R243, -0x1, RZ ;  /* 0xfffffffff3f37810 */ /* 0x000fe20007ffe0ff */
[C---:B------:R-:W-:Y:S01]  /*14fc0*/  FMUL.FTZ R24, R149.reuse, R104 ;  /* 0x0000006895187220 */ /* 0x040fe20000410000 */
[----:B-1----:R-:W-:Y:S01]  /*14fd0*/  F2FP.BF16.PACK_AB R159, R178, R179 ;  /* 0x000000b3b29f723e */ /* 0x002fe200000010ff */
[C---:B------:R-:W-:Y:S02]  /*14fe0*/  FMUL.FTZ R29, R149.reuse, R109 ;  /* 0x0000006d951d7220 */ /* 0x040fe40000410000 */
[C---:B------:R-:W-:Y:S02]  /*14ff0*/  FMUL.FTZ R28, R149.reuse, R108 ;  /* 0x0000006c951c7220 */ /* 0x040fe40000410000 */
[C---:B------:R-:W-:Y:S01]  /*15000*/  FMUL.FTZ R35, R150.reuse, R115 ;  /* 0x0000007396237220 */ /* 0x040fe20000410000 */
[----:B------:R-:W1:Y:S01]  /*15010*/  MUFU.EX2 R176, R176 ;  /* 0x000000b000b07308 */ /* 0x000e620000000800 */
[C---:B------:R-:W-:Y:S01]  /*15020*/  FMUL.FTZ R40, R149.reuse, R120 ;  /* 0x0000007895287220 */ /* 0x040fe20000410000 */
[----:B------:R-:W-:Y:S01]  /*15030*/  LDSM.16.MT88.4 R112, [R212+0x1c80] ;  /* 0x001c8000d470783b */ /* 0x000fe20000004200 */
[C---:B------:R-:W-:Y:S02]  /*15040*/  FMUL.FTZ R41, R149.reuse, R121 ;  /* 0x0000007995297220 */ /* 0x040fe40000410000 */
[C---:B------:R-:W-:Y:S02]  /*15050*/  FMUL.FTZ R44, R149.reuse, R128 ;  /* 0x00000080952c7220 */ /* 0x040fe40000410000 */
[----:B------:R-:W-:Y:S02]  /*15060*/  FMUL.FTZ R45, R149, R129 ;  /* 0x00000081952d7220 */ /* 0x000fe40000410000 */
[C---:B------:R-:W-:Y:S01]  /*15070*/  FMUL.FTZ R50, R150.reuse, R126 ;  /* 0x0000007e96327220 */ /* 0x040fe20000410000 */
[----:B------:R-:W-:Y:S01]  /*15080*/  MUFU.EX2 R181, R181 ;  /* 0x000000b500b57308 */ /* 0x000fe20000000800 */
[C---:B------:R-:W-:Y:S02]  /*15090*/  FMUL.FTZ R51, R150.reuse, R127 ;  /* 0x0000007f96337220 */ /* 0x040fe40000410000 */
[----:B------:R-:W-:Y:S01]  /*150a0*/  FMUL.FTZ R54, R150, R54 ;  /* 0x0000003696367220 */ /* 0x000fe20000410000 */
[----:B------:R-:W-:Y:S01]  /*150b0*/  LDSM.16.MT88.4 R124, [R214+0x2c80] ;  /* 0x002c8000d67c783b */ /* 0x000fe20000004200 */
[----:B--2---:R-:W-:Y:S02]  /*150c0*/  FMUL.FTZ R4, R151, R144 ;  /* 0x0000009097047220 */ /* 0x004fe40000410000 */
[C---:B---3--:R-:W-:Y:S02]  /*150d0*/  FMUL.FTZ R26, R148.reuse, R106 ;  /* 0x0000006a941a7220 */ /* 0x048fe40000410000 */
[C---:B------:R-:W-:Y:S01]  /*150e0*/  FMUL.FTZ R30, R148.reuse, R110 ;  /* 0x0000006e941e7220 */ /* 0x040fe20000410000 */
[----:B------:R-:W2:Y:S01]  /*150f0*/  MUFU.EX2 R180, R180 ;  /* 0x000000b400b47308 */ /* 0x000ea20000000800 */
[C---:B------:R-:W-:Y:S01]  /*15100*/  FMUL.FTZ R31, R148.reuse, R111 ;  /* 0x0000006f941f7220 */ /* 0x040fe20000410000 */
[-C--:B------:R-:W-:Y:S01]  /*15110*/  HMMA.16816.F32.BF16 R4, R156, R20.reuse, R4 ;  /* 0x000000149c04723c */ /* 0x080fe20000041804 */
[----:B------:R-:W-:Y:S01]  /*15120*/  FMUL.FTZ R10, R148, R142 ;  /* 0x0000008e940a7220 */ /* 0x000fe20000410000 */
[----:B-1----:R-:W-:Y:S01]  /*15130*/  F2FP.BF16.PACK_AB R144, R176, R177 ;  /* 0x000000b1b090723e */ /* 0x002fe200000010ff */
[C---:B------:R-:W-:Y:S01]  /*15140*/  FMUL.FTZ R11, R148.reuse, R143 ;  /* 0x0000008f940b7220 */ /* 0x040fe20000410000 */
[----:B------:R-:W-:Y:S01]  /*15150*/  MOV R142, R27 ;  /* 0x0000001b008e7202 */ /* 0x000fe20000000f00 */
[C---:B------:R-:W-:Y:S01]  /*15160*/  FMUL.FTZ R15, R148.reuse, R139 ;  /* 0x0000008b940f7220 */ /* 0x040fe20000410000 */
[----:B------:R-:W-:Y:S01]  /*15170*/  MOV R143, R25 ;  /* 0x00000019008f7202 */ /* 0x000fe20000000f00 */
[C---:B------:R-:W-:Y:S01]  /*15180*/  FMUL.FTZ R14, R148.reuse, R138 ;  /* 0x0000008a940e7220 */ /* 0x040fe20000410000 */
[----:B------:R-:W-:Y:S01]  /*15190*/  MUFU.EX2 R185, R185 ;  /* 0x000000b900b97308 */ /* 0x000fe20000000800 */
[C---:B------:R-:W-:Y:S03]  /*151a0*/  FMUL.FTZ R25, R149.reuse, R105 ;  /* 0x0000006995197220 */ /* 0x040fe60000410000 */
[C---:B------:R-:W-:Y:S02]  /*151b0*/  FMUL.FTZ R27, R148.reuse, R107 ;  /* 0x0000006b941b7220 */ /* 0x040fe40000410000 */
[----:B------:R-:W-:Y:S01]  /*151c0*/  LDSM.16.MT88.4 R104, [R212+0x2480] ;  /* 0x00248000d468783b */ /* 0x000fe20000004200 */
[C---:B------:R-:W-:Y:S02]  /*151d0*/  FMUL.FTZ R42, R148.reuse, R122 ;  /* 0x0000007a942a7220 */ /* 0x040fe40000410000 */
[C---:B------:R-:W-:Y:S01]  /*151e0*/  FMUL.FTZ R43, R148.reuse, R123 ;  /* 0x0000007b942b7220 */ /* 0x040fe20000410000 */
[----:B------:R-:W1:Y:S01]  /*151f0*/  MUFU.EX2 R184, R184 ;  /* 0x000000b800b87308 */ /* 0x000e620000000800 */
[C---:B------:R-:W-:Y:S02]  /*15200*/  FMUL.FTZ R46, R148.reuse, R130 ;  /* 0x00000082942e7220 */ /* 0x040fe40000410000 */
[----:B------:R-:W-:Y:S01]  /*15210*/  FMUL.FTZ R47, R148, R131 ;  /* 0x00000083942f7220 */ /* 0x000fe20000410000 */
[----:B--2---:R-:W-:Y:S01]  /*15220*/  F2FP.BF16.PACK_AB R146, R180, R181 ;  /* 0x000000b5b492723e */ /* 0x004fe200000010ff */
[----:B------:R-:W-:Y:S02]  /*15230*/  FMUL.FTZ R55, R150, R55 ;  /* 0x0000003796377220 */ /* 0x000fe40000410000 */
[C---:B------:R-:W-:Y:S02]  /*15240*/  FMUL.FTZ R56, R149.reuse, R56 ;  /* 0x0000003895387220 */ /* 0x040fe40000410000 */
[C---:B------:R-:W-:Y:S01]  /*15250*/  FMUL.FTZ R57, R149.reuse, R57 ;  /* 0x0000003995397220 */ /* 0x040fe20000410000 */
[----:B------:R-:W-:Y:S01]  /*15260*/  MUFU.EX2 R183, R183 ;  /* 0x000000b700b77308 */ /* 0x000fe20000000800 */
[C---:B------:R-:W-:Y:S02]  /*15270*/  FMUL.FTZ R58, R148.reuse, R58 ;  /* 0x0000003a943a7220 */ /* 0x040fe40000410000 */
[C---:B------:R-:W-:Y:S02]  /*15280*/  FMUL.FTZ R59, R148.reuse, R59 ;  /* 0x0000003b943b7220 */ /* 0x040fe40000410000 */
[C---:B------:R-:W-:Y:S02]  /*15290*/  FMUL.FTZ R60, R149.reuse, R60 ;  /* 0x0000003c953c7220 */ /* 0x040fe40000410000 */
[----:B------:R-:W-:Y:S02]  /*152a0*/  FMUL.FTZ R61, R149, R61 ;  /* 0x0000003d953d7220 */ /* 0x000fe40000410000 */
[C---:B------:R-:W-:Y:S01]  /*152b0*/  FMUL.FTZ R62, R148.reuse, R62 ;  /* 0x0000003e943e7220 */ /* 0x040fe20000410000 */
[----:B------:R-:W2:Y:S01]  /*152c0*/  MUFU.EX2 R182, R182 ;  /* 0x000000b600b67308 */ /* 0x000ea20000000800 */
[----:B------:R-:W-:Y:S02]  /*152d0*/  FMUL.FTZ R63, R148, R63 ;  /* 0x0000003f943f7220 */ /* 0x000fe40000410000 */
[C---:B------:R-:W-:Y:S01]  /*152e0*/  FMUL.FTZ R64, R151.reuse, R64 ;  /* 0x0000004097407220 */ /* 0x040fe20000410000 */
[----:B-1----:R-:W-:Y:S01]  /*152f0*/  F2FP.BF16.PACK_AB R145, R184, R185 ;  /* 0x000000b9b891723e */ /* 0x002fe200000010ff */
[----:B------:R-:W-:Y:S02]  /*15300*/  FMUL.FTZ R65, R151, R65 ;  /* 0x0000004197417220 */ /* 0x000fe40000410000 */
[C---:B------:R-:W-:Y:S02]  /*15310*/  FMUL.FTZ R66, R150.reuse, R66 ;  /* 0x0000004296427220 */ /* 0x040fe40000410000 */
[----:B------:R-:W-:Y:S01]  /*15320*/  FMUL.FTZ R67, R150, R67 ;  /* 0x0000004396437220 */ /* 0x000fe20000410000 */
[----:B------:R-:W-:Y:S01]  /*15330*/  MUFU.EX2 R186, R186 ;  /* 0x000000ba00ba7308 */ /* 0x000fe20000000800 */
[--C-:B------:R-:W-:Y:S02]  /*15340*/  FFMA.FTZ R108, R137, c[0x0][0x2d0], -R170.reuse ;  /* 0x0000b400896c7a23 */ /* 0x100fe400000108aa */
[--C-:B------:R-:W-:Y:S02]  /*15350*/  FFMA.FTZ R169, R169, c[0x0][0x2d0], -R170.reuse ;  /* 0x0000b400a9a97a23 */ /* 0x100fe400000108aa */
[----:B------:R-:W-:Y:S02]  /*15360*/  FFMA.FTZ R165, R165, c[0x0][0x2d0], -R170 ;  /* 0x0000b400a5a57a23 */ /* 0x000fe400000108aa */
[--C-:B------:R-:W-:Y:S02]  /*15370*/  FFMA.FTZ R166, R166, c[0x0][0x2d0], -R162.reuse ;  /* 0x0000b400a6a67a23 */ /* 0x100fe400000108a2 */
[----:B------:R-:W-:Y:S01]  /*15380*/  FFMA.FTZ R164, R164, c[0x0][0x2d0], -R162 ;  /* 0x0000b400a4a47a23 */ /* 0x000fe200000108a2 */
[----:B------:R1:W-:Y:S01]  /*15390*/  MUFU.EX2 R121, R108 ;  /* 0x0000006c00797308 */ /* 0x0003e20000000800 */
[--C-:B------:R-:W-:Y:S02]  /*153a0*/  FFMA.FTZ R250, R250, c[0x0][0x2d0], -R170.reuse ;  /* 0x0000b400fafa7a23 */ /* 0x100fe400000108aa */
[--C-:B------:R-:W-:Y:S01]  /*153b0*/  FFMA.FTZ R252, R252, c[0x0][0x2d0], -R170.reuse ;  /* 0x0000b400fcfc7a23 */ /* 0x100fe200000108aa */
[----:B--2---:R-:W-:Y:S01]  /*153c0*/  F2FP.BF16.PACK_AB R147, R182, R183 ;  /* 0x000000b7b693723e */ /* 0x004fe200000010ff */
[--C-:B------:R-:W-:Y:S02]  /*153d0*/  FFMA.FTZ R193, R193, c[0x0][0x2d0], -R195.reuse ;  /* 0x0000b400c1c17a23 */ /* 0x100fe400000108c3 */
[--C-:B------:R-:W-:Y:S02]  /*153e0*/  FFMA.FTZ R191, R191, c[0x0][0x2d0], -R195.reuse ;  /* 0x0000b400bfbf7a23 */ /* 0x100fe400000108c3 */
[----:B------:R-:W-:Y:S01]  /*153f0*/  FFMA.FTZ R195, R167, c[0x0][0x2d0], -R195 ;  /* 0x0000b400a7c37a23 */ /* 0x000fe200000108c3 */
[----:B------:R-:W-:Y:S01]  /*15400*/  MUFU.EX2 R130, R169 ;  /* 0x000000a900827308 */ /* 0x000fe20000000800 */
[C---:B------:R-:W-:Y:S01]  /*15410*/  HMMA.16816.F32.BF16 R8, R144.reuse, R20, R8 ;  /* 0x000000149008723c */ /* 0x040fe20000041808 */
[--C-:B------:R-:W-:Y:S02]  /*15420*/  FFMA.FTZ R192, R192, c[0x0][0x2d0], -R251.reuse ;  /* 0x0000b400c0c07a23 */ /* 0x100fe400000108fb */
[----:B------:R-:W-:Y:S02]  /*15430*/  FFMA.FTZ R251, R171, c[0x0][0x2d0], -R251 ;  /* 0x0000b400abfb7a23 */ /* 0x000fe400000108fb */
[----:B------:R-:W-:Y:S02]  /*15440*/  FFMA.FTZ R163, R163, c[0x0][0x2d0], -R170 ;  /* 0x0000b400a3a37a23 */ /* 0x000fe400000108aa */
[C---:B------:R-:W-:Y:S01]  /*15450*/  FMUL.FTZ R20, R151.reuse, R100 ;  /* 0x0000006497147220 */ /* 0x040fe20000410000 */
[-C--:B------:R-:W-:Y:S01]  /*15460*/  HMMA.16816.F32.BF16 R12, R144, R22.reuse, R12 ;  /* 0x00000016900c723c */ /* 0x080fe2000004180c */
[C---:B------:R-:W-:Y:S01]  /*15470*/  FMUL.FTZ R21, R151.reuse, R101 ;  /* 0x0000006597157220 */ /* 0x040fe20000410000 */
[----:B------:R-:W-:Y:S02]  /*15480*/  MUFU.EX2 R131, R166 ;  /* 0x000000a600837308 */ /* 0x000fe40000000800 */
[C---:B------:R-:W-:Y:S01]  /*15490*/  FMUL.FTZ R68, R151.reuse, R68 ;  /* 0x0000004497447220 */ /* 0x040fe20000410000 */
[----:B-1----:R-:W-:Y:S01]  /*154a0*/  LDSM.16.MT88.4 R108, [R214+0x1c80] ;  /* 0x001c8000d66c783b */ /* 0x002fe20000004200 */
[----:B------:R-:W-:Y:S02]  /*154b0*/  FMUL.FTZ R69, R151, R69 ;  /* 0x0000004597457220 */ /* 0x000fe40000410000 */
[C---:B------:R-:W-:Y:S01]  /*154c0*/  HMMA.16816.F32.BF16 R16, R156.reuse, R22, R16 ;  /* 0x000000169c10723c */ /* 0x040fe20000041810 */
[C---:B------:R-:W-:Y:S03]  /*154d0*/  FMUL.FTZ R70, R150.reuse, R70 ;  /* 0x0000004696467220 */ /* 0x040fe60000410000 */
[C---:B------:R-:W-:Y:S01]  /*154e0*/  FMUL.FTZ R71, R150.reuse, R71 ;  /* 0x0000004796477220 */ /* 0x040fe20000410000 */
[----:B------:R-:W-:Y:S01]  /*154f0*/  MUFU.EX2 R187, R187 ;  /* 0x000000bb00bb7308 */ /* 0x000fe20000000800 */
[C---:B------:R-:W-:Y:S02]  /*15500*/  FMUL.FTZ R72, R149.reuse, R72 ;  /* 0x0000004895487220 */ /* 0x040fe40000410000 */
[C---:B------:R-:W-:Y:S04]  /*15510*/  FMUL.FTZ R22, R150.reuse, R102 ;  /* 0x0000006696167220 */ /* 0x040fe80000410000 */
[----:B------:R-:W-:Y:S02]  /*15520*/  FMUL.FTZ R23, R150, R103 ;  /* 0x0000006796177220 */ /* 0x000fe40000410000 */
[----:B------:R-:W1:Y:S01]  /*15530*/  LDSM.16.MT88.4 R100, [R214+0x2480] ;  /* 0x00248000d664783b */ /* 0x000e620000004200 */
[C---:B------:R-:W-:Y:S01]  /*15540*/  FMUL.FTZ R73, R149.reuse, R73 ;  /* 0x0000004995497220 */ /* 0x040fe20000410000 */
[----:B------:R-:W-:Y:S01]  /*15550*/  MUFU.EX2 R188, R188 ;  /* 0x000000bc00bc7308 */ /* 0x000fe20000000800 */
[C---:B------:R-:W-:Y:S02]  /*15560*/  FMUL.FTZ R74, R148.reuse, R74 ;  /* 0x0000004a944a7220 */ /* 0x040fe40000410000 */
[-C--:B------:R-:W-:Y:S01]  /*15570*/  HMMA.16816.F32.BF16 R20, R156, R36.reuse, R20 ;  /* 0x000000249c14723c */ /* 0x080fe20000041814 */
[C---:B------:R-:W-:Y:S02]  /*15580*/  FMUL.FTZ R75, R148.reuse, R75 ;  /* 0x0000004b944b7220 */ /* 0x040fe40000410000 */
[C---:B------:R-:W-:Y:S02]  /*15590*/  FMUL.FTZ R76, R149.reuse, R76 ;  /* 0x0000004c954c7220 */ /* 0x040fe40000410000 */
[----:B------:R-:W-:Y:S02]  /*155a0*/  FMUL.FTZ R77, R149, R77 ;  /* 0x0000004d954d7220 */ /* 0x000fe40000410000 */
[C---:B------:R-:W-:Y:S01]  /*155b0*/  FMUL.FTZ R78, R148.reuse, R78 ;  /* 0x0000004e944e7220 */ /* 0x040fe20000410000 */
[C---:B------:R-:W-:Y:S01]  /*155c0*/  HMMA.16816.F32.BF16 R24, R144.reuse, R36, R24 ;  /* 0x000000249018723c */ /* 0x040fe20000041818 */
[----:B------:R-:W-:Y:S01]  /*155d0*/  FMUL.FTZ R79, R148, R79 ;  /* 0x0000004f944f7220 */ /* 0x000fe20000410000 */
[----:B------:R-:W2:Y:S02]  /*155e0*/  MUFU.EX2 R189, R189 ;  /* 0x000000bd00bd7308 */ /* 0x000ea40000000800 */
[C---:B------:R-:W-:Y:S02]  /*155f0*/  FMUL.FTZ R80, R151.reuse, R80 ;  /* 0x0000005097507220 */ /* 0x040fe40000410000 */
[C---:B------:R-:W-:Y:S02]  /*15600*/  FMUL.FTZ R81, R151.reuse, R81 ;  /* 0x0000005197517220 */ /* 0x040fe40000410000 */
[-C--:B------:R-:W-:Y:S01]  /*15610*/  HMMA.16816.F32.BF16 R28, R144, R38.reuse, R28 ;  /* 0x00000026901c723c */ /* 0x080fe2000004181c */
[C---:B------:R-:W-:Y:S03]  /*15620*/  FMUL.FTZ R36, R151.reuse, R116 ;  /* 0x0000007497247220 */ /* 0x040fe60000410000 */
[----:B------:R-:W-:Y:S01]  /*15630*/  FMUL.FTZ R37, R151, R117 ;  /* 0x0000007597257220 */ /* 0x000fe20000410000 */
[----:B------:R-:W-:Y:S01]  /*15640*/  MUFU.EX2 R190, R190 ;  /* 0x000000be00be7308 */ /* 0x000fe20000000800 */
[C---:B------:R-:W-:Y:S02]  /*15650*/  FMUL.FTZ R82, R150.reuse, R82 ;  /* 0x0000005296527220 */ /* 0x040fe40000410000 */
[C---:B------:R-:W-:Y:S01]  /*15660*/  HMMA.16816.F32.BF16 R32, R156.reuse, R38, R32 ;  /* 0x000000269c20723c */ /* 0x040fe20000041820 */
[C---:B------:R-:W-:Y:S03]  /*15670*/  FMUL.FTZ R83, R150.reuse, R83 ;  /* 0x0000005396537220 */ /* 0x040fe60000410000 */
[C---:B------:R-:W-:Y:S02]  /*15680*/  FMUL.FTZ R88, R149.reuse, R88 ;  /* 0x0000005895587220 */ /* 0x040fe40000410000 */
[C---:B------:R-:W-:Y:S01]  /*15690*/  FMUL.FTZ R89, R149.reuse, R89 ;  /* 0x0000005995597220 */ /* 0x040fe20000410000 */
[----:B------:R-:W3:Y:S01]  /*156a0*/  MUFU.EX2 R194, R194 ;  /* 0x000000c200c27308 */ /* 0x000ee20000000800 */
[C---:B------:R-:W-:Y:S04]  /*156b0*/  FMUL.FTZ R38, R150.reuse, R118 ;  /* 0x0000007696267220 */ /* 0x040fe80000410000 */
[----:B------:R-:W-:Y:S02]  /*156c0*/  FMUL.FTZ R39, R150, R119 ;  /* 0x0000007796277220 */ /* 0x000fe40000410000 */
[----:B------:R-:W-:Y:S01]  /*156d0*/  LDSM.16.MT88.4 R116, [R214+0x2880] ;  /* 0x00288000d674783b */ /* 0x000fe20000004200 */
[C---:B------:R-:W-:Y:S02]  /*156e0*/  FMUL.FTZ R90, R148.reuse, R90 ;  /* 0x0000005a945a7220 */ /* 0x040fe40000410000 */
[----:B------:R-:W-:Y:S01]  /*156f0*/  MUFU.EX2 R196, R196 ;  /* 0x000000c400c47308 */ /* 0x000fe20000000800 */
[C---:B------:R-:W-:Y:S01]  /*15700*/  FMUL.FTZ R91, R148.reuse, R91 ;  /* 0x0000005b945b7220 */ /* 0x040fe20000410000 */
[-C--:B-1----:R-:W-:Y:S01]  /*15710*/  HMMA.16816.F32.BF16 R36, R156, R100.reuse, R36 ;  /* 0x000000649c24723c */ /* 0x082fe20000041824 */
[C---:B------:R-:W-:Y:S02]  /*15720*/  FMUL.FTZ R92, R149.reuse, R92 ;  /* 0x0000005c955c7220 */ /* 0x040fe40000410000 */
[----:B------:R-:W-:Y:S02]  /*15730*/  FMUL.FTZ R93, R149, R93 ;  /* 0x0000005d955d7220 */ /* 0x000fe40000410000 */
[C---:B------:R-:W-:Y:S02]  /*15740*/  FMUL.FTZ R94, R148.reuse, R94 ;  /* 0x0000005e945e7220 */ /* 0x040fe40000410000 */
[----:B------:R-:W-:Y:S01]  /*15750*/  FMUL.FTZ R95, R148, R95 ;  /* 0x0000005f945f7220 */ /* 0x000fe20000410000 */
[C---:B------:R-:W-:Y:S01]  /*15760*/  HMMA.16816.F32.BF16 R40, R144.reuse, R100, R40 ;  /* 0x000000649028723c */ /* 0x040fe20000041828 */
[----:B------:R-:W1:Y:S03]  /*15770*/  MUFU.EX2 R199, R199 ;  /* 0x000000c700c77308 */ /* 0x000e660000000800 */
[C---:B------:R-:W-:Y:S02]  /*15780*/  FMUL.FTZ R96, R151.reuse, R96 ;  /* 0x0000006097607220 */ /* 0x040fe40000410000 */
[C---:B------:R-:W-:Y:S02]  /*15790*/  FMUL.FTZ R97, R151.reuse, R97 ;  /* 0x0000006197617220 */ /* 0x040fe40000410000 */
[-C--:B------:R-:W-:Y:S01]  /*157a0*/  HMMA.16816.F32.BF16 R44, R144, R102.reuse, R44 ;  /* 0x00000066902c723c */ /* 0x080fe2000004182c */
[C---:B------:R-:W-:Y:S02]  /*157b0*/  FMUL.FTZ R98, R150.reuse, R98 ;  /* 0x0000006296627220 */ /* 0x040fe40000410000 */
[----:B------:R-:W4:Y:S01]  /*157c0*/  MUFU.EX2 R250, R250 ;  /* 0x000000fa00fa7308 */ /* 0x000f220000000800 */
[C---:B------:R-:W-:Y:S02]  /*157d0*/  FMUL.FTZ R99, R150.reuse, R99 ;  /* 0x0000006396637220 */ /* 0x040fe40000410000 */
[C---:B------:R-:W-:Y:S02]  /*157e0*/  FMUL.FTZ R84, R151.reuse, R84 ;  /* 0x0000005497547220 */ /* 0x040fe40000410000 */
[C---:B------:R-:W-:Y:S01]  /*157f0*/  HMMA.16816.F32.BF16 R48, R156.reuse, R102, R48 ;  /* 0x000000669c30723c */ /* 0x040fe20000041830 */
[----:B------:R-:W5:Y:S03]  /*15800*/  LDSM.16.MT88.4 R100, [R214+0x3080] ;  /* 0x00308000d664783b */ /* 0x000f660000004200 */
[C---:B------:R-:W-:Y:S01]  /*15810*/  FMUL.FTZ R85, R151.reuse, R85 ;  /* 0x0000005597557220 */ /* 0x040fe20000410000 */
[----:B------:R-:W1:Y:S01]  /*15820*/  MUFU.EX2 R252, R252 ;  /* 0x000000fc00fc7308 */ /* 0x000e620000000800 */
[C---:B------:R-:W-:Y:S02]  /*15830*/  FMUL.FTZ R86, R150.reuse, R86 ;  /* 0x0000005696567220 */ /* 0x040fe40000410000 */
[-C--:B------:R-:W-:Y:S01]  /*15840*/  HMMA.16816.F32.BF16 R52, R156, R104.reuse, R52 ;  /* 0x000000689c34723c */ /* 0x080fe20000041834 */
[----:B------:R-:W-:Y:S03]  /*15850*/  FMUL.FTZ R87, R150, R87 ;  /* 0x0000005796577220 */ /* 0x000fe60000410000 */
[----:B------:R-:W-:Y:S02]  /*15860*/  FFMA.FTZ R160, R160, c[0x0][0x2d0], -R162 ;  /* 0x0000b400a0a07a23 */ /* 0x000fe400000108a2 */
[----:B------:R-:W-:Y:S01]  /*15870*/  FFMA.FTZ R175, R151, R242, R175 ;  /* 0x000000f297af7223 */ /* 0x000fe200000100af */
[----:B------:R-:W1:Y:S01]  /*15880*/  MUFU.EX2 R198, R198 ;  /* 0x000000c600c67308 */ /* 0x000e620000000800 */
[C---:B------:R-:W-:Y:S01]  /*15890*/  HMMA.16816.F32.BF16 R56, R144.reuse, R104, R56 ;  /* 0x000000689038723c */ /* 0x040fe20000041838 */
[----:B------:R-:W-:Y:S03]  /*158a0*/  MOV R151, R3 ;  /* 0x0000000300977202 */ /* 0x000fe60000000f00 */
[----:B------:R-:W-:Y:S01]  /*158b0*/  FFMA.FTZ R155, R150, R241, R155 ;  /* 0x000000f1969b7223 */ /* 0x000fe2000001009b */
[----:B------:R-:W-:Y:S01]  /*158c0*/  MOV R150, R2 ;  /* 0x0000000200967202 */ /* 0x000fe20000000f00 */
[----:B------:R-:W-:Y:S01]  /*158d0*/  FFMA.FTZ R177, R149, R240, R177 ;  /* 0x000000f095b17223 */ /* 0x000fe200000100b1 */
[----:B------:R-:W-:Y:S01]  /*158e0*/  MOV R149, R0 ;  /* 0x0000000000957202 */ /* 0x000fe20000000f00 */
[-C--:B------:R-:W-:Y:S01]  /*158f0*/  HMMA.16816.F32.BF16 R60, R144, R106.reuse, R60 ;  /* 0x0000006a903c723c */ /* 0x080fe2000004183c */
[----:B------:R-:W-:Y:S03]  /*15900*/  MUFU.EX2 R197, R197 ;  /* 0x000000c500c57308 */ /* 0x000fe60000000800 */
[----:B------:R-:W-:Y:S01]  /*15910*/  FFMA.FTZ R185, R148, R235, R185 ;  /* 0x000000eb94b97223 */ /* 0x000fe200000100b9 */
[----:B------:R-:W-:Y:S01]  /*15920*/  MOV R148, R152 ;  /* 0x0000009800947202 */ /* 0x000fe20000000f00 */
[----:B------:R-:W-:Y:S02]  /*15930*/  FADD.FTZ R175, R174, R175 ;  /* 0x000000afaeaf7221 */ /* 0x000fe40000010000 */
[C---:B------:R-:W-:Y:S01]  /*15940*/  HMMA.16816.F32.BF16 R64, R156.reuse, R106, R64 ;  /* 0x0000006a9c40723c */ /* 0x040fe20000041840 */
[----:B------:R-:W1:Y:S02]  /*15950*/  LDSM.16.MT88.4 R104, [R212+0x3080] ;  /* 0x00308000d468783b */ /* 0x000e640000004200 */
[----:B------:R-:W-:Y:S01]  /*15960*/  MUFU.EX2 R193, R193 ;  /* 0x000000c100c17308 */ /* 0x000fe20000000800 */
[----:B------:R-:W-:Y:S02]  /*15970*/  FADD.FTZ R155, R154, R155 ;  /* 0x0000009b9a9b7221 */ /* 0x000fe40000010000 */
[----:B------:R-:W-:Y:S02]  /*15980*/  FADD.FTZ R177, R176, R177 ;  /* 0x000000b1b0b17221 */ /* 0x000fe40000010000 */
[----:B------:R-:W-:Y:S01]  /*15990*/  FADD.FTZ R185, R184, R185 ;  /* 0x000000b9b8b97221 */ /* 0x000fe20000010000 */
[-C--:B-----5:R-:W-:Y:S03]  /*159a0*/  HMMA.16816.F32.BF16 R68, R156, R100.reuse, R68 ;  /* 0x000000649c44723c */ /* 0x0a0fe60000041844 */
[----:B------:R-:W-:Y:S01]  /*159b0*/  FADD.FTZ R175, R173, R175 ;  /* 0x000000afadaf7221 */ /* 0x000fe20000010000 */
[----:B------:R-:W-:Y:S01]  /*159c0*/  MUFU.EX2 R191, R191 ;  /* 0x000000bf00bf7308 */ /* 0x000fe20000000800 */
[----:B------:R-:W-:Y:S02]  /*159d0*/  FADD.FTZ R155, R179, R155 ;  /* 0x0000009bb39b7221 */ /* 0x000fe40000010000 */
[----:B------:R-:W-:Y:S01]  /*159e0*/  FADD.FTZ R177, R181, R177 ;  /* 0x000000b1b5b17221 */ /* 0x000fe20000010000 */
[C---:B------:R-:W-:Y:S01]  /*159f0*/  HMMA.16816.F32.BF16 R72, R144.reuse, R100, R72 ;  /* 0x000000649048723c */ /* 0x040fe20000041848 */
[----:B------:R-:W-:Y:S03]  /*15a00*/  FADD.FTZ R185, R183, R185 ;  /* 0x000000b9b7b97221 */ /* 0x000fe60000010000 */
[----:B------:R-:W-:Y:S02]  /*15a10*/  FADD.FTZ R175, R172, R175 ;  /* 0x000000afacaf7221 */ /* 0x000fe40000010000 */
[----:B------:R-:W-:Y:S01]  /*15a20*/  MUFU.EX2 R192, R192 ;  /* 0x000000c000c07308 */ /* 0x000fe20000000800 */
[--C-:B------:R-:W-:Y:S01]  /*15a30*/  FFMA.FTZ R100, R136, c[0x0][0x2d0], -R170.reuse ;  /* 0x0000b40088647a23 */ /* 0x100fe200000108aa */
[-C--:B------:R-:W-:Y:S01]  /*15a40*/  HMMA.16816.F32.BF16 R76, R144, R102.reuse, R76 ;  /* 0x00000066904c723c */ /* 0x080fe2000004184c */
[----:B------:R-:W-:Y:S03]  /*15a50*/  FFMA.FTZ R170, R161, c[0x0][0x2d0], -R170 ;  /* 0x0000b400a1aa7a23 */ /* 0x000fe600000108aa */
[----:B--2---:R-:W-:Y:S01]  /*15a60*/  F2FP.BF16.PACK_AB R101, R189, R188 ;  /* 0x000000bcbd65723e */ /* 0x004fe200000010ff */
[----:B------:R-:W-:Y:S02]  /*15a70*/  FADD.FTZ R155, R178, R155 ;  /* 0x0000009bb29b7221 */ /* 0x000fe40000010000 */
[----:B------:R-:W-:Y:S01]  /*15a80*/  FADD.FTZ R177, R180, R177 ;  /* 0x000000b1b4b17221 */ /* 0x000fe20000010000 */
[C---:B------:R-:W-:Y:S01]  /*15a90*/  HMMA.16816.F32.BF16 R80, R156.reuse, R102, R80 ;  /* 0x000000669c50723c */ /* 0x040fe20000041850 */
[----:B------:R2:W5:Y:S03]  /*15aa0*/  MUFU.EX2 R123, R100 ;  /* 0x00000064007b7308 */ /* 0x0005660000000800 */
[----:B------:R-:W-:Y:S02]  /*15ab0*/  FADD.FTZ R185, R182, R185 ;  /* 0x000000b9b6b97221 */ /* 0x000fe40000010000 */
[----:B------:R-:W-:Y:S01]  /*15ac0*/  FADD.FTZ R175, R186, R175 ;  /* 0x000000afbaaf7221 */ /* 0x000fe20000010000 */
[----:B---3--:R-:W-:Y:S01]  /*15ad0*/  F2FP.BF16.PACK_AB R102, R194, R190 ;  /* 0x000000bec266723e */ /* 0x008fe200000010ff */
[-C--:B-1----:R-:W-:Y:S01]  /*15ae0*/  HMMA.16816.F32.BF16 R84, R156, R104.reuse, R84 ;  /* 0x000000689c54723c */ /* 0x082fe20000041854 */
[----:B------:R-:W-:Y:S02]  /*15af0*/  F2FP.BF16.PACK_AB R103, R199, R196 ;  /* 0x000000c4c767723e */ /* 0x000fe400000010ff */
[----:B------:R-:W-:Y:S01]  /*15b00*/  MUFU.EX2 R136, R168 ;  /* 0x000000a800887308 */ /* 0x000fe20000000800 */
[----:B------:R-:W-:Y:S02]  /*15b10*/  FADD.FTZ R155, R188, R155 ;  /* 0x0000009bbc9b7221 */ /* 0x000fe40000010000 */
[----:B----4-:R-:W-:Y:S02]  /*15b20*/  FADD.FTZ R177, R250, R177 ;  /* 0x000000b1fab17221 */ /* 0x010fe40000010000 */
[C---:B------:R-:W-:Y:S01]  /*15b30*/  HMMA.16816.F32.BF16 R88, R144.reuse, R104, R88 ;  /* 0x000000689058723c */ /* 0x040fe20000041858 */
[----:B------:R-:W-:Y:S03]  /*15b40*/  FADD.FTZ R175, R187, R175 ;  /* 0x000000afbbaf7221 */ /* 0x000fe60000010000 */
[----:B------:R-:W-:Y:S01]  /*15b50*/  FADD.FTZ R155, R189, R155 ;  /* 0x0000009bbd9b7221 */ /* 0x000fe20000010000 */
[----:B------:R1:W-:Y:S01]  /*15b60*/  MUFU.EX2 R139, R170 ;  /* 0x000000aa008b7308 */ /* 0x0003e20000000800 */
[C---:B------:R-:W-:Y:S01]  /*15b70*/  FADD.FTZ R177, R252.reuse, R177 ;  /* 0x000000b1fcb17221 */ /* 0x040fe20000010000 */
[----:B------:R-:W-:Y:S01]  /*15b80*/  F2FP.BF16.PACK_AB R104, R252, R250 ;  /* 0x000000fafc68723e */ /* 0x000fe200000010ff */
[-C--:B------:R-:W-:Y:S01]  /*15b90*/  HMMA.16816.F32.BF16 R92, R144, R106.reuse, R92 ;  /* 0x0000006a905c723c */ /* 0x080fe2000004185c */
[--C-:B--2---:R-:W-:Y:S03]  /*15ba0*/  FFMA.FTZ R100, R143, c[0x0][0x2d0], -R162.reuse ;  /* 0x0000b4008f647a23 */ /* 0x104fe600000108a2 */
[----:B------:R-:W-:Y:S02]  /*15bb0*/  FADD.FTZ R175, R190, R175 ;  /* 0x000000afbeaf7221 */ /* 0x000fe40000010000 */
[----:B------:R-:W-:Y:S01]  /*15bc0*/  FADD.FTZ R155, R196, R155 ;  /* 0x0000009bc49b7221 */ /* 0x000fe20000010000 */
[----:B------:R2:W-:Y:S01]  /*15bd0*/  MUFU.EX2 R120, R100 ;  /* 0x0000006400787308 */ /* 0x0005e20000000800 */
[----:B------:R-:W-:Y:S01]  /*15be0*/  HMMA.16816.F32.BF16 R96, R156, R106, R96 ;  /* 0x0000006a9c60723c */ /* 0x000fe20000041860 */
[----:B------:R-:W-:Y:S03]  /*15bf0*/  FADD.FTZ R175, R194, R175 ;  /* 0x000000afc2af7221 */ /* 0x000fe60000010000 */
[----:B------:R-:W-:Y:S02]  /*15c00*/  FADD.FTZ R155, R199, R155 ;  /* 0x0000009bc79b7221 */ /* 0x000fe40000010000 */
[----:B------:R-:W-:Y:S01]  /*15c10*/  FADD.FTZ R175, R198, R175 ;  /* 0x000000afc6af7221 */ /* 0x000fe20000010000 */
[----:B-----5:R-:W-:Y:S01]  /*15c20*/  F2FP.BF16.PACK_AB R106, R123, R121 ;  /* 0x000000797b6a723e */ /* 0x020fe200000010ff */
[----:B------:R-:W-:Y:S01]  /*15c30*/  FADD.FTZ R155, R193, R155 ;  /* 0x0000009bc19b7221 */ /* 0x000fe20000010000 */
[----:B------:R-:W-:Y:S01]  /*15c40*/  F2FP.BF16.PACK_AB R156, R197, R198 ;  /* 0x000000c6c59c723e */ /* 0x000fe200000010ff */
[----:B------:R-:W3:Y:S02]  /*15c50*/  MUFU.EX2 R251, R251 ;  /* 0x000000fb00fb7308 */ /* 0x000ee40000000800 */
[----:B------:R-:W-:Y:S01]  /*15c60*/  F2FP.BF16.PACK_AB R157, R191, R193 ;  /* 0x000000c1bf9d723e */ /* 0x000fe200000010ff */
[----:B-1----:R-:W-:Y:S01]  /*15c70*/  LDSM.16.MT88.4 R168, [R214+0x3880] ;  /* 0x00388000d6a8783b */ /* 0x002fe20000004200 */
[----:B------:R-:W-:Y:S02]  /*15c80*/  FADD.FTZ R175, R197, R175 ;  /* 0x000000afc5af7221 */ /* 0x000fe40000010000 */
[----:B------:R-:W-:Y:S02]  /*15c90*/  FADD.FTZ R155, R191, R155 ;  /* 0x0000009bbf9b7221 */ /* 0x000fe40000010000 */
[----:B------:R-:W-:Y:S02]  /*15ca0*/  FADD.FTZ R175, R192, R175 ;  /* 0x000000afc0af7221 */ /* 0x000fe40000010000 */
[----:B------:R-:W1:Y:S01]  /*15cb0*/  MUFU.EX2 R195, R195 ;  /* 0x000000c300c37308 */ /* 0x000e620000000800 */
[--C-:B--2---:R-:W-:Y:S09]  /*15cc0*/  FFMA.FTZ R100, R142, c[0x0][0x2d0], -R162.reuse ;  /* 0x0000b4008e647a23 */ /* 0x104ff200000108a2 */
[----:B------:R2:W4:Y:S01]  /*15cd0*/  MUFU.EX2 R122, R100 ;  /* 0x00000064007a7308 */ /* 0x0005220000000800 */
[C---:B---3--:R-:W-:Y:S01]  /*15ce0*/  F2FP.BF16.PACK_AB R158, R251.reuse, R192 ;  /* 0x000000c0fb9e723e */ /* 0x048fe200000010ff */
[----:B------:R-:W-:Y:S08]  /*15cf0*/  FADD.FTZ R242, R251, R175 ;  /* 0x000000affbf27221 */ /* 0x000ff00000010000 */
[----:B------:R-:W-:Y:S01]  /*15d00*/  MUFU.EX2 R137, R163 ;  /* 0x000000a300897308 */ /* 0x000fe20000000800 */
[----:B-1----:R-:W-:Y:S09]  /*15d10*/  F2FP.BF16.PACK_AB R159, R195, R136 ;  /* 0x00000088c39f723e */ /* 0x002ff200000010ff */
[----:B------:R-:W-:Y:S01]  /*15d20*/  MUFU.EX2 R138, R160 ;  /* 0x000000a0008a7308 */ /* 0x000fe20000000800 */
[--C-:B--2---:R-:W-:Y:S01]  /*15d30*/  FFMA.FTZ R100, R141, c[0x0][0x2d0], -R162.reuse ;  /* 0x0000b4008d647a23 */ /* 0x104fe200000108a2 */
[----:B----4-:R-:W-:Y:S08]  /*15d40*/  F2FP.BF16.PACK_AB R105, R122, R120 ;  /* 0x000000787a69723e */ /* 0x010ff000000010ff */
[----:B------:R1:W-:Y:S02]  /*15d50*/  MUFU.EX2 R128, R100 ;  /* 0x0000006400807308 */ /* 0x0003e40000000800 */
[--C-:B-1----:R-:W-:Y:S02]  /*15d60*/  FFMA.FTZ R100, R140, c[0x0][0x2d0], -R162.reuse ;  /* 0x0000b4008c647a23 */ /* 0x102fe400000108a2 */
[----:B------:R-:W-:Y:S06]  /*15d70*/  FFMA.FTZ R162, R153, c[0x0][0x2d0], -R162 ;  /* 0x0000b40099a27a23 */ /* 0x000fec00000108a2 */
[----:B------:R1:W2:Y:S10]  /*15d80*/  MUFU.EX2 R129, R100 ;  /* 0x0000006400817308 */ /* 0x0002b40000000800 */
[----:B------:R3:W4:Y:S01]  /*15d90*/  MUFU.EX2 R153, R162 ;  /* 0x000000a200997308 */ /* 0x0007220000000800 */
[----:B-1----:R-:W-:Y:S02]  /*15da0*/  F2FP.BF16.PACK_AB R100, R187, R186 ;  /* 0x000000babb64723e */ /* 0x002fe400000010ff */
[----:B--2---:R-:W-:Y:S05]  /*15db0*/  F2FP.BF16.PACK_AB R107, R129, R128 ;  /* 0x00000080816b723e */ /* 0x004fea00000010ff */
[-C--:B------:R-:W-:Y:S01]  /*15dc0*/  HMMA.16816.F32.BF16 R4, R100, R108.reuse, R4 ;  /* 0x0000006c6404723c */ /* 0x080fe20000041804 */
[----:B---3--:R-:W-:Y:S02]  /*15dd0*/  F2FP.BF16.PACK_AB R162, R139, R137 ;  /* 0x000000898ba2723e */ /* 0x008fe400000010ff */
[----:B----4-:R-:W-:Y:S05]  /*15de0*/  F2FP.BF16.PACK_AB R163, R153, R138 ;  /* 0x0000008a99a3723e */ /* 0x010fea00000010ff */
[C---:B------:R-:W-:Y:S08]  /*15df0*/  HMMA.16816.F32.BF16 R8, R104.reuse, R108, R8 ;  /* 0x0000006c6808723c */ /* 0x040ff00000041808 */
[-C--:B------:R-:W-:Y:S08]  /*15e00*/  HMMA.16816.F32.BF16 R12, R104, R110.reuse, R12 ;  /* 0x0000006e680c723c */ /* 0x080ff0000004180c */
[C---:B------:R-:W-:Y:S01]  /*15e10*/  HMMA.16816.F32.BF16 R16, R100.reuse, R110, R16 ;  /* 0x0000006e6410723c */ /* 0x040fe20000041810 */
[----:B------:R-:W1:Y:S07]  /*15e20*/  LDSM.16.MT88.4 R108, [R212+0x2880] ;  /* 0x00288000d46c783b */ /* 0x000e6e0000004200 */
[-C--:B------:R-:W-:Y:S08]  /*15e30*/  HMMA.16816.F32.BF16 R20, R100, R112.reuse, R20 ;  /* 0x000000706414723c */ /* 0x080ff00000041814 */
[C---:B------:R-:W-:Y:S08]  /*15e40*/  HMMA.16816.F32.BF16 R24, R104.reuse, R112, R24 ;  /* 0x000000706818723c */ /* 0x040ff00000041818 */
[-C--:B------:R-:W-:Y:S08]  /*15e50*/  HMMA.16816.F32.BF16 R28, R104, R114.reuse, R28 ;  /* 0x00000072681c723c */ /* 0x080ff0000004181c */
[C---:B------:R-:W-:Y:S01]  /*15e60*/  HMMA.16816.F32.BF16 R32, R100.reuse, R114, R32 ;  /* 0x000000726420723c */ /* 0x040fe20000041820 */
[----:B------:R-:W2:Y:S07]  /*15e70*/  LDSM.16.MT88.4 R112, [R214+0x3480] ;  /* 0x00348000d670783b */ /* 0x000eae0000004200 */
[-C--:B------:R-:W-:Y:S08]  /*15e80*/  HMMA.16816.F32.BF16 R36, R100, R116.reuse, R36 ;  /* 0x000000746424723c */ /* 0x080ff00000041824 */
[C---:B------:R-:W-:Y:S08]  /*15e90*/  HMMA.16816.F32.BF16 R40, R104.reuse, R116, R40 ;  /* 0x000000746828723c */ /* 0x040ff00000041828 */
[-C--:B------:R-:W-:Y:S08]  /*15ea0*/  HMMA.16816.F32.BF16 R44, R104, R118.reuse, R44 ;  /* 0x00000076682c723c */ /* 0x080ff0000004182c */
[C---:B------:R-:W-:Y:S01]  /*15eb0*/  HMMA.16816.F32.BF16 R48, R100.reuse, R118, R48 ;  /* 0x000000766430723c */ /* 0x040fe20000041830 */
[----:B------:R-:W3:Y:S07]  /*15ec0*/  LDSM.16.MT88.4 R116, [R212+0x3480] ;  /* 0x00348000d474783b */ /* 0x000eee0000004200 */
[-C--:B-1----:R-:W-:Y:S08]  /*15ed0*/  HMMA.16816.F32.BF16 R52, R100, R108.reuse, R52 ;  /* 0x0000006c6434723c */ /* 0x082ff00000041834 */
[C---:B------:R-:W-:Y:S01]  /*15ee0*/  HMMA.16816.F32.BF16 R56, R104.reuse, R108, R56 ;  /* 0x0000006c6838723c */ /* 0x040fe20000041838 */
[----:B------:R-:W1:Y:S07]  /*15ef0*/  MUFU.EX2 R109, R165 ;  /* 0x000000a5006d7308 */ /* 0x000e6e0000000800 */
[-C--:B------:R-:W-:Y:S03]  /*15f00*/  HMMA.16816.F32.BF16 R60, R104, R110.reuse, R60 ;  /* 0x0000006e683c723c */ /* 0x080fe6000004183c */
[----:B------:R4:W5:Y:S05]  /*15f10*/  MUFU.EX2 R108, R164 ;  /* 0x000000a4006c7308 */ /* 0x00096a0000000800 */
[C---:B------:R-:W-:Y:S08]  /*15f20*/  HMMA.16816.F32.BF16 R64, R100.reuse, R110, R64 ;  /* 0x0000006e6440723c */ /* 0x040ff00000041840 */
[-C--:B--2---:R-:W-:Y:S01]  /*15f30*/  HMMA.16816.F32.BF16 R68, R100, R112.reuse, R68 ;  /* 0x000000706444723c */ /* 0x084fe20000041844 */
[----:B-1----:R-:W-:Y:S07]  /*15f40*/  F2FP.BF16.PACK_AB R160, R109, R130 ;  /* 0x000000826da0723e */ /* 0x002fee00000010ff */
[C---:B------:R-:W-:Y:S01]  /*15f50*/  HMMA.16816.F32.BF16 R72, R104.reuse, R112, R72 ;  /* 0x000000706848723c */ /* 0x040fe20000041848 */
[----:B----4-:R-:W-:Y:S03]  /*15f60*/  LDSM.16.MT88.4 R164, [R212+0x2c80] ;  /* 0x002c8000d4a4783b */ /* 0x010fe60000004200 */
[----:B-----5:R-:W-:Y:S04]  /*15f70*/  F2FP.BF16.PACK_AB R161, R108, R131 ;  /* 0x000000836ca1723e */ /* 0x020fe800000010ff */
[-C--:B------:R-:W-:Y:S08]  /*15f80*/  HMMA.16816.F32.BF16 R76, R104, R114.reuse, R76 ;  /* 0x00000072684c723c */ /* 0x080ff0000004184c */
[C---:B------:R-:W-:Y:S01]  /*15f90*/  HMMA.16816.F32.BF16 R80, R100.reuse, R114, R80 ;  /* 0x000000726450723c */ /* 0x040fe20000041850 */
[----:B------:R-:W1:Y:S07]  /*15fa0*/  LDSM.16.MT88.4 R112, [R212+0x2080] ;  /* 0x00208000d470783b */ /* 0x000e6e0000004200 */
[-C--:B---3--:R-:W-:Y:S08]  /*15fb0*/  HMMA.16816.F32.BF16 R84, R100, R116.reuse, R84 ;  /* 0x000000746454723c */ /* 0x088ff00000041854 */
[C---:B------:R-:W-:Y:S08]  /*15fc0*/  HMMA.16816.F32.BF16 R88, R104.reuse, R116, R88 ;  /* 0x000000746858723c */ /* 0x040ff00000041858 */
[-C--:B------:R-:W-:Y:S08]  /*15fd0*/  HMMA.16816.F32.BF16 R92, R104, R118.reuse, R92 ;  /* 0x00000076685c723c */ /* 0x080ff0000004185c */
[----:B------:R-:W-:Y:S08]  /*15fe0*/  HMMA.16816.F32.BF16 R96, R100, R118, R96 ;  /* 0x000000766460723c */ /* 0x000ff00000041860 */
[-C--:B------:R-:W-:Y:S01]  /*15ff0*/  HMMA.16816.F32.BF16 R144, R156, R132.reuse, R4 ;  /* 0x000000849c90723c */ /* 0x080fe20000041804 */
[----:B------:R-:W2:Y:S07]  /*16000*/  LDSM.16.MT88.4 R4, [R212+0x3880] ;  /* 0x00388000d404783b */ /* 0x000eae0000004200 */
        /* <DEDUP_REMOVED lines=13> */
[-C--:B-1----:R-:W-:Y:S01]  /*160e0*/  HMMA.16816.F32.BF16 R100, R156, R112.reuse, R20 ;  /* 0x000000709c64723c */ /* 0x082fe20000041814 */
[----:B------:R-:W-:Y:S03]  /*160f0*/  MOV R17, R123 ;  /* 0x0000007b00117202 */ /* 0x000fe60000000f00 */
[----:B------:R-:W-:Y:S02]  /*16100*/  MOV R16, R122 ;  /* 0x0000007a00107202 */ /* 0x000fe40000000f00 */
[----:B------:R-:W-:Y:S02]  /*16110*/  MOV R19, R129 ;  /* 0x0000008100137202 */ /* 0x000fe40000000f00 */
[C---:B------:R-:W-:Y:S01]  /*16120*/  HMMA.16816.F32.BF16 R104, R160.reuse, R112, R24 ;  /* 0x00000070a068723c */ /* 0x040fe20000041818 */
[----:B------:R-:W-:Y:S03]  /*16130*/  MOV R23, R121 ;  /* 0x0000007900177202 */ /* 0x000fe60000000f00 */
[----:B------:R-:W-:Y:S02]  /*16140*/  MOV R22, R120 ;  /* 0x0000007800167202 */ /* 0x000fe40000000f00 */
[----:B------:R-:W-:Y:S01]  /*16150*/  MOV R18, R128 ;  /* 0x0000008000127202 */ /* 0x000fe20000000f00 */
[----:B------:R-:W-:Y:S01]  /*16160*/  FADD.FTZ R177, R23, R177 ;  /* 0x000000b117b17221 */ /* 0x000fe20000010000 */
[-C--:B------:R-:W-:Y:S01]  /*16170*/  HMMA.16816.F32.BF16 R108, R160, R114.reuse, R28 ;  /* 0x00000072a06c723c */ /* 0x080fe2000004181c */
[----:B------:R-:W-:Y:S03]  /*16180*/  FADD.FTZ R185, R22, R185 ;  /* 0x000000b916b97221 */ /* 0x000fe60000010000 */
        /* <DEDUP_REMOVED lines=8> */
[----:B------:R-:W-:Y:S02]  /*16210*/  FADD.FTZ R177, R9, R177 ;  /* 0x000000b109b17221 */ /* 0x000fe40000010000 */
[----:B------:R-:W-:Y:S02]  /*16220*/  FADD.FTZ R185, R13, R185 ;  /* 0x000000b90db97221 */ /* 0x000fe40000010000 */
[C---:B------:R-:W-:Y:S01]  /*16230*/  HMMA.16816.F32.BF16 R120, R160.reuse, R124, R40 ;  /* 0x0000007ca078723c */ /* 0x040fe20000041828 */
[----:B------:R-:W-:Y:S03]  /*16240*/  FADD.FTZ R240, R11, R177 ;  /* 0x000000b10bf07221 */ /* 0x000fe60000010000 */
[----:B------:R-:W-:Y:S04]  /*16250*/  FADD.FTZ R185, R15, R185 ;  /* 0x000000b90fb97221 */ /* 0x000fe80000010000 */
[-C--:B------:R-:W-:Y:S01]  /*16260*/  HMMA.16816.F32.BF16 R128, R160, R126.reuse, R44 ;  /* 0x0000007ea080723c */ /* 0x080fe2000004182c */
[----:B------:R-:W-:Y:S04]  /*16270*/  FADD.FTZ R185, R10, R185 ;  /* 0x000000b90ab97221 */ /* 0x000fe80000010000 */
[----:B------:R-:W-:Y:S01]  /*16280*/  FADD.FTZ R235, R153, R185 ;  /* 0x000000b999eb7221 */ /* 0x000fe20000010000 */
[----:B------:R-:W-:Y:S02]  /*16290*/  MOV R153, R152 ;  /* 0x0000009800997202 */ /* 0x000fe40000000f00 */
        /* <DEDUP_REMOVED lines=14> */
.L_x_470:
        /* <DEDUP_REMOVED lines=19> */
.L_x_491:
[----:B------:R-:W-:-:S04]  /*164b0*/  MOV R4, c[0x0][0x32c] ;  /* 0x0000cb0000047a02 */ /* 0x000fc80000000f00 */
[----:B------:R-:W-:-:S13]  /*164c0*/  ISETP.NE.AND P0, PT, R4, 0x1, PT ;  /* 0x000000010400780c */ /* 0x000fda0003f05270 */
[----:B------:R-:W-:-:S05]  /*164d0*/  @P0 IMAD.HI.U32 R4, R6, c[0x0][0x330], RZ ;  /* 0x0000cc0006040a27 */ /* 0x000fca00078e00ff */
[----:B------:R-:W-:-:S05]  /*164e0*/  @P0 SHF.R.U32.HI R6, RZ, c[0x0][0x334], R4 ;  /* 0x0000cd00ff060a19 */ /* 0x000fca0000011604 */
.L_x_492:
[----:B------:R-:W-:-:S05]  /*164f0*/  IMAD R6, R6, c[0x0][0x32c], RZ ;  /* 0x0000cb0006067a24 */ /* 0x000fca00078e02ff */
[----:B------:R-:W-:-:S04]  /*16500*/  IMNMX R5, R5, R6, !PT ;  /* 0x0000000605057217 */ /* 0x000fc80007800200 */
.L_x_490:
        /* <DEDUP_REMOVED lines=15> */
.L_x_496:
        /* <DEDUP_REMOVED lines=30> */
[----:B------:R-:W-:Y:S01]  /*167e0*/  @!P1 LEA R10, P0, R5, R14, 0x5 ;  /* 0x0000000e050a9211 */ /* 0x000fe200078028ff */
        /* <DEDUP_REMOVED lines=35> */
.L_x_494:
        /* <DEDUP_REMOVED lines=106> */
[----:B------:R-:W-:Y:S04]  /*170c0*/  @P1 IMAD.WIDE.U32 R160, R152, c[0x0][0x1e0], RZ ;  /* 0x0000780098a01a25 */ /* 0x000fe800078e00ff */
        /* <DEDUP_REMOVED lines=18> */
[C---:B------:R-:W-:Y:S04]  /*171f0*/  @P0 IMAD.WIDE.U32 R158, R157.reuse, c[0x0][0x1e0], RZ ;  /* 0x000078009d9e0a25 */ /* 0x040fe800078e00ff */
[----:B------:R-:W-:Y:S02]  /*17200*/  @P0 IMAD R156, R156, c[0x0][0x1e0], RZ ;  /* 0x000078009c9c0a24 */ /* 0x000fe400078e02ff */
[----:B------:R-:W-:Y:S04]  /*17210*/  @P0 IMAD.WIDE.U32 R166, R158, 0x30, R166 ;  /* 0x000000309ea60825 */ /* 0x000fe800078e00a6 */
[----:B------:R-:W-:Y:S01]  /*17220*/  @P0 IMAD R156, R157, c[0x0][0x1e4], R156 ;  /* 0x000079009d9c0a24 */ /* 0x000fe200078e029c */
[-C--:B------:R-:W-:Y:S03]  /*17230*/  @P0 IADD3 R158, P2, R232, R166.reuse, RZ ;  /* 0x000000a6e89e0210 */ /* 0x080fe60007f5e0ff */
[----:B------:R-:W-:Y:S04]  /*17240*/  @P0 IMAD.IADD R156, R159, 0x1, R156 ;  /* 0x000000019f9c0824 */ /* 0x000fe800078e029c */
        /* <DEDUP_REMOVED lines=24> */
.L_x_495:
[----:B------:R-:W-:Y:S01]  /*173d0*/  FMNMX.FTZ R3, R4, R3, !PT ;  /* 0x0000000304037209 */ /* 0x000fe20007810000 */
[----:B-1----:R-:W-:Y:S01]  /*173e0*/  LDSM.16.MT88.4 R160, [R212+0x1880] ;  /* 0x00188000d4a0783b */ /* 0x002fe20000004200 */
[----:B------:R-:W-:Y:S02]  /*173f0*/  FMNMX.FTZ R151, R8, R0, !PT ;  /* 0x0000000008977209 */ /* 0x000fe40007810000 */
[----:B------:R-:W-:Y:S02]  /*17400*/  FMNMX.FTZ R3, R5, R3, !PT ;  /* 0x0000000305037209 */ /* 0x000fe40007810000 */
[----:B------:R-:W-:Y:S02]  /*17410*/  FMNMX.FTZ R2, R6, R2, !PT ;  /* 0x0000000206027209 */ /* 0x000fe40007810000 */
[----:B------:R-:W-:Y:S01]  /*17420*/  FMNMX.FTZ R3, R16, R3, !PT ;  /* 0x0000000310037209 */ /* 0x000fe20007810000 */
[----:B------:R-:W0:Y:S01]  /*17430*/  LDGDEPBAR ;  /* 0x00000000000079af */ /* 0x000e220000000000 */
        /* <DEDUP_REMOVED lines=31> */
[----:B------:R-:W-:Y:S02]  /*17630*/  FMNMX.FTZ R151, R45, R151, !PT ;  /* 0x000000972d977209 */ /* 0x000fe40007810000 */
[C---:B------:R-:W-:Y:S01]  /*17640*/  ISETP.GT.AND P0, PT, R243.reuse, R251, PT ;  /* 0x000000fbf300720c */ /* 0x040fe20003f04270 */
[----:B------:R-:W-:Y:S01]  /*17650*/  SHFL.BFLY PT, R157, R2, 0x2, 0x1f ;  /* 0x0c401f00029d7f89 */ /* 0x000fe200000e0000 */
[----:B------:R-:W-:Y:S07]  /*17660*/  IADD3 R243, R243, -0x1, RZ ;  /* 0xfffffffff3f37810 */ /* 0x000fee0007ffe0ff */
        /* <DEDUP_REMOVED lines=12> */
[----:B------:R-:W-:Y:S04]  /*17730*/  FMNMX.FTZ R151, R27, R151, !PT ;  /* 0x000000971b977209 */ /* 0x000fe80007810000 */
[----:B------:R-:W-:Y:S02]  /*17740*/  FMNMX.FTZ R151, R30, R151, !PT ;  /* 0x000000971e977209 */ /* 0x000fe40007810000 */
[----:B-1----:R-:W-:Y:S02]  /*17750*/  FMNMX.FTZ R3, R152, R3, !PT ;  /* 0x0000000398037209 */ /* 0x002fe40007810000 */
[----:B------:R-:W-:Y:S03]  /*17760*/  FMNMX.FTZ R152, R31, R151, !PT ;  /* 0x000000971f987209 */ /* 0x000fe60007810000 */
[C---:B------:R-:W-:Y:S01]  /*17770*/  FADD.FTZ R151, -R3.reuse, R150 ;  /* 0x0000009603977221 */ /* 0x040fe20000010100 */
[----:B------:R-:W-:Y:S01]  /*17780*/  FMNMX.FTZ R152, R42, R152, !PT ;  /* 0x000000982a987209 */ /* 0x000fe20007810000 */
[----:B------:R-:W-:Y:S01]  /*17790*/  FMUL.FTZ R182, R3, c[0x0][0x2d0] ;  /* 0x0000b40003b67a20 */ /* 0x000fe20000410000 */
[----:B--2---:R-:W-:Y:S01]  /*177a0*/  FMNMX.FTZ R2, R157, R2, !PT ;  /* 0x000000029d027209 */ /* 0x004fe20007810000 */
[----:B------:R-:W-:Y:S01]  /*177b0*/  FMUL.FTZ R151, R151, c[0x0][0x2d0] ;  /* 0x0000b40097977a20 */ /* 0x000fe20000410000 */
[----:B------:R-:W-:Y:S01]  /*177c0*/  FMNMX.FTZ R152, R43, R152, !PT ;  /* 0x000000982b987209 */ /* 0x000fe20007810000 */
[--C-:B------:R-:W-:Y:S02]  /*177d0*/  FFMA.FTZ R164, R4, c[0x0][0x2d0], -R182.reuse ;  /* 0x0000b40004a47a23 */ /* 0x100fe400000108b6 */
[----:B------:R-:W-:Y:S01]  /*177e0*/  FADD.FTZ R150, -R2, R149 ;  /* 0x0000009502967221 */ /* 0x000fe20000010100 */
[----:B------:R-:W-:Y:S01]  /*177f0*/  FMNMX.FTZ R152, R46, R152, !PT ;  /* 0x000000982e987209 */ /* 0x000fe20007810000 */
[----:B------:R-:W-:Y:S01]  /*17800*/  FMUL.FTZ R181, R2, c[0x0][0x2d0] ;  /* 0x0000b40002b57a20 */ /* 0x000fe20000410000 */
[----:B---3--:R-:W-:Y:S01]  /*17810*/  FMNMX.FTZ R0, R156, R0, !PT ;  /* 0x000000009c007209 */ /* 0x008fe20007810000 */
[----:B------:R-:W-:Y:S01]  /*17820*/  FFMA.FTZ R165, R5, c[0x0][0x2d0], -R182 ;  /* 0x0000b40005a57a23 */ /* 0x000fe200000108b6 */
[----:B------:R-:W-:Y:S01]  /*17830*/  FMNMX.FTZ R152, R47, R152, !PT ;  /* 0x000000982f987209 */ /* 0x000fe20007810000 */
[----:B------:R-:W-:Y:S01]  /*17840*/  LDSM.16.MT88.4 R156, [R214+0x1880] ;  /* 0x00188000d69c783b */ /* 0x000fe20000004200 */
[--C-:B------:R-:W-:Y:S01]  /*17850*/  FFMA.FTZ R166, R6, c[0x0][0x2d0], -R181.reuse ;  /* 0x0000b40006a67a23 */ /* 0x100fe200000108b5 */
[----:B------:R-:W1:Y:S01]  /*17860*/  MUFU.EX2 R151, R151 ;  /* 0x0000009700977308 */ /* 0x000e620000000800 */
[----:B------:R-:W-:Y:S02]  /*17870*/  FADD.FTZ R149, -R0, R148 ;  /* 0x0000009400957221 */ /* 0x000fe40000010100 */
[--C-:B------:R-:W-:Y:S02]  /*17880*/  FFMA.FTZ R167, R7, c[0x0][0x2d0], -R181.reuse ;  /* 0x0000b40007a77a23 */ /* 0x100fe400000108b5 */
[--C-:B------:R-:W-:Y:S01]  /*17890*/  FFMA.FTZ R168, R16, c[0x0][0x2d0], -R182.reuse ;  /* 0x0000b40010a87a23 */ /* 0x100fe200000108b6 */
[----:B------:R-:W2:Y:S01]  /*178a0*/  SHFL.BFLY PT, R148, R152, 0x2, 0x1f ;  /* 0x0c401f0098947f89 */ /* 0x000ea200000e0000 */
[----:B------:R-:W-:Y:S02]  /*178b0*/  FFMA.FTZ R169, R17, c[0x0][0x2d0], -R182 ;  /* 0x0000b40011a97a23 */ /* 0x000fe400000108b6 */
[--C-:B------:R-:W-:Y:S01]  /*178c0*/  FFMA.FTZ R170, R18, c[0x0][0x2d0], -R181.reuse ;  /* 0x0000b40012aa7a23 */ /* 0x100fe200000108b5 */
[----:B------:R-:W-:Y:S01]  /*178d0*/  MUFU.EX2 R164, R164 ;  /* 0x000000a400a47308 */ /* 0x000fe20000000800 */
[--C-:B------:R-:W-:Y:S02]  /*178e0*/  FFMA.FTZ R171, R19, c[0x0][0x2d0], -R181.reuse ;  /* 0x0000b40013ab7a23 */ /* 0x100fe400000108b5 */
[----:B------:R-:W-:Y:S02]  /*178f0*/  FMUL.FTZ R150, R150, c[0x0][0x2d0] ;  /* 0x0000b40096967a20 */ /* 0x000fe40000410000 */
[----:B------:R-:W-:Y:S02]  /*17900*/  FMUL.FTZ R180, R0, c[0x0][0x2d0] ;  /* 0x0000b40000b47a20 */ /* 0x000fe40000410000 */
[----:B------:R-:W-:Y:S02]  /*17910*/  FMUL.FTZ R149, R149, c[0x0][0x2d0] ;  /* 0x0000b40095957a20 */ /* 0x000fe40000410000 */
[--C-:B------:R-:W-:Y:S01]  /*17920*/  FFMA.FTZ R172, R9, c[0x0][0x2d0], -R180.reuse ;  /* 0x0000b40009ac7a23 */ /* 0x100fe200000108b4 */
[----:B------:R-:W3:Y:S01]  /*17930*/  MUFU.EX2 R150, R150 ;  /* 0x0000009600967308 */ /* 0x000ee20000000800 */
[--C-:B------:R-:W-:Y:S02]  /*17940*/  FFMA.FTZ R173, R12, c[0x0][0x2d0], -R180.reuse ;  /* 0x0000b4000cad7a23 */ /* 0x100fe400000108b4 */
[----:B------:R-:W-:Y:S02]  /*17950*/  FFMA.FTZ R174, R13, c[0x0][0x2d0], -R180 ;  /* 0x0000b4000dae7a23 */ /* 0x000fe400000108b4 */
[C---:B-1----:R-:W-:Y:S02]  /*17960*/  FMUL.FTZ R4, R151.reuse, R144 ;  /* 0x0000009097047220 */ /* 0x042fe40000410000 */
[C---:B------:R-:W-:Y:S02]  /*17970*/  FMUL.FTZ R5, R151.reuse, R145 ;  /* 0x0000009197057220 */ /* 0x040fe40000410000 */
[C---:B------:R-:W-:Y:S01]  /*17980*/  FMUL.FTZ R16, R151.reuse, R132 ;  /* 0x0000008497107220 */ /* 0x040fe20000410000 */
[----:B--2---:R-:W-:Y:S01]  /*17990*/  FMNMX.FTZ R148, R152, R148, !PT ;  /* 0x0000009498947209 */ /* 0x004fe20007810000 */
[----:B------:R-:W1:Y:S01]  /*179a0*/  MUFU.EX2 R165, R165 ;  /* 0x000000a500a57308 */ /* 0x000e620000000800 */
[----:B------:R-:W-:Y:S02]  /*179b0*/  FMUL.FTZ R17, R151, R133 ;  /* 0x0000008597117220 */ /* 0x000fe40000410000 */
[--C-:B------:R-:W-:Y:S01]  /*179c0*/  FFMA.FTZ R191, R36, c[0x0][0x2d0], -R182.reuse ;  /* 0x0000b40024bf7a23 */ /* 0x100fe200000108b6 */
[----:B------:R-:W2:Y:S01]  /*179d0*/  SHFL.BFLY PT, R152, R148, 0x1, 0x1f ;  /* 0x0c201f0094987f89 */ /* 0x000ea200000e0000 */
[--C-:B------:R-:W-:Y:S02]  /*179e0*/  FFMA.FTZ R192, R37, c[0x0][0x2d0], -R182.reuse ;  /* 0x0000b40025c07a23 */ /* 0x100fe400000108b6 */
[--C-:B------:R-:W-:Y:S02]  /*179f0*/  FFMA.FTZ R193, R38, c[0x0][0x2d0], -R181.reuse ;  /* 0x0000b40026c17a23 */ /* 0x100fe400000108b5 */
[--C-:B------:R-:W-:Y:S01]  /*17a00*/  FFMA.FTZ R194, R39, c[0x0][0x2d0], -R181.reuse ;  /* 0x0000b40027c27a23 */ /* 0x100fe200000108b5 */
[----:B------:R-:W-:Y:S01]  /*17a10*/  MUFU.EX2 R166, R166 ;  /* 0x000000a600a67308 */ /* 0x000fe20000000800 */
[----:B------:R-:W-:Y:S01]  /*17a20*/  FFMA.FTZ R195, R48, c[0x0][0x2d0], -R182 ;  /* 0x0000b40030c37a23 */ /* 0x000fe200000108b6 */
[----:B------:R-:W-:Y:S01]  /*17a30*/  LDSM.16.MT88.4 R36, [R214+0x3480] ;  /* 0x00348000d624783b */ /* 0x000fe20000004200 */
[C---:B---3--:R-:W-:Y:S02]  /*17a40*/  FMUL.FTZ R6, R150.reuse, R146 ;  /* 0x0000009296067220 */ /* 0x048fe40000410000 */
[C---:B------:R-:W-:Y:S02]  /*17a50*/  FMUL.FTZ R7, R150.reuse, R147 ;  /* 0x0000009396077220 */ /* 0x040fe40000410000 */
[C---:B------:R-:W-:Y:S02]  /*17a60*/  FMUL.FTZ R18, R150.reuse, R134 ;  /* 0x0000008696127220 */ /* 0x040fe40000410000 */
[----:B------:R-:W-:Y:S01]  /*17a70*/  FMUL.FTZ R19, R150, R135 ;  /* 0x0000008796137220 */ /* 0x000fe20000410000 */
[----:B------:R-:W3:Y:S01]  /*17a80*/  MUFU.EX2 R167, R167 ;  /* 0x000000a700a77308 */ /* 0x000ee20000000800 */
[----:B------:R-:W4:Y:S01]  /*17a90*/  LDSM.16.MT88.4 R132, [R214+0x2480] ;  /* 0x00248000d684783b */ /* 0x000f220000004200 */
[----:B------:R-:W-:Y:S01]  /*17aa0*/  FFMA.FTZ R196, R50, c[0x0][0x2d0], -R181 ;  /* 0x0000b40032c47a23 */ /* 0x000fe200000108b5 */
[----:B-1----:R-:W-:Y:S01]  /*17ab0*/  F2FP.BF16.PACK_AB R144, R165, R164 ;  /* 0x000000a4a590723e */ /* 0x002fe200000010ff */
[--C-:B------:R-:W-:Y:S02]  /*17ac0*/  FFMA.FTZ R197, R40, c[0x0][0x2d0], -R180.reuse ;  /* 0x0000b40028c57a23 */ /* 0x100fe400000108b4 */
[--C-:B------:R-:W-:Y:S01]  /*17ad0*/  FFMA.FTZ R198, R41, c[0x0][0x2d0], -R180.reuse ;  /* 0x0000b40029c67a23 */ /* 0x100fe200000108b4 */
[----:B--2---:R-:W-:Y:S01]  /*17ae0*/  FMNMX.FTZ R152, R148, R152, !PT ;  /* 0x0000009894987209 */ /* 0x004fe20007810000 */
[--C-:B------:R-:W-:Y:S02]  /*17af0*/  FFMA.FTZ R201, R44, c[0x0][0x2d0], -R180.reuse ;  /* 0x0000b4002cc97a23 */ /* 0x100fe400000108b4 */
[----:B------:R-:W-:Y:S01]  /*17b00*/  MUFU.EX2 R168, R168 ;  /* 0x000000a800a87308 */ /* 0x000fe20000000800 */
[----:B------:R-:W-:Y:S02]  /*17b10*/  FMUL.FTZ R116, R151, R116 ;  /* 0x0000007497747220 */ /* 0x000fe40000410000 */
[C---:B------:R-:W-:Y:S02]  /*17b20*/  FMUL.FTZ R179, R152.reuse, c[0x0][0x2d0] ;  /* 0x0000b40098b37a20 */ /* 0x040fe40000410000 */
[----:B------:R-:W-:Y:S02]  /*17b30*/  FADD.FTZ R148, -R152, R153 ;  /* 0x0000009998947221 */ /* 0x000fe40000010100 */
[--C-:B------:R-:W-:Y:S02]  /*17b40*/  FFMA.FTZ R153, R8, c[0x0][0x2d0], -R180.reuse ;  /* 0x0000b40008997a23 */ /* 0x100fe400000108b4 */
[--C-:B------:R-:W-:Y:S01]  /*17b50*/  FFMA.FTZ R175, R10, c[0x0][0x2d0], -R179.reuse ;  /* 0x0000b4000aaf7a23 */ /* 0x100fe200000108b3 */
[----:B------:R-:W1:Y:S01]  /*17b60*/  MUFU.EX2 R169, R169 ;  /* 0x000000a900a97308 */ /* 0x000e620000000800 */
[--C-:B------:R-:W-:Y:S02]  /*17b70*/  FFMA.FTZ R176, R11, c[0x0][0x2d0], -R179.reuse ;  /* 0x0000b4000bb07a23 */ /* 0x100fe400000108b3 */
[--C-:B------:R-:W-:Y:S01]  /*17b80*/  FFMA.FTZ R177, R14, c[0x0][0x2d0], -R179.reuse ;  /* 0x0000b4000eb17a23 */ /* 0x100fe200000108b3 */
[----:B---3--:R-:W-:Y:S01]  /*17b90*/  F2FP.BF16.PACK_AB R145, R167, R166 ;  /* 0x000000a6a791723e */ /* 0x008fe200000010ff */
[--C-:B------:R-:W-:Y:S02]  /*17ba0*/  FFMA.FTZ R178, R15, c[0x0][0x2d0], -R179.reuse ;  /* 0x0000b4000fb27a23 */ /* 0x100fe400000108b3 */
[----:B------:R-:W-:Y:S02]  /*17bb0*/  FMUL.FTZ R148, R148, c[0x0][0x2d0] ;  /* 0x0000b40094947a20 */ /* 0x000fe40000410000 */
[--C-:B------:R-:W-:Y:S01]  /*17bc0*/  FFMA.FTZ R199, R42, c[0x0][0x2d0], -R179.reuse ;  /* 0x0000b4002ac77a23 */ /* 0x100fe200000108b3 */
[----:B------:R-:W-:Y:S01]  /*17bd0*/  MUFU.EX2 R170, R170 ;  /* 0x000000aa00aa7308 */ /* 0x000fe20000000800 */
[--C-:B------:R-:W-:Y:S02]  /*17be0*/  FFMA.FTZ R200, R43, c[0x0][0x2d0], -R179.reuse ;  /* 0x0000b4002bc87a23 */ /* 0x100fe400000108b3 */
[----:B------:R-:W-:Y:S01]  /*17bf0*/  LDSM.16.MT88.4 R40, [R214+0x2c80] ;  /* 0x002c8000d628783b */ /* 0x000fe20000004200 */
[--C-:B------:R-:W-:Y:S02]  /*17c00*/  FFMA.FTZ R202, R46, c[0x0][0x2d0], -R179.reuse ;  /* 0x0000b4002eca7a23 */ /* 0x100fe400000108b3 */
[C---:B------:R-:W-:Y:S02]  /*17c10*/  FMUL.FTZ R117, R151.reuse, R117 ;  /* 0x0000007597757220 */ /* 0x040fe40000410000 */
[C---:B------:R-:W-:Y:S02]  /*17c20*/  FMUL.FTZ R118, R150.reuse, R118 ;  /* 0x0000007696767220 */ /* 0x040fe40000410000 */
[----:B------:R-:W2:Y:S01]  /*17c30*/  MUFU.EX2 R171, R171 ;  /* 0x000000ab00ab7308 */ /* 0x000ea20000000800 */
[C---:B------:R-:W-:Y:S02]  /*17c40*/  FMUL.FTZ R119, R150.reuse, R119 ;  /* 0x0000007796777220 */ /* 0x040fe40000410000 */
[----:B------:R-:W-:Y:S01]  /*17c50*/  FMUL.FTZ R124, R151, R124 ;  /* 0x0000007c977c7220 */ /* 0x000fe20000410000 */
[----:B-1----:R-:W-:Y:S01]  /*17c60*/  F2FP.BF16.PACK_AB R146, R169, R168 ;  /* 0x000000a8a992723e */ /* 0x002fe200000010ff */
[C---:B------:R-:W-:Y:S02]  /*17c70*/  FMUL.FTZ R125, R151.reuse, R125 ;  /* 0x0000007d977d7220 */ /* 0x040fe40000410000 */
[C---:B------:R-:W-:Y:S02]  /*17c80*/  FMUL.FTZ R126, R150.reuse, R126 ;  /* 0x0000007e967e7220 */ /* 0x040fe40000410000 */
[C---:B------:R-:W-:Y:S01]  /*17c90*/  FMUL.FTZ R127, R150.reuse, R127 ;  /* 0x0000007f967f7220 */ /* 0x040fe20000410000 */
[----:B------:R-:W1:Y:S01]  /*17ca0*/  MUFU.EX2 R149, R149 ;  /* 0x0000009500957308 */ /* 0x000e620000000800 */
[C---:B------:R-:W-:Y:S02]  /*17cb0*/  FMUL.FTZ R68, R151.reuse, R68 ;  /* 0x0000004497447220 */ /* 0x040fe40000410000 */
[C---:B------:R-:W-:Y:S02]  /*17cc0*/  FMUL.FTZ R69, R151.reuse, R69 ;  /* 0x0000004597457220 */ /* 0x040fe40000410000 */
[C---:B------:R-:W-:Y:S02]  /*17cd0*/  FMUL.FTZ R70, R150.reuse, R70 ;  /* 0x0000004696467220 */ /* 0x040fe40000410000 */
[C---:B------:R-:W-:Y:S02]  /*17ce0*/  FMUL.FTZ R71, R150.reuse, R71 ;  /* 0x0000004796477220 */ /* 0x040fe40000410000 */
        /* <DEDUP_REMOVED lines=9> */
[-C--:B------:R-:W-:Y:S05]  /*17d80*/  HMMA.16816.F32.BF16 R4, R144, R156.reuse, R4 ;  /* 0x0000009c9004723c */ /* 0x080fea0000041804 */
[C---:B-1----:R-:W-:Y:S02]  /*17d90*/  FMUL.FTZ R8, R149.reuse, R140 ;  /* 0x0000008c95087220 */ /* 0x042fe40000410000 */
[C---:B------:R-:W-:Y:S02]  /*17da0*/  FMUL.FTZ R9, R149.reuse, R141 ;  /* 0x0000008d95097220 */ /* 0x040fe40000410000 */
[----:B------:R-:W1:Y:S03]  /*17db0*/  MUFU.EX2 R172, R172 ;  /* 0x000000ac00ac7308 */ /* 0x000e660000000800 */
[C---:B------:R-:W-:Y:S02]  /*17dc0*/  FMUL.FTZ R12, R149.reuse, R136 ;  /* 0x00000088950c7220 */ /* 0x040fe40000410000 */
[C---:B---3--:R-:W-:Y:S02]  /*17dd0*/  FMUL.FTZ R10, R148.reuse, R142 ;  /* 0x0000008e940a7220 */ /* 0x048fe40000410000 */
[C---:B------:R-:W-:Y:S02]  /*17de0*/  FMUL.FTZ R11, R148.reuse, R143 ;  /* 0x0000008f940b7220 */ /* 0x040fe40000410000 */
[----:B------:R-:W-:Y:S01]  /*17df0*/  FMUL.FTZ R13, R149, R137 ;  /* 0x00000089950d7220 */ /* 0x000fe20000410000 */
[----:B------:R-:W-:Y:S01]  /*17e00*/  MUFU.EX2 R173, R173 ;  /* 0x000000ad00ad7308 */ /* 0x000fe20000000800 */
[C---:B------:R-:W-:Y:S02]  /*17e10*/  FMUL.FTZ R14, R148.reuse, R138 ;  /* 0x0000008a940e7220 */ /* 0x040fe40000410000 */
[----:B------:R-:W-:Y:S02]  /*17e20*/  FMUL.FTZ R15, R148, R139 ;  /* 0x0000008b940f7220 */ /* 0x000fe40000410000 */
[C---:B------:R-:W-:Y:S01]  /*17e30*/  FMUL.FTZ R100, R151.reuse, R100 ;  /* 0x0000006497647220 */ /* 0x040fe20000410000 */
[----:B------:R-:W2:Y:S01]  /*17e40*/  LDSM.16.MT88.4 R136, [R212+0x2480] ;  /* 0x00248000d488783b */ /* 0x000ea20000004200 */
[----:B------:R-:W-:Y:S02]  /*17e50*/  FMUL.FTZ R101, R151, R101 ;  /* 0x0000006597657220 */ /* 0x000fe40000410000 */
[C---:B------:R-:W-:Y:S01]  /*17e60*/  FMUL.FTZ R102, R150.reuse, R102 ;  /* 0x0000006696667220 */ /* 0x040fe20000410000 */
[----:B------:R-:W3:Y:S01]  /*17e70*/  MUFU.EX2 R174, R174 ;  /* 0x000000ae00ae7308 */ /* 0x000ee20000000800 */
[----:B------:R-:W-:Y:S02]  /*17e80*/  FMUL.FTZ R103, R150, R103 ;  /* 0x0000006796677220 */ /* 0x000fe40000410000 */
[C---:B------:R-:W-:Y:S01]  /*17e90*/  FMUL.FTZ R120, R149.reuse, R120 ;  /* 0x0000007895787220 */ /* 0x040fe20000410000 */
        /* <DEDUP_REMOVED lines=23> */
[----:B------:R-:W3:Y:S01]  /*18010*/  MUFU.EX2 R178, R178 ;  /* 0x000000b200b27308 */ /* 0x000ee20000000800 */
[--C-:B------:R-:W-:Y:S02]  /*18020*/  FFMA.FTZ R184, R25, c[0x0][0x2d0], -R180.reuse ;  /* 0x0000b40019b87a23 */ /* 0x100fe400000108b4 */
[--C-:B------:R-:W-:Y:S01]  /*18030*/  FFMA.FTZ R185, R26, c[0x0][0x2d0], -R179.reuse ;  /* 0x0000b4001ab97a23 */ /* 0x100fe200000108b3 */
[----:B-1----:R-:W-:Y:S01]  /*18040*/  F2FP.BF16.PACK_AB R141, R176, R175 ;  /* 0x000000afb08d723e */ /* 0x002fe200000010ff */
[--C-:B------:R-:W-:Y:S02]  /*18050*/  FFMA.FTZ R186, R27, c[0x0][0x2d0], -R179.reuse ;  /* 0x0000b4001bba7a23 */ /* 0x100fe400000108b3 */
[--C-:B------:R-:W-:Y:S02]  /*18060*/  FFMA.FTZ R187, R28, c[0x0][0x2d0], -R180.reuse ;  /* 0x0000b4001cbb7a23 */ /* 0x100fe400000108b4 */
[--C-:B------:R-:W-:Y:S01]  /*18070*/  FFMA.FTZ R188, R29, c[0x0][0x2d0], -R180.reuse ;  /* 0x0000b4001dbc7a23 */ /* 0x100fe200000108b4 */
[----:B------:R-:W-:Y:S01]  /*18080*/  MUFU.EX2 R183, R183 ;  /* 0x000000b700b77308 */ /* 0x000fe20000000800 */
[----:B------:R-:W-:Y:S02]  /*18090*/  FFMA.FTZ R180, R45, c[0x0][0x2d0], -R180 ;  /* 0x0000b4002db47a23 */ /* 0x000fe400000108b4 */
[--C-:B------:R-:W-:Y:S02]  /*180a0*/  FFMA.FTZ R189, R30, c[0x0][0x2d0], -R179.reuse ;  /* 0x0000b4001ebd7a23 */ /* 0x100fe400000108b3 */
[--C-:B------:R-:W-:Y:S02]  /*180b0*/  FFMA.FTZ R190, R31, c[0x0][0x2d0], -R179.reuse ;  /* 0x0000b4001fbe7a23 */ /* 0x100fe400000108b3 */
[----:B------:R-:W-:Y:S02]  /*180c0*/  FFMA.FTZ R179, R47, c[0x0][0x2d0], -R179 ;  /* 0x0000b4002fb37a23 */ /* 0x000fe400000108b3 */
[----:B------:R-:W-:Y:S01]  /*180d0*/  LDSM.16.MT88.4 R44, [R212+0x2c80] ;  /* 0x002c8000d42c783b */ /* 0x000fe20000004200 */
[C---:B------:R-:W-:Y:S01]  /*180e0*/  FMUL.FTZ R92, R149.reuse, R92 ;  /* 0x0000005c955c7220 */ /* 0x040fe20000410000 */
[----:B------:R-:W1:Y:S01]  /*180f0*/  MUFU.EX2 R184, R184 ;  /* 0x000000b800b87308 */ /* 0x000e620000000800 */
[----:B------:R-:W-:Y:S01]  /*18100*/  FMUL.FTZ R93, R149, R93 ;  /* 0x0000005d955d7220 */ /* 0x000fe20000410000 */
[----:B---3--:R-:W-:Y:S01]  /*18110*/  F2FP.BF16.PACK_AB R143, R178, R177 ;  /* 0x000000b1b28f723e */ /* 0x008fe200000010ff */
[C---:B------:R-:W-:Y:S02]  /*18120*/  FMUL.FTZ R94, R148.reuse, R94 ;  /* 0x0000005e945e7220 */ /* 0x040fe40000410000 */
[----:B------:R-:W-:Y:S02]  /*18130*/  FMUL.FTZ R95, R148, R95 ;  /* 0x0000005f945f7220 */ /* 0x000fe40000410000 */
[C---:B------:R-:W-:Y:S02]  /*18140*/  FMUL.FTZ R96, R151.reuse, R96 ;  /* 0x0000006097607220 */ /* 0x040fe40000410000 */
[C---:B------:R-:W-:Y:S01]  /*18150*/  HMMA.16816.F32.BF16 R8, R140.reuse, R156, R8 ;  /* 0x0000009c8c08723c */ /* 0x040fe20000041808 */
[----:B------:R-:W-:Y:S03]  /*18160*/  MUFU.EX2 R185, R185 ;  /* 0x000000b900b97308 */ /* 0x000fe60000000800 */
[----:B------:R-:W-:Y:S02]  /*18170*/  FMUL.FTZ R97, R151, R97 ;  /* 0x0000006197617220 */ /* 0x000fe40000410000 */
[----:B------:R-:W-:Y:S02]  /*18180*/  FMUL.FTZ R98, R150, R98 ;  /* 0x0000006296627220 */ /* 0x000fe40000410000 */
[-C--:B------:R-:W-:Y:S03]  /*18190*/  HMMA.16816.F32.BF16 R12, R140, R158.reuse, R12 ;  /* 0x0000009e8c0c723c */ /* 0x080fe6000004180c */
[----:B------:R-:W3:Y:S01]  /*181a0*/  MUFU.EX2 R186, R186 ;  /* 0x000000ba00ba7308 */ /* 0x000ee20000000800 */
[--C-:B------:R-:W-:Y:S02]  /*181b0*/  FFMA.FTZ R156, R20, c[0x0][0x2d0], -R182.reuse ;  /* 0x0000b400149c7a23 */ /* 0x100fe400000108b6 */
[----:B------:R-:W-:Y:S01]  /*181c0*/  FMUL.FTZ R20, R149, R128 ;  /* 0x0000008095147220 */ /* 0x000fe20000410000 */
[----:B-1----:R-:W-:Y:S01]  /*181d0*/  F2FP.BF16.PACK_AB R28, R184, R183 ;  /* 0x000000b7b81c723e */ /* 0x002fe200000010ff */
[C---:B------:R-:W-:Y:S04]  /*181e0*/  HMMA.16816.F32.BF16 R16, R144.reuse, R158, R16 ;  /* 0x0000009e9010723c */ /* 0x040fe80000041810 */
[--C-:B------:R-:W-:Y:S01]  /*181f0*/  FFMA.FTZ R157, R21, c[0x0][0x2d0], -R182.reuse ;  /* 0x0000b400159d7a23 */ /* 0x100fe200000108b6 */
[----:B------:R-:W-:Y:S01]  /*18200*/  MUFU.EX2 R156, R156 ;  /* 0x0000009c009c7308 */ /* 0x000fe20000000800 */
[C---:B------:R-:W-:Y:S02]  /*18210*/  FMUL.FTZ R21, R149.reuse, R129 ;  /* 0x0000008195157220 */ /* 0x040fe40000410000 */
[-C--:B------:R-:W-:Y:S04]  /*18220*/  HMMA.16816.F32.BF16 R100, R144, R160.reuse, R100 ;  /* 0x000000a09064723c */ /* 0x080fe80000041864 */
[C---:B------:R-:W-:Y:S02]  /*18230*/  FMUL.FTZ R104, R149.reuse, R104 ;  /* 0x0000006895687220 */ /* 0x040fe40000410000 */
[----:B------:R-:W-:Y:S01]  /*18240*/  FMUL.FTZ R105, R149, R105 ;  /* 0x0000006995697220 */ /* 0x000fe20000410000 */
[----:B------:R-:W1:Y:S01]  /*18250*/  MUFU.EX2 R157, R157 ;  /* 0x0000009d009d7308 */ /* 0x000e620000000800 */
[C---:B------:R-:W-:Y:S04]  /*18260*/  FMUL.FTZ R106, R148.reuse, R106 ;  /* 0x0000006a946a7220 */ /* 0x040fe80000410000 */
[----:B------:R-:W-:Y:S01]  /*18270*/  FMUL.FTZ R107, R148, R107 ;  /* 0x0000006b946b7220 */ /* 0x000fe20000410000 */
[----:B---3--:R-:W-:Y:S01]  /*18280*/  F2FP.BF16.PACK_AB R29, R186, R185 ;  /* 0x000000b9ba1d723e */ /* 0x008fe200000010ff */
[--C-:B------:R-:W-:Y:S02]  /*18290*/  FFMA.FTZ R158, R22, c[0x0][0x2d0], -R181.reuse ;  /* 0x0000b400169e7a23 */ /* 0x100fe400000108b5 */
[C---:B------:R-:W-:Y:S01]  /*182a0*/  FMUL.FTZ R22, R148.reuse, R130 ;  /* 0x0000008294167220 */ /* 0x040fe20000410000 */
[----:B------:R-:W-:Y:S01]  /*182b0*/  MUFU.EX2 R187, R187 ;  /* 0x000000bb00bb7308 */ /* 0x000fe20000000800 */
[--C-:B------:R-:W-:Y:S01]  /*182c0*/  FFMA.FTZ R159, R23, c[0x0][0x2d0], -R181.reuse ;  /* 0x0000b400179f7a23 */ /* 0x100fe200000108b5 */
[C---:B------:R-:W-:Y:S04]  /*182d0*/  HMMA.16816.F32.BF16 R104, R140.reuse, R160, R104 ;  /* 0x000000a08c68723c */ /* 0x040fe80000041868 */
[C---:B------:R-:W-:Y:S02]  /*182e0*/  FMUL.FTZ R108, R149.reuse, R108 ;  /* 0x0000006c956c7220 */ /* 0x040fe40000410000 */
[----:B------:R-:W-:Y:S02]  /*182f0*/  FMUL.FTZ R109, R149, R109 ;  /* 0x0000006d956d7220 */ /* 0x000fe40000410000 */
[C---:B------:R-:W-:Y:S01]  /*18300*/  FMUL.FTZ R110, R148.reuse, R110 ;  /* 0x0000006e946e7220 */ /* 0x040fe20000410000 */
[----:B------:R-:W-:Y:S03]  /*18310*/  MUFU.EX2 R158, R158 ;  /* 0x0000009e009e7308 */ /* 0x000fe60000000800 */
[C---:B------:R-:W-:Y:S01]  /*18320*/  FMUL.FTZ R111, R148.reuse, R111 ;  /* 0x0000006f946f7220 */ /* 0x040fe20000410000 */
[----:B-1----:R-:W-:Y:S01]  /*18330*/  F2FP.BF16.PACK_AB R24, R157, R156 ;  /* 0x0000009c9d18723e */ /* 0x002fe200000010ff */
[----:B------:R-:W-:Y:S02]  /*18340*/  FMUL.FTZ R23, R148, R131 ;  /* 0x0000008394177220 */ /* 0x000fe40000410000 */
[----:B------:R-:W1:Y:S01]  /*18350*/  LDSM.16.MT88.4 R128, [R214+0x3080] ;  /* 0x00308000d680783b */ /* 0x000e620000004200 */
[--C-:B------:R-:W-:Y:S02]  /*18360*/  FFMA.FTZ R160, R32, c[0x0][0x2d0], -R182.reuse ;  /* 0x0000b40020a07a23 */ /* 0x100fe400000108b6 */
[-C--:B------:R-:W-:Y:S01]  /*18370*/  HMMA.16816.F32.BF16 R108, R140, R162.reuse, R108 ;  /* 0x000000a28c6c723c */ /* 0x080fe2000004186c */
[----:B------:R-:W3:Y:S02]  /*18380*/  MUFU.EX2 R159, R159 ;  /* 0x0000009f009f7308 */ /* 0x000ee40000000800 */
[C---:B------:R-:W-:Y:S02]  /*18390*/  FMUL.FTZ R112, R151.reuse, R112 ;  /* 0x0000007097707220 */ /* 0x040fe40000410000 */
[----:B------:R-:W-:Y:S02]  /*183a0*/  FMUL.FTZ R113, R151, R113 ;  /* 0x0000007197717220 */ /* 0x000fe40000410000 */
[C---:B------:R-:W-:Y:S02]  /*183b0*/  FMUL.FTZ R114, R150.reuse, R114 ;  /* 0x0000007296727220 */ /* 0x040fe40000410000 */
[C---:B------:R-:W-:Y:S02]  /*183c0*/  FMUL.FTZ R115, R150.reuse, R115 ;  /* 0x0000007396737220 */ /* 0x040fe40000410000 */
[----:B------:R-:W-:Y:S01]  /*183d0*/  MUFU.EX2 R160, R160 ;  /* 0x000000a000a07308 */ /* 0x000fe20000000800 */
[--C-:B------:R-:W-:Y:S02]  /*183e0*/  FFMA.FTZ R161, R33, c[0x0][0x2d0], -R182.reuse ;  /* 0x0000b40021a17a23 */ /* 0x100fe400000108b6 */
[----:B------:R-:W-:Y:S02]  /*183f0*/  FFMA.FTZ R182, R49, c[0x0][0x2d0], -R182 ;  /* 0x0000b40031b67a23 */ /* 0x000fe400000108b6 */
[C---:B------:R-:W-:Y:S04]  /*18400*/  HMMA.16816.F32.BF16 R112, R144.reuse, R162, R112 ;  /* 0x000000a29070723c */ /* 0x040fe80000041870 */
[----:B------:R-:W-:Y:S01]  /*18410*/  FMUL.FTZ R99, R150, R99 ;  /* 0x0000006396637220 */ /* 0x000fe20000410000 */
[----:B------:R-:W5:Y:S01]  /*18420*/  MUFU.EX2 R161, R161 ;  /* 0x000000a100a17308 */ /* 0x000f620000000800 */
[----:B------:R-:W-:Y:S02]  /*18430*/  FMUL.FTZ R64, R151, R64 ;  /* 0x0000004097407220 */ /* 0x000fe40000410000 */
[-C--:B----4-:R-:W-:Y:S04]  /*18440*/  HMMA.16816.F32.BF16 R116, R144, R132.reuse, R116 ;  /* 0x000000849074723c */ /* 0x090fe80000041874 */
[--C-:B------:R-:W-:Y:S01]  /*18450*/  FFMA.FTZ R162, R34, c[0x0][0x2d0], -R181.reuse ;  /* 0x0000b40022a27a23 */ /* 0x100fe200000108b5 */
[----:B---3--:R-:W-:Y:S01]  /*18460*/  F2FP.BF16.PACK_AB R25, R159, R158 ;  /* 0x0000009e9f19723e */ /* 0x008fe200000010ff */
[--C-:B------:R-:W-:Y:S01]  /*18470*/  FFMA.FTZ R163, R35, c[0x0][0x2d0], -R181.reuse ;  /* 0x0000b40023a37a23 */ /* 0x100fe200000108b5 */
[----:B------:R-:W3:Y:S01]  /*18480*/  MUFU.EX2 R188, R188 ;  /* 0x000000bc00bc7308 */ /* 0x000ee20000000800 */
[C---:B------:R-:W-:Y:S01]  /*18490*/  HMMA.16816.F32.BF16 R120, R140.reuse, R132, R120 ;  /* 0x000000848c78723c */ /* 0x040fe20000041878 */
[----:B------:R-:W4:Y:S03]  /*184a0*/  LDSM.16.MT88.4 R32, [R212+0x3080] ;  /* 0x00308000d420783b */ /* 0x000f260000004200 */
[----:B------:R-:W-:Y:S02]  /*184b0*/  FFMA.FTZ R181, R51, c[0x0][0x2d0], -R181 ;  /* 0x0000b40033b57a23 */ /* 0x000fe400000108b5 */
[----:B------:R-:W-:Y:S02]  /*184c0*/  FMUL.FTZ R65, R151, R65 ;  /* 0x0000004197417220 */ /* 0x000fe40000410000 */
[-C--:B------:R-:W-:Y:S01]  /*184d0*/  HMMA.16816.F32.BF16 R20, R140, R134.reuse, R20 ;  /* 0x000000868c14723c */ /* 0x080fe20000041814 */
[----:B------:R-:W-:Y:S01]  /*184e0*/  LDSM.16.MT88.4 R48, [R214+0x3880] ;  /* 0x00388000d630783b */ /* 0x000fe20000004200 */
[----:B------:R-:W-:Y:S02]  /*184f0*/  MUFU.EX2 R162, R162 ;  /* 0x000000a200a27308 */ /* 0x000fe40000000800 */
[C---:B------:R-:W-:Y:S01]  /*18500*/  FMUL.FTZ R66, R150.reuse, R66 ;  /* 0x0000004296427220 */ /* 0x040fe20000410000 */
[----:B-----5:R-:W-:Y:S01]  /*18510*/  F2FP.BF16.PACK_AB R26, R161, R160 ;  /* 0x000000a0a11a723e */ /* 0x020fe200000010ff */
[----:B------:R-:W-:Y:S02]  /*18520*/  FMUL.FTZ R67, R150, R67 ;  /* 0x0000004396437220 */ /* 0x000fe40000410000 */
[C---:B------:R-:W-:Y:S01]  /*18530*/  HMMA.16816.F32.BF16 R124, R144.reuse, R134, R124 ;  /* 0x00000086907c723c */ /* 0x040fe2000004187c */
[----:B------:R-:W-:Y:S03]  /*18540*/  LDSM.16.MT88.4 R132, [R212+0x1c80] ;  /* 0x001c8000d484783b */ /* 0x000fe60000004200 */
[C---:B------:R-:W-:Y:S01]  /*18550*/  FMUL.FTZ R52, R151.reuse, R52 ;  /* 0x0000003497347220 */ /* 0x040fe20000410000 */
[----:B------:R-:W5:Y:S01]  /*18560*/  MUFU.EX2 R163, R163 ;  /* 0x000000a300a37308 */ /* 0x000f620000000800 */
[----:B------:R-:W-:Y:S01]  /*18570*/  FMUL.FTZ R53, R151, R53 ;  /* 0x0000003597357220 */ /* 0x000fe20000410000 */
[----:B---3--:R-:W-:Y:S01]  /*18580*/  F2FP.BF16.PACK_AB R30, R188, R187 ;  /* 0x000000bbbc1e723e */ /* 0x008fe200000010ff */
[C---:B------:R-:W-:Y:S04]  /*18590*/  FMUL.FTZ R54, R150.reuse, R54 ;  /* 0x0000003696367220 */ /* 0x040fe80000410000 */
[----:B------:R-:W-:Y:S02]  /*185a0*/  FMUL.FTZ R55, R150, R55 ;  /* 0x0000003796377220 */ /* 0x000fe40000410000 */
[C---:B------:R-:W-:Y:S01]  /*185b0*/  FMUL.FTZ R60, R149.reuse, R60 ;  /* 0x0000003c953c7220 */ /* 0x040fe20000410000 */
[----:B------:R-:W-:Y:S01]  /*185c0*/  MUFU.EX2 R189, R189 ;  /* 0x000000bd00bd7308 */ /* 0x000fe20000000800 */
[C---:B------:R-:W-:Y:S02]  /*185d0*/  FMUL.FTZ R61, R149.reuse, R61 ;  /* 0x0000003d953d7220 */ /* 0x040fe40000410000 */
[C---:B------:R-:W-:Y:S01]  /*185e0*/  FMUL.FTZ R62, R148.reuse, R62 ;  /* 0x0000003e943e7220 */ /* 0x040fe20000410000 */
[-C--:B--2---:R-:W-:Y:S03]  /*185f0*/  HMMA.16816.F32.BF16 R52, R144, R136.reuse, R52 ;  /* 0x000000889034723c */ /* 0x084fe60000041834 */
[C---:B------:R-:W-:Y:S02]  /*18600*/  FMUL.FTZ R56, R149.reuse, R56 ;  /* 0x0000003895387220 */ /* 0x040fe40000410000 */
[----:B------:R-:W-:Y:S01]  /*18610*/  FMUL.FTZ R57, R149, R57 ;  /* 0x0000003995397220 */ /* 0x000fe20000410000 */
[----:B------:R-:W2:Y:S01]  /*18620*/  MUFU.EX2 R190, R190 ;  /* 0x000000be00be7308 */ /* 0x000ea20000000800 */
[C---:B------:R-:W-:Y:S02]  /*18630*/  FMUL.FTZ R58, R148.reuse, R58 ;  /* 0x0000003a943a7220 */ /* 0x040fe40000410000 */
[C---:B------:R-:W-:Y:S03]  /*18640*/  FMUL.FTZ R59, R148.reuse, R59 ;  /* 0x0000003b943b7220 */ /* 0x040fe60000410000 */
[----:B-----5:R-:W-:Y:S01]  /*18650*/  F2FP.BF16.PACK_AB R27, R163, R162 ;  /* 0x000000a2a31b723e */ /* 0x020fe200000010ff */
[----:B------:R-:W-:Y:S02]  /*18660*/  FMUL.FTZ R63, R148, R63 ;  /* 0x0000003f943f7220 */ /* 0x000fe40000410000 */
[----:B------:R-:W-:Y:S01]  /*18670*/  FFMA.FTZ R164, R151, R242, R164 ;  /* 0x000000f297a47223 */ /* 0x000fe200000100a4 */
[C---:B------:R-:W-:Y:S01]  /*18680*/  HMMA.16816.F32.BF16 R56, R140.reuse, R136, R56 ;  /* 0x000000888c38723c */ /* 0x040fe20000041838 */
[----:B------:R-:W3:Y:S03]  /*18690*/  MUFU.EX2 R191, R191 ;  /* 0x000000bf00bf7308 */ /* 0x000ee60000000800 */
[----:B------:R-:W-:Y:S02]  /*186a0*/  FFMA.FTZ R166, R150, R241, R166 ;  /* 0x000000f196a67223 */ /* 0x000fe400000100a6 */
[----:B------:R-:W-:Y:S02]  /*186b0*/  FFMA.FTZ R153, R149, R240, R153 ;  /* 0x000000f095997223 */ /* 0x000fe40000010099 */
[-C--:B------:R-:W-:Y:S03]  /*186c0*/  HMMA.16816.F32.BF16 R60, R140, R138.reuse, R60 ;  /* 0x0000008a8c3c723c */ /* 0x080fe6000004183c */
[----:B------:R-:W-:Y:S01]  /*186d0*/  MUFU.EX2 R192, R192 ;  /* 0x000000c000c07308 */ /* 0x000fe20000000800 */
[----:B------:R-:W-:Y:S01]  /*186e0*/  FFMA.FTZ R175, R148, R235, R175 ;  /* 0x000000eb94af7223 */ /* 0x000fe200000100af */
[----:B--2---:R-:W-:Y:S01]  /*186f0*/  F2FP.BF16.PACK_AB R31, R190, R189 ;  /* 0x000000bdbe1f723e */ /* 0x004fe200000010ff */
[----:B------:R-:W-:Y:S02]  /*18700*/  FADD.FTZ R164, R165, R164 ;  /* 0x000000a4a5a47221 */ /* 0x000fe40000010000 */
[C---:B------:R-:W-:Y:S04]  /*18710*/  HMMA.16816.F32.BF16 R64, R144.reuse, R138, R64 ;  /* 0x0000008a9040723c */ /* 0x040fe80000041840 */
[----:B------:R-:W-:Y:S01]  /*18720*/  FADD.FTZ R166, R167, R166 ;  /* 0x000000a6a7a67221 */ /* 0x000fe20000010000 */
[----:B------:R-:W2:Y:S01]  /*18730*/  MUFU.EX2 R193, R193 ;  /* 0x000000c100c17308 */ /* 0x000ea20000000800 */
[----:B------:R-:W-:Y:S02]  /*18740*/  FADD.FTZ R153, R172, R153 ;  /* 0x00000099ac997221 */ /* 0x000fe40000010000 */
[-C--:B-1----:R-:W-:Y:S04]  /*18750*/  HMMA.16816.F32.BF16 R68, R144, R128.reuse, R68 ;  /* 0x000000809044723c */ /* 0x082fe80000041844 */
[----:B------:R-:W-:Y:S02]  /*18760*/  FADD.FTZ R175, R176, R175 ;  /* 0x000000afb0af7221 */ /* 0x000fe40000010000 */
[----:B------:R-:W-:Y:S01]  /*18770*/  FADD.FTZ R164, R168, R164 ;  /* 0x000000a4a8a47221 */ /* 0x000fe20000010000 */
[----:B------:R-:W-:Y:S01]  /*18780*/  MUFU.EX2 R194, R194 ;  /* 0x000000c200c27308 */ /* 0x000fe20000000800 */
[C---:B------:R-:W-:Y:S04]  /*18790*/  HMMA.16816.F32.BF16 R72, R140.reuse, R128, R72 ;  /* 0x000000808c48723c */ /* 0x040fe80000041848 */
[----:B------:R-:W-:Y:S02]  /*187a0*/  FADD.FTZ R166, R170, R166 ;  /* 0x000000a6aaa67221 */ /* 0x000fe40000010000 */
[----:B------:R-:W-:Y:S02]  /*187b0*/  FADD.FTZ R153, R173, R153 ;  /* 0x00000099ad997221 */ /* 0x000fe40000010000 */
[-C--:B------:R-:W-:Y:S01]  /*187c0*/  HMMA.16816.F32.BF16 R76, R140, R130.reuse, R76 ;  /* 0x000000828c4c723c */ /* 0x080fe2000004184c */
[----:B------:R-:W-:Y:S03]  /*187d0*/  MUFU.EX2 R195, R195 ;  /* 0x000000c300c37308 */ /* 0x000fe60000000800 */
[----:B------:R-:W-:Y:S02]  /*187e0*/  FADD.FTZ R175, R177, R175 ;  /* 0x000000afb1af7221 */ /* 0x000fe40000010000 */
[----:B------:R-:W-:Y:S02]  /*187f0*/  FADD.FTZ R164, R169, R164 ;  /* 0x000000a4a9a47221 */ /* 0x000fe40000010000 */
[C---:B------:R-:W-:Y:S01]  /*18800*/  HMMA.16816.F32.BF16 R80, R144.reuse, R130, R80 ;  /* 0x000000829050723c */ /* 0x040fe20000041850 */
[----:B------:R-:W1:Y:S02]  /*18810*/  LDSM.16.MT88.4 R128, [R214+0x1c80] ;  /* 0x001c8000d680783b */ /* 0x000e640000004200 */
[----:B------:R-:W-:Y:S01]  /*18820*/  MUFU.EX2 R182, R182 ;  /* 0x000000b600b67308 */ /* 0x000fe20000000800 */
[----:B------:R-:W-:Y:S02]  /*18830*/  FADD.FTZ R166, R171, R166 ;  /* 0x000000a6aba67221 */ /* 0x000fe40000010000 */
[----:B------:R-:W-:Y:S02]  /*18840*/  FADD.FTZ R153, R174, R153 ;  /* 0x00000099ae997221 */ /* 0x000fe40000010000 */
[-C--:B----4-:R-:W-:Y:S04]  /*18850*/  HMMA.16816.F32.BF16 R84, R144, R32.reuse, R84 ;  /* 0x000000209054723c */ /* 0x090fe80000041854 */
[----:B------:R-:W-:Y:S01]  /*18860*/  FADD.FTZ R175, R178, R175 ;  /* 0x000000afb2af7221 */ /* 0x000fe20000010000 */
[----:B------:R-:W-:Y:S01]  /*18870*/  MUFU.EX2 R196, R196 ;  /* 0x000000c400c47308 */ /* 0x000fe20000000800 */
        /* <DEDUP_REMOVED lines=8> */
[----:B------:R-:W-:Y:S01]  /*18900*/  HMMA.16816.F32.BF16 R96, R144, R34, R96 ;  /* 0x000000229060723c */ /* 0x000fe20000041860 */
[----:B------:R-:W4:Y:S01]  /*18910*/  LDSM.16.MT88.4 R32, [R214+0x2880] ;  /* 0x00288000d620783b */ /* 0x000f220000004200 */
[----:B------:R-:W5:Y:S02]  /*18920*/  MUFU.EX2 R197, R197 ;  /* 0x000000c500c57308 */ /* 0x000f640000000800 */
[----:B------:R-:W-:Y:S02]  /*18930*/  FADD.FTZ R166, R159, R166 ;  /* 0x000000a69fa67221 */ /* 0x000fe40000010000 */
[----:B------:R-:W-:Y:S02]  /*18940*/  FADD.FTZ R153, R184, R153 ;  /* 0x00000099b8997221 */ /* 0x000fe40000010000 */
[----:B------:R-:W-:Y:S01]  /*18950*/  FADD.FTZ R175, R186, R175 ;  /* 0x000000afbaaf7221 */ /* 0x000fe20000010000 */
[-C--:B-1----:R-:W-:Y:S03]  /*18960*/  HMMA.16816.F32.BF16 R4, R24, R128.reuse, R4 ;  /* 0x000000801804723c */ /* 0x082fe60000041804 */
[----:B------:R-:W-:Y:S02]  /*18970*/  MUFU.EX2 R198, R198 ;  /* 0x000000c600c67308 */ /* 0x000fe40000000800 */
[----:B------:R-:W-:Y:S02]  /*18980*/  FADD.FTZ R164, R160, R164 ;  /* 0x000000a4a0a47221 */ /* 0x000fe40000010000 */
[----:B------:R-:W-:Y:S01]  /*18990*/  FADD.FTZ R166, R162, R166 ;  /* 0x000000a6a2a67221 */ /* 0x000fe20000010000 */
[C---:B------:R-:W-:Y:S04]  /*189a0*/  HMMA.16816.F32.BF16 R8, R28.reuse, R128, R8 ;  /* 0x000000801c08723c */ /* 0x040fe80000041808 */
[----:B------:R-:W-:Y:S01]  /*189b0*/  FADD.FTZ R153, R187, R153 ;  /* 0x00000099bb997221 */ /* 0x000fe20000010000 */
[----:B------:R-:W1:Y:S01]  /*189c0*/  MUFU.EX2 R199, R199 ;  /* 0x000000c700c77308 */ /* 0x000e620000000800 */
[----:B------:R-:W-:Y:S02]  /*189d0*/  FADD.FTZ R175, R189, R175 ;  /* 0x000000afbdaf7221 */ /* 0x000fe40000010000 */
[-C--:B------:R-:W-:Y:S04]  /*189e0*/  HMMA.16816.F32.BF16 R12, R28, R130.reuse, R12 ;  /* 0x000000821c0c723c */ /* 0x080fe8000004180c */
[----:B------:R-:W-:Y:S02]  /*189f0*/  FADD.FTZ R164, R161, R164 ;  /* 0x000000a4a1a47221 */ /* 0x000fe40000010000 */
[----:B------:R-:W-:Y:S01]  /*18a00*/  FADD.FTZ R166, R163, R166 ;  /* 0x000000a6a3a67221 */ /* 0x000fe20000010000 */
[----:B------:R-:W4:Y:S01]  /*18a10*/  MUFU.EX2 R200, R200 ;  /* 0x000000c800c87308 */ /* 0x000f220000000800 */
[C---:B------:R-:W-:Y:S01]  /*18a20*/  HMMA.16816.F32.BF16 R16, R24.reuse, R130, R16 ;  /* 0x000000821810723c */ /* 0x040fe20000041810 */
[----:B------:R-:W4:Y:S03]  /*18a30*/  LDSM.16.MT88.4 R128, [R212+0x2880] ;  /* 0x00288000d480783b */ /* 0x000f260000004200 */
[----:B------:R-:W-:Y:S02]  /*18a40*/  FADD.FTZ R153, R188, R153 ;  /* 0x00000099bc997221 */ /* 0x000fe40000010000 */
[----:B------:R-:W-:Y:S02]  /*18a50*/  FADD.FTZ R175, R190, R175 ;  /* 0x000000afbeaf7221 */ /* 0x000fe40000010000 */
[-C--:B------:R-:W-:Y:S01]  /*18a60*/  HMMA.16816.F32.BF16 R100, R24, R132.reuse, R100 ;  /* 0x000000841864723c */ /* 0x080fe20000041864 */
[----:B------:R-:W4:Y:S03]  /*18a70*/  MUFU.EX2 R201, R201 ;  /* 0x000000c900c97308 */ /* 0x000f260000000800 */
[----:B---3--:R-:W-:Y:S02]  /*18a80*/  FADD.FTZ R164, R191, R164 ;  /* 0x000000a4bfa47221 */ /* 0x008fe40000010000 */
[----:B--2---:R-:W-:Y:S02]  /*18a90*/  FADD.FTZ R166, R193, R166 ;  /* 0x000000a6c1a67221 */ /* 0x004fe40000010000 */
[C---:B------:R-:W-:Y:S03]  /*18aa0*/  HMMA.16816.F32.BF16 R104, R28.reuse, R132, R104 ;  /* 0x000000841c68723c */ /* 0x040fe60000041868 */
[----:B------:R-:W-:Y:S01]  /*18ab0*/  MUFU.EX2 R180, R180 ;  /* 0x000000b400b47308 */ /* 0x000fe20000000800 */
[----:B-----5:R-:W-:Y:S02]  /*18ac0*/  FADD.FTZ R153, R197, R153 ;  /* 0x00000099c5997221 */ /* 0x020fe40000010000 */
[----:B-1----:R-:W-:Y:S02]  /*18ad0*/  FADD.FTZ R175, R199, R175 ;  /* 0x000000afc7af7221 */ /* 0x002fe40000010000 */
[-C--:B------:R-:W-:Y:S04]  /*18ae0*/  HMMA.16816.F32.BF16 R108, R28, R134.reuse, R108 ;  /* 0x000000861c6c723c */ /* 0x080fe8000004186c */
[----:B------:R-:W-:Y:S01]  /*18af0*/  FADD.FTZ R164, R192, R164 ;  /* 0x000000a4c0a47221 */ /* 0x000fe20000010000 */
[----:B------:R-:W1:Y:S01]  /*18b00*/  MUFU.EX2 R202, R202 ;  /* 0x000000ca00ca7308 */ /* 0x000e620000000800 */
[----:B------:R-:W-:Y:S02]  /*18b10*/  FADD.FTZ R166, R194, R166 ;  /* 0x000000a6c2a67221 */ /* 0x000fe40000010000 */
[C---:B------:R-:W-:Y:S01]  /*18b20*/  HMMA.16816.F32.BF16 R112, R24.reuse, R134, R112 ;  /* 0x000000861870723c */ /* 0x040fe20000041870 */
[----:B------:R-:W-:Y:S03]  /*18b30*/  LDSM.16.MT88.4 R132, [R214+0x2080] ;  /* 0x00208000d684783b */ /* 0x000fe60000004200 */
[----:B------:R-:W-:Y:S02]  /*18b40*/  FADD.FTZ R153, R198, R153 ;  /* 0x00000099c6997221 */ /* 0x000fe40000010000 */
[----:B----4-:R-:W-:Y:S01]  /*18b50*/  FADD.FTZ R175, R200, R175 ;  /* 0x000000afc8af7221 */ /* 0x010fe20000010000 */
[----:B------:R-:W2:Y:S01]  /*18b60*/  MUFU.EX2 R179, R179 ;  /* 0x000000b300b37308 */ /* 0x000ea20000000800 */
[-C--:B------:R-:W-:Y:S04]  /*18b70*/  HMMA.16816.F32.BF16 R116, R24, R32.reuse, R116 ;  /* 0x000000201874723c */ /* 0x080fe80000041874 */
[----:B------:R-:W-:Y:S02]  /*18b80*/  FADD.FTZ R164, R195, R164 ;  /* 0x000000a4c3a47221 */ /* 0x000fe40000010000 */
[----:B------:R-:W-:Y:S02]  /*18b90*/  FADD.FTZ R166, R196, R166 ;  /* 0x000000a6c4a67221 */ /* 0x000fe40000010000 */
[C---:B------:R-:W-:Y:S04]  /*18ba0*/  HMMA.16816.F32.BF16 R120, R28.reuse, R32, R120 ;  /* 0x000000201c78723c */ /* 0x040fe80000041878 */
[----:B------:R-:W-:Y:S02]  /*18bb0*/  FADD.FTZ R153, R201, R153 ;  /* 0x00000099c9997221 */ /* 0x000fe40000010000 */
[----:B-1----:R-:W-:Y:S02]  /*18bc0*/  FADD.FTZ R175, R202, R175 ;  /* 0x000000afcaaf7221 */ /* 0x002fe40000010000 */
[-C--:B------:R-:W-:Y:S04]  /*18bd0*/  HMMA.16816.F32.BF16 R20, R28, R34.reuse, R20 ;  /* 0x000000221c14723c */ /* 0x080fe80000041814 */
[----:B------:R-:W-:Y:S02]  /*18be0*/  FADD.FTZ R242, R182, R164 ;  /* 0x000000a4b6f27221 */ /* 0x000fe40000010000 */
[----:B------:R-:W-:Y:S02]  /*18bf0*/  FADD.FTZ R241, R181, R166 ;  /* 0x000000a6b5f17221 */ /* 0x000fe40000010000 */
[C---:B------:R-:W-:Y:S01]  /*18c00*/  HMMA.16816.F32.BF16 R124, R24.reuse, R34, R124 ;  /* 0x00000022187c723c */ /* 0x040fe2000004187c */
[----:B------:R-:W1:Y:S03]  /*18c10*/  LDSM.16.MT88.4 R32, [R212+0x3480] ;  /* 0x00348000d420783b */ /* 0x000e660000004200 */
[----:B------:R-:W-:Y:S01]  /*18c20*/  FADD.FTZ R240, R180, R153 ;  /* 0x00000099b4f07221 */ /* 0x000fe20000010000 */
[----:B------:R-:W-:Y:S01]  /*18c30*/  MOV R153, R152 ;  /* 0x0000009800997202 */ /* 0x000fe20000000f00 */
[----:B--2---:R-:W-:Y:S02]  /*18c40*/  FADD.FTZ R235, R179, R175 ;  /* 0x000000afb3eb7221 */ /* 0x004fe40000010000 */
[-C--:B------:R-:W-:Y:S08]  /*18c50*/  HMMA.16816.F32.BF16 R52, R24, R128.reuse, R52 ;  /* 0x000000801834723c */ /* 0x080ff00000041834 */
[C---:B------:R-:W-:Y:S08]  /*18c60*/  HMMA.16816.F32.BF16 R56, R28.reuse, R128, R56 ;  /* 0x000000801c38723c */ /* 0x040ff00000041838 */
[-C--:B------:R-:W-:Y:S08]  /*18c70*/  HMMA.16816.F32.BF16 R60, R28, R130.reuse, R60 ;  /* 0x000000821c3c723c */ /* 0x080ff0000004183c */
[C---:B------:R-:W-:Y:S08]  /*18c80*/  HMMA.16816.F32.BF16 R64, R24.reuse, R130, R64 ;  /* 0x000000821840723c */ /* 0x040ff00000041840 */
[-C--:B------:R-:W-:Y:S08]  /*18c90*/  HMMA.16816.F32.BF16 R68, R24, R36.reuse, R68 ;  /* 0x000000241844723c */ /* 0x080ff00000041844 */
[C---:B------:R-:W-:Y:S08]  /*18ca0*/  HMMA.16816.F32.BF16 R72, R28.reuse, R36, R72 ;  /* 0x000000241c48723c */ /* 0x040ff00000041848 */
[-C--:B------:R-:W-:Y:S08]  /*18cb0*/  HMMA.16816.F32.BF16 R76, R28, R38.reuse, R76 ;  /* 0x000000261c4c723c */ /* 0x080ff0000004184c */
[C---:B------:R-:W-:Y:S01]  /*18cc0*/  HMMA.16816.F32.BF16 R80, R24.reuse, R38, R80 ;  /* 0x000000261850723c */ /* 0x040fe20000041850 */
[----:B------:R-:W2:Y:S07]  /*18cd0*/  LDSM.16.MT88.4 R36, [R212+0x2080] ;  /* 0x00208000d424783b */ /* 0x000eae0000004200 */
[-C--:B-1----:R-:W-:Y:S08]  /*18ce0*/  HMMA.16816.F32.BF16 R84, R24, R32.reuse, R84 ;  /* 0x000000201854723c */ /* 0x082ff00000041854 */
[C---:B------:R-:W-:Y:S08]  /*18cf0*/  HMMA.16816.F32.BF16 R88, R28.reuse, R32, R88 ;  /* 0x000000201c58723c */ /* 0x040ff00000041858 */
[-C--:B------:R-:W-:Y:S07]  /*18d00*/  HMMA.16816.F32.BF16 R92, R28, R34.reuse, R92 ;  /* 0x000000221c5c723c */ /* 0x080fee000004185c */
[----:B------:R-:W-:Y:S01]  /*18d10*/  F2FP.BF16.PACK_AB R28, R198, R197 ;  /* 0x000000c5c61c723e */ /* 0x000fe200000010ff */
[----:B------:R-:W-:Y:S01]  /*18d20*/  HMMA.16816.F32.BF16 R96, R24, R34, R96 ;  /* 0x000000221860723c */ /* 0x000fe20000041860 */
[----:B------:R-:W1:Y:S03]  /*18d30*/  LDSM.16.MT88.4 R32, [R212+0x3880] ;  /* 0x00388000d420783b */ /* 0x000e660000004200 */
[----:B------:R-:W-:Y:S02]  /*18d40*/  F2FP.BF16.PACK_AB R29, R200, R199 ;  /* 0x000000c7c81d723e */ /* 0x000fe400000010ff */
[----:B------:R-:W-:Y:S02]  /*18d50*/  F2FP.BF16.PACK_AB R30, R180, R201 ;  /* 0x000000c9b41e723e */ /* 0x000fe400000010ff */
[----:B------:R-:W-:Y:S04]  /*18d60*/  F2FP.BF16.PACK_AB R24, R192, R191 ;  /* 0x000000bfc018723e */ /* 0x000fe800000010ff */
[----:B------:R-:W-:Y:S02]  /*18d70*/  F2FP.BF16.PACK_AB R25, R194, R193 ;  /* 0x000000c1c219723e */ /* 0x000fe400000010ff */
[----:B------:R-:W-:Y:S02]  /*18d80*/  F2FP.BF16.PACK_AB R26, R182, R195 ;  /* 0x000000c3b61a723e */ /* 0x000fe400000010ff */
[----:B------:R-:W-:Y:S02]  /*18d90*/  F2FP.BF16.PACK_AB R27, R181, R196 ;  /* 0x000000c4b51b723e */ /* 0x000fe400000010ff */
[----:B------:R-:W-:Y:S05]  /*18da0*/  F2FP.BF16.PACK_AB R31, R179, R202 ;  /* 0x000000cab31f723e */ /* 0x000fea00000010ff */
[-C--:B------:R-:W-:Y:S08]  /*18db0*/  HMMA.16816.F32.BF16 R144, R24, R132.reuse, R4 ;  /* 0x000000841890723c */ /* 0x080ff00000041804 */
        /* <DEDUP_REMOVED lines=24> */
.L_x_493:
[----:B------:R-:W-:-:S13]  /*18f40*/  ISETP.GE.AND P0, PT, R243, R227, PT ;  /* 0x000000e3f300720c */ /* 0x000fda0003f06270 */
[----:B------:R-:W-:Y:S05]  /*18f50*/  @!P0 BRA `(.L_x_497) ;  /* 0x00003d0000008947 */ /* 0x000fea0003800000 */
[----:B------:R-:W-:Y:S01]  /*18f60*/  IADD3 R245, P0, R228, 0x20, RZ ;  /* 0x00000020e4f57810 */ /* 0x000fe20007f1e0ff */
        /* <DEDUP_REMOVED lines=18> */
.L_x_515:
[----:B------:R-:W-:Y:S04]  /*19090*/  DEPBAR.LE SB0, 0x0 ;  /* 0x000080000000791a */ /* 0x000fe80000000000 */
[----:B------:R-:W-:Y:S01]  /*190a0*/  BAR.SYNC.DEFER_BLOCKING 0x0 ;  /* 0x0000000000007b1d */ /* 0x000fe20000010000 */
[----:B------:R-:W-:Y:S01]  /*190b0*/  SHF.R.S32.HI R2, RZ, 0x1f, R243 ;  /* 0x0000001fff027819 */ /* 0x000fe200000114f3 */
[----:B------:R-:W-:Y:S01]  /*190c0*/  IMAD R0, R243, UR5, RZ ;  /* 0x00000005f3007c24 */ /* 0x000fe2000f8e02ff */
        /* <DEDUP_REMOVED lines=8> */
[C---:B------:R-:W-:Y:S01]  /*19150*/  IMAD.X R2, R0.reuse, 0x1, R237, P0 ;  /* 0x0000000100027824 */ /* 0x040fe200000e06ed */
        /* <DEDUP_REMOVED lines=17> */
[C---:B------:R-:W-:Y:S04]  /*19270*/  @!P1 IADD3 R12, P0, R3.reuse, R228, RZ ;  /* 0x000000e4030c9210 */ /* 0x040fe80007f1e0ff */
[----:B------:R-:W-:Y:S01]  /*19280*/  LDSM.16.M88.4 R156, [R213+0x6080] ;  /* 0x00608000d59c783b */ /* 0x000fe20000000200 */
[----:B------:R-:W-:Y:S01]  /*19290*/  @!P1 IMAD.X R2, R0, 0x1, R237, P0 ;  /* 0x0000000100029824 */ /* 0x000fe200000e06ed */
[C---:B------:R-:W-:Y:S04]  /*192a0*/  @!P1 LEA R36, P0, R12.reuse, c[0x0][0x1f8], 0x1 ;  /* 0x00007e000c249a11 */ /* 0x040fe800078008ff */
[----:B------:R-:W-:Y:S01]  /*192b0*/  @!P1 LEA.HI.X R37, R12, c[0x0][0x1fc], R2, 0x1, P0 ;  /* 0x00007f000c259a11 */ /* 0x000fe200000f0c02 */
[----:B------:R-:W5:Y:S01]  /*192c0*/  LDSM.16.M88.4 R160, [R215] ;  /* 0x00000000d7a0783b */ /* 0x000f620000000200 */
[C---:B------:R-:W-:Y:S01]  /*192d0*/  @!P1 IADD3 R20, P0, R3.reuse, R245, RZ ;  /* 0x000000f503149210 */ /* 0x040fe20007f1e0ff */
[-C--:B-1----:R-:W-:Y:S05]  /*192e0*/  HMMA.16816.F32.BF16 R4, R48, R16.reuse, RZ ;  /* 0x000000103004723c */ /* 0x082fea00000418ff */
[----:B------:R-:W1:Y:S01]  /*192f0*/  LDSM.16.M88.4 R164, [R213+0x7080] ;  /* 0x00708000d5a4783b */ /* 0x000e620000000200 */
[----:B------:R-:W-:Y:S01]  /*19300*/  @!P1 IMAD.X R2, R0, 0x1, R203, P0 ;  /* 0x0000000100029824 */ /* 0x000fe200000e06cb */
        /* <DEDUP_REMOVED lines=20> */
[----:B------:R4:W-:Y:S07]  /*19450*/  @!P1 LDGSTS.E.BYPASS.LTC128B.128 [R230+0x2080], [R36.64], !P5 ;  /* 0x0208000024e69fae */ /* 0x0009ee000e901d4c */
[----:B------:R3:W-:Y:S01]  /*19460*/  @!P1 LDGSTS.E.BYPASS.LTC128B.128 [R230+0x2c80], [R40.64], !P4 ;  /* 0x02c8000028e69fae */ /* 0x0007e2000e101d4c */
[-C--:B-1----:R-:W-:Y:S06]  /*19470*/  HMMA.16816.F32.BF16 R28, R44, R34.reuse, RZ ;  /* 0x000000222c1c723c */ /* 0x082fec00000418ff */
[----:B------:R1:W-:Y:S02]  /*19480*/  @!P1 LDGSTS.E.BYPASS.LTC128B.128 [R230+0x3880], [R2.64], !P3 ;  /* 0x0388000002e69fae */ /* 0x0003e4000d901d4c */
[C---:B------:R-:W-:Y:S05]  /*19490*/  HMMA.16816.F32.BF16 R32, R48.reuse, R34, RZ ;  /* 0x000000223020723c */ /* 0x040fea00000418ff */
[----:B------:R-:W-:Y:S03]  /*194a0*/  LDSM.16.M88.4 R176, [R217+0x8080] ;  /* 0x00808000d9b0783b */ /* 0x000fe60000000200 */
[-C--:B----4-:R-:W-:Y:S04]  /*194b0*/  HMMA.16816.F32.BF16 R36, R48, R152.reuse, RZ ;  /* 0x000000983024723c */ /* 0x090fe800000418ff */
[----:B------:R-:W0:Y:S04]  /*194c0*/  LDGDEPBAR ;  /* 0x00000000000079af */ /* 0x000e280000000000 */
[C---:B---3--:R-:W-:Y:S03]  /*194d0*/  HMMA.16816.F32.BF16 R40, R44.reuse, R152, RZ ;  /* 0x000000982c28723c */ /* 0x048fe600000418ff */
[----:B------:R-:W3:Y:S05]  /*194e0*/  LDSM.16.M88.4 R180, [R216+0x4880] ;  /* 0x00488000d8b4783b */ /* 0x000eea0000000200 */
[-C--:B------:R-:W-:Y:S02]  /*194f0*/  HMMA.16816.F32.BF16 R44, R44, R154.reuse, RZ ;  /* 0x0000009a2c2c723c */ /* 0x080fe400000418ff */
[----:B------:R-:W4:Y:S06]  /*19500*/  LDSM.16.M88.4 R184, [R217+0x9080] ;  /* 0x00908000d9b8783b */ /* 0x000f2c0000000200 */
[----:B------:R-:W-:Y:S01]  /*19510*/  HMMA.16816.F32.BF16 R48, R48, R154, RZ ;  /* 0x0000009a3030723c */ /* 0x000fe200000418ff */
[----:B------:R-:W1:Y:S07]  /*19520*/  LDSM.16.M88.4 R152, [R216+0x4c80] ;  /* 0x004c8000d898783b */ /* 0x000e6e0000000200 */
[-C--:B-----5:R-:W-:Y:S01]  /*19530*/  HMMA.16816.F32.BF16 R4, R156, R160.reuse, R4 ;  /* 0x000000a09c04723c */ /* 0x0a0fe20000041804 */
[----:B------:R-:W5:Y:S07]  /*19540*/  LDSM.16.M88.4 R188, [R216+0x5080] ;  /* 0x00508000d8bc783b */ /* 0x000f6e0000000200 */
[C---:B------:R-:W-:Y:S01]  /*19550*/  HMMA.16816.F32.BF16 R8, R164.reuse, R160, R8 ;  /* 0x000000a0a408723c */ /* 0x040fe20000041808 */
[----:B------:R-:W-:Y:S07]  /*19560*/  LDSM.16.M88.4 R192, [R209] ;  /* 0x00000000d1c0783b */ /* 0x000fee0000000200 */
[-C--:B------:R-:W-:Y:S01]  /*19570*/  HMMA.16816.F32.BF16 R12, R164, R162.reuse, R12 ;  /* 0x000000a2a40c723c */ /* 0x080fe2000004180c */
[----:B------:R-:W-:Y:S07]  /*19580*/  LDSM.16.M88.4 R196, [R213+0x9080] ;  /* 0x00908000d5c4783b */ /* 0x000fee0000000200 */
[C---:B------:R-:W-:Y:S01]  /*19590*/  HMMA.16816.F32.BF16 R16, R156.reuse, R162, R16 ;  /* 0x000000a29c10723c */ /* 0x040fe20000041810 */
[----:B------:R-:W1:Y:S07]  /*195a0*/  LDSM.16.M88.4 R160, [R213+0x8080] ;  /* 0x00808000d5a0783b */ /* 0x000e6e0000000200 */
[-C--:B--2---:R-:W-:Y:S08]  /*195b0*/  HMMA.16816.F32.BF16 R20, R156, R168.reuse, R20 ;  /* 0x000000a89c14723c */ /* 0x084ff00000041814 */
        /* <DEDUP_REMOVED lines=12> */
[C---:B----4-:R-:W-:Y:S08]  /*19680*/  HMMA.16816.F32.BF16 R8, R184.reuse, R180, R8 ;  /* 0x000000b4b808723c */ /* 0x050ff00000041808 */
        /* <DEDUP_REMOVED lines=8> */
[-C--:B-----5:R-:W-:Y:S08]  /*19710*/  HMMA.16816.F32.BF16 R36, R176, R188.reuse, R36 ;  /* 0x000000bcb024723c */ /* 0x0a0ff00000041824 */
[C---:B------:R-:W-:Y:S08]  /*19720*/  HMMA.16816.F32.BF16 R40, R184.reuse, R188, R40 ;  /* 0x000000bcb828723c */ /* 0x040ff00000041828 */
[-C--:B------:R-:W-:Y:S01]  /*19730*/  HMMA.16816.F32.BF16 R44, R184, R190.reuse, R44 ;  /* 0x000000beb82c723c */ /* 0x080fe2000004182c */
[----:B------:R-:W-:Y:S07]  /*19740*/  LDSM.16.M88.4 R184, [R206] ;  /* 0x00000000ceb8783b */ /* 0x000fee0000000200 */
[----:B------:R-:W-:Y:S01]  /*19750*/  HMMA.16816.F32.BF16 R48, R176, R190, R48 ;  /* 0x000000beb030723c */ /* 0x000fe20000041830 */
[----:B------:R-:W3:Y:S07]  /*19760*/  LDSM.16.M88.4 R176, [R216+0x5880] ;  /* 0x00588000d8b0783b */ /* 0x000eee0000000200 */
[-C--:B------:R-:W-:Y:S01]  /*19770*/  HMMA.16816.F32.BF16 R4, R160, R192.reuse, R4 ;  /* 0x000000c0a004723c */ /* 0x080fe20000041804 */
[----:B------:R-:W-:Y:S07]  /*19780*/  LDSM.16.M88.4 R188, [R213+0xb080] ;  /* 0x00b08000d5bc783b */ /* 0x000fee0000000200 */
        /* <DEDUP_REMOVED lines=44> */
[----:B------:R-:W-:Y:S04]  /*19a50*/  IMAD.WIDE.U32 R162, R2, c[0x0][0x1e0], RZ ;  /* 0x0000780002a27a25 */ /* 0x000fe800078e00ff */
        /* <DEDUP_REMOVED lines=42> */
.L_x_498:
        /* <DEDUP_REMOVED lines=29> */
.L_x_501:
[----:B------:R-:W-:Y:S04]  /*19ed0*/  MOV R0, c[0x0][0x32c] ;  /* 0x0000cb0000007a02 */ /* 0x000fe80000000f00 */
[----:B------:R-:W-:Y:S11]  /*19ee0*/  ISETP.NE.AND P0, PT, R0, 0x1, PT ;  /* 0x000000010000780c */ /* 0x000ff60003f05270 */
[----:B------:R-:W-:Y:S02]  /*19ef0*/  @!UPT UIADD3 URZ, URZ, URZ, URZ ;  /* 0x0000003f3f3ff290 */ /* 0x000fe4000fffe03f */
[----:B------:R-:W-:Y:S05]  /*19f00*/  @P0 IMAD.HI.U32 R0, R2, c[0x0][0x330], RZ ;  /* 0x0000cc0002000a27 */ /* 0x000fea00078e00ff */
[----:B------:R-:W-:Y:S02]  /*19f10*/  @P0 SHF.R.U32.HI R2, RZ, c[0x0][0x334], R0 ;  /* 0x0000cd00ff020a19 */ /* 0x000fe40000011600 */
.L_x_502:
[----:B------:R-:W-:Y:S05]  /*19f20*/  BSYNC B0 ;  /* 0x0000000000007941 */ /* 0x000fea0003800000 */
.L_x_500:
[----:B------:R-:W-:Y:S05]  /*19f30*/  IMAD R2, R2, c[0x0][0x32c], R153 ;  /* 0x0000cb0002027a24 */ /* 0x000fea00078e0299 */
[----:B------:R-:W-:Y:S02]  /*19f40*/  IADD3 R0, R2, c[0x0][0x32c], RZ ;  /* 0x0000cb0002007a10 */ /* 0x000fe40007ffe0ff */
[----:B------:R-:W-:Y:S02]  /*19f50*/  IMNMX R160, R160, R2, !PT ;  /* 0x00000002a0a07217 */ /* 0x000fe40007800200 */
[----:B------:R-:W-:Y:S02]  /*19f60*/  IMNMX R161, R161, R0, PT ;  /* 0x00000000a1a17217 */ /* 0x000fe40003800200 */
.L_x_499:
        /* <DEDUP_REMOVED lines=17> */
.L_x_505:
[----:B------:R-:W-:Y:S04]  /*1a080*/  MOV R0, c[0x0][0x32c] ;  /* 0x0000cb0000007a02 */ /* 0x000fe80000000f00 */
[----:B------:R-:W-:Y:S11]  /*1a090*/  ISETP.NE.AND P0, PT, R0, 0x1, PT ;  /* 0x000000010000780c */ /* 0x000ff60003f05270 */
[----:B------:R-:W-:Y:S02]  /*1a0a0*/  @!UPT UIADD3 URZ, URZ, URZ, URZ ;  /* 0x0000003f3f3ff290 */ /* 0x000fe4000fffe03f */
[----:B------:R-:W-:Y:S05]  /*1a0b0*/  @P0 IMAD.HI.U32 R0, R2, c[0x0][0x330], RZ ;  /* 0x0000cc0002000a27 */ /* 0x000fea00078e00ff */
[----:B------:R-:W-:Y:S02]  /*1a0c0*/  @P0 SHF.R.U32.HI R2, RZ, c[0x0][0x334], R0 ;  /* 0x0000cd00ff020a19 */ /* 0x000fe40000011600 */
.L_x_506:
[----:B------:R-:W-:Y:S05]  /*1a0d0*/  BSYNC B0 ;  /* 0x0000000000007941 */ /* 0x000fea0003800000 */
.L_x_504:
[----:B------:R-:W-:Y:S05]  /*1a0e0*/  IMAD R2, R2, c[0x0][0x32c], R153 ;  /* 0x0000cb0002027a24 */ /* 0x000fea00078e0299 */
[----:B------:R-:W-:Y:S02]  /*1a0f0*/  IADD3 R0, R2, c[0x0][0x32c], RZ ;  /* 0x0000cb0002007a10 */ /* 0x000fe40007ffe0ff */
[----:B------:R-:W-:Y:S02]  /*1a100*/  IMNMX R158, R158, R2, !PT ;  /* 0x000000029e9e7217 */ /* 0x000fe40007800200 */
[----:B------:R-:W-:Y:S02]  /*1a110*/  IMNMX R159, R159, R0, PT ;  /* 0x000000009f9f7217 */ /* 0x000fe40003800200 */
.L_x_503:
        /* <DEDUP_REMOVED lines=40> */
[C---:B------:R-:W-:Y:S01]  /*1a3a0*/  ISETP.GT.AND P0, PT, R160.reuse, 0x21, !P3 ;  /* 0x00000021a000780c */ /* 0x040fe20005f04270 */
        /* <DEDUP_REMOVED lines=32> */
.L_x_509:
[----:B------:R-:W-:Y:S04]  /*1a5b0*/  MOV R20, c[0x0][0x32c] ;  /* 0x0000cb0000147a02 */ /* 0x000fe80000000f00 */
[----:B------:R-:W-:Y:S11]  /*1a5c0*/  ISETP.NE.AND P0, PT, R20, 0x1, PT ;  /* 0x000000011400780c */ /* 0x000ff60003f05270 */
[----:B------:R-:W-:Y:S02]  /*1a5d0*/  @!UPT UIADD3 URZ, URZ, URZ, URZ ;  /* 0x0000003f3f3ff290 */ /* 0x000fe4000fffe03f */
[----:B------:R-:W-:Y:S05]  /*1a5e0*/  @P0 IMAD.HI.U32 R20, R36, c[0x0][0x330], RZ ;  /* 0x0000cc0024140a27 */ /* 0x000fea00078e00ff */
[----:B------:R-:W-:Y:S02]  /*1a5f0*/  @P0 SHF.R.U32.HI R36, RZ, c[0x0][0x334], R20 ;  /* 0x0000cd00ff240a19 */ /* 0x000fe40000011614 */
.L_x_510:
[----:B------:R-:W-:Y:S05]  /*1a600*/  BSYNC B0 ;  /* 0x0000000000007941 */ /* 0x000fea0003800000 */
.L_x_508:
[----:B------:R-:W-:Y:S05]  /*1a610*/  IMAD R36, R36, c[0x0][0x32c], R153 ;  /* 0x0000cb0024247a24 */ /* 0x000fea00078e0299 */
[----:B------:R-:W-:Y:S02]  /*1a620*/  IADD3 R20, R36, c[0x0][0x32c], RZ ;  /* 0x0000cb0024147a10 */ /* 0x000fe40007ffe0ff */
[----:B------:R-:W-:Y:S02]  /*1a630*/  IMNMX R32, R32, R36, !PT ;  /* 0x0000002420207217 */ /* 0x000fe40007800200 */
[----:B------:R-:W-:Y:S02]  /*1a640*/  IMNMX R33, R33, R20, PT ;  /* 0x0000001421217217 */ /* 0x000fe40003800200 */
.L_x_507:
        /* <DEDUP_REMOVED lines=29> */
[C---:B------:R-:W-:Y:S04]  /*1a820*/  ISETP.GT.AND P0, PT, R158.reuse, 0x1, !P0 ;  /* 0x000000019e00780c */ /* 0x040fe80004704270 */
[----:B------:R-:W-:Y:S04]  /*1a830*/  ISETP.LT.OR P0, PT, R159, 0x2, P0 ;  /* 0x000000029f00780c */ /* 0x000fe80000701670 */
[----:B------:R-:W-:Y:S02]  /*1a840*/  FSEL R7, R7, -INF , !P0 ;  /* 0xff80000007077808 */ /* 0x000fe40004000000 */
[----:B------:R-:W-:Y:S04]  /*1a850*/  ISETP.GT.AND P0, PT, R158, RZ, !P1 ;  /* 0x000000ff9e00720c */ /* 0x000fe80004f04270 */
[C---:B------:R-:W-:Y:S04]  /*1a860*/  ISETP.LT.OR P0, PT, R159.reuse, 0x1, P0 ;  /* 0x000000019f00780c */ /* 0x040fe80000701670 */
[----:B------:R-:W-:Y:S02]  /*1a870*/  FSEL R20, R6, -INF , !P0 ;  /* 0xff80000006147808 */ /* 0x000fe40004000000 */
[----:B------:R-:W-:Y:S01]  /*1a880*/  ISETP.GT.AND P0, PT, R158, 0x28, !P2 ;  /* 0x000000289e00780c */ /* 0x000fe20005704270 */
[----:B------:R-:W1:Y:S03]  /*1a890*/  SHFL.IDX PT, R6, R156, 0x3, 0x1c1f ;  /* 0x007c1f009c067f89 */ /* 0x000e6600000e0000 */
[----:B------:R-:W-:Y:S04]  /*1a8a0*/  ISETP.LT.OR P0, PT, R159, 0x29, P0 ;  /* 0x000000299f00780c */ /* 0x000fe80000701670 */
[----:B------:R-:W-:Y:S02]  /*1a8b0*/  FSEL R175, R50, -INF , !P0 ;  /* 0xff80000032af7808 */ /* 0x000fe40004000000 */
[----:B------:R-:W-:Y:S04]  /*1a8c0*/  ISETP.NE.AND P0, PT, R21, RZ, PT ;  /* 0x000000ff1500720c */ /* 0x000fe80003f05270 */
[----:B------:R-:W-:Y:S04]  /*1a8d0*/  ISETP.GT.AND P0, PT, R158, 0x29, !P0 ;  /* 0x000000299e00780c */ /* 0x000fe80004704270 */
[----:B------:R-:W-:Y:S04]  /*1a8e0*/  ISETP.LT.OR P0, PT, R159, 0x2a, P0 ;  /* 0x0000002a9f00780c */ /* 0x000fe80000701670 */
[----:B------:R-:W-:Y:S02]  /*1a8f0*/  FSEL R173, R51, -INF , !P0 ;  /* 0xff80000033ad7808 */ /* 0x000fe40004000000 */
[----:B------:R-:W-:Y:S01]  /*1a900*/  ISETP.GT.AND P0, PT, R32, RZ, !P1 ;  /* 0x000000ff2000720c */ /* 0x000fe20004f04270 */
[--C-:B-1----:R-:W-:Y:S02]  /*1a910*/  IMAD.IADD R155, R155, 0x1, R6.reuse ;  /* 0x000000019b9b7824 */ /* 0x102fe400078e0206 */
[----:B------:R-:W-:Y:S01]  /*1a920*/  IMAD.IADD R154, R154, 0x1, R6 ;  /* 0x000000019a9a7824 */ /* 0x000fe200078e0206 */
        /* <DEDUP_REMOVED lines=57> */
.L_x_513:
[----:B------:R-:W-:Y:S04]  /*1acc0*/  MOV R6, c[0x0][0x32c] ;  /* 0x0000cb0000067a02 */ /* 0x000fe80000000f00 */
[----:B------:R-:W-:Y:S11]  /*1acd0*/  ISETP.NE.AND P0, PT, R6, 0x1, PT ;  /* 0x000000010600780c */ /* 0x000ff60003f05270 */
[----:B------:R-:W-:Y:S02]  /*1ace0*/  @!UPT UIADD3 URZ, URZ, URZ, URZ ;  /* 0x0000003f3f3ff290 */ /* 0x000fe4000fffe03f */
[----:B------:R-:W-:Y:S05]  /*1acf0*/  @P0 IMAD.HI.U32 R6, R22, c[0x0][0x330], RZ ;  /* 0x0000cc0016060a27 */ /* 0x000fea00078e00ff */
[----:B------:R-:W-:Y:S02]  /*1ad00*/  @P0 SHF.R.U32.HI R22, RZ, c[0x0][0x334], R6 ;  /* 0x0000cd00ff160a19 */ /* 0x000fe40000011606 */
.L_x_514:
[----:B------:R-:W-:Y:S05]  /*1ad10*/  BSYNC B0 ;  /* 0x0000000000007941 */ /* 0x000fea0003800000 */
.L_x_512:
[----:B------:R-:W-:Y:S05]  /*1ad20*/  IMAD R153, R22, c[0x0][0x32c], R153 ;  /* 0x0000cb0016997a24 */ /* 0x000fea00078e0299 */
[----:B------:R-:W-:Y:S02]  /*1ad30*/  IADD3 R6, R153, c[0x0][0x32c], RZ ;  /* 0x0000cb0099067a10 */ /* 0x000fe40007ffe0ff */
[----:B------:R-:W-:Y:S02]  /*1ad40*/  IMNMX R154, R154, R153, !PT ;  /* 0x000000999a9a7217 */ /* 0x000fe40007800200 */
[----:B------:R-:W-:Y:S02]  /*1ad50*/  IMNMX R155, R155, R6, PT ;  /* 0x000000069b9b7217 */ /* 0x000fe40003800200 */
.L_x_511:
[----:B------:R-:W-:Y:S02]  /*1ad60*/  ISETP.GT.AND P0, PT, R154, RZ, !P1 ;  /* 0x000000ff9a00720c */ /* 0x000fe40004f04270 */
[----:B------:R-:W-:Y:S02]  /*1ad70*/  ISETP.NE.AND P1, PT, R157, RZ, PT ;  /* 0x000000ff9d00720c */ /* 0x000fe40003f25270 */
        /* <DEDUP_REMOVED lines=28> */
[----:B------:R-:W-:Y:S02]  /*1af40*/  ISETP.LT.OR P0, PT, R155, 0x11, P0 ;  /* 0x000000119b00780c */ /* 0x000fe40000701670 */
[----:B------:R-:W-:Y:S02]  /*1af50*/  FMNMX.FTZ R2, R184, R2, !PT ;  /* 0x00000002b8027209 */ /* 0x000fe40007810000 */
[----:B------:R-:W-:Y:S02]  /*1af60*/  FMNMX.FTZ R0, R19, R0, !PT ;  /* 0x0000000013007209 */ /* 0x000fe40007810000 */
[----:B------:R-:W-:Y:S02]  /*1af70*/  FMNMX.FTZ R2, R180, R2, !PT ;  /* 0x00000002b4027209 */ /* 0x000fe40007810000 */
[----:B------:R-:W-:Y:S02]  /*1af80*/  FSEL R51, R26, -INF , !P0 ;  /* 0xff8000001a337808 */ /* 0x000fe40004000000 */
[----:B------:R-:W-:Y:S02]  /*1af90*/  FMNMX.FTZ R2, R176, R2, !PT ;  /* 0x00000002b0027209 */ /* 0x000fe40007810000 */
[C---:B------:R-:W-:Y:S02]  /*1afa0*/  ISETP.GT.AND P0, PT, R154.reuse, 0x11, !P1 ;  /* 0x000000119a00780c */ /* 0x040fe40004f04270 */
[----:B------:R-:W-:Y:S01]  /*1afb0*/  FMNMX.FTZ R0, R179, R0, !PT ;  /* 0x00000000b3007209 */ /* 0x000fe20007810000 */
[----:B------:R-:W1:Y:S01]  /*1afc0*/  SHFL.BFLY PT, R6, R2, 0x2, 0x1f ;  /* 0x0c401f0002067f89 */ /* 0x000e6200000e0000 */
[----:B------:R-:W-:Y:S02]  /*1afd0*/  ISETP.LT.OR P0, PT, R155, 0x12, P0 ;  /* 0x000000129b00780c */ /* 0x000fe40000701670 */
[----:B------:R-:W-:Y:S02]  /*1afe0*/  FMNMX.FTZ R0, R181, R0, !PT ;  /* 0x00000000b5007209 */ /* 0x000fe40007810000 */
[----:B------:R-:W-:Y:S02]  /*1aff0*/  FSEL R50, R27, -INF , !P0 ;  /* 0xff8000001b327808 */ /* 0x000fe40004000000 */
[----:B------:R-:W-:Y:S02]  /*1b000*/  ISETP.GT.AND P0, PT, R154, 0x18, !P6 ;  /* 0x000000189a00780c */ /* 0x000fe40007704270 */
[----:B------:R-:W-:Y:S02]  /*1b010*/  FMNMX.FTZ R0, R189, R0, !PT ;  /* 0x00000000bd007209 */ /* 0x000fe40007810000 */
[----:B------:R-:W-:Y:S02]  /*1b020*/  ISETP.NE.AND P1, PT, R21, RZ, PT ;  /* 0x000000ff1500720c */ /* 0x000fe40003f25270 */
[----:B------:R-:W-:Y:S02]  /*1b030*/  FMNMX.FTZ R21, R8, R149, !PT ;  /* 0x0000009508157209 */ /* 0x000fe40007810000 */
[----:B------:R-:W-:Y:S02]  /*1b040*/  ISETP.LT.OR P0, PT, R155, 0x19, P0 ;  /* 0x000000199b00780c */ /* 0x000fe40000701670 */
[----:B------:R-:W-:Y:S02]  /*1b050*/  FMNMX.FTZ R0, R190, R0, !PT ;  /* 0x00000000be007209 */ /* 0x000fe40007810000 */
[----:B------:R-:W-:Y:S02]  /*1b060*/  FMNMX.FTZ R21, R9, R21, !PT ;  /* 0x0000001509157209 */ /* 0x000fe40007810000 */
[----:B------:R-:W-:Y:S02]  /*1b070*/  FSEL R49, R30, -INF , !P0 ;  /* 0xff8000001e317808 */ /* 0x000fe40004000000 */
[----:B------:R-:W-:Y:S02]  /*1b080*/  ISETP.GT.AND P0, PT, R154, 0x19, !P5 ;  /* 0x000000199a00780c */ /* 0x000fe40006f04270 */
[----:B------:R-:W-:Y:S02]  /*1b090*/  FMNMX.FTZ R0, R186, R0, !PT ;  /* 0x00000000ba007209 */ /* 0x000fe40007810000 */
[----:B------:R-:W-:Y:S02]  /*1b0a0*/  FMNMX.FTZ R21, R12, R21, !PT ;  /* 0x000000150c157209 */ /* 0x000fe40007810000 */
[----:B------:R-:W-:Y:S02]  /*1b0b0*/  ISETP.LT.OR P0, PT, R155, 0x1a, P0 ;  /* 0x0000001a9b00780c */ /* 0x000fe40000701670 */
[----:B------:R-:W-:Y:S02]  /*1b0c0*/  FMNMX.FTZ R0, R183, R0, !PT ;  /* 0x00000000b7007209 */ /* 0x000fe40007810000 */
[----:B-1----:R-:W-:Y:S02]  /*1b0d0*/  FMNMX.FTZ R6, R2, R6, !PT ;  /* 0x0000000602067209 */ /* 0x002fe40007810000 */
[----:B------:R-:W-:Y:S02]  /*1b0e0*/  FMNMX.FTZ R21, R13, R21, !PT ;  /* 0x000000150d157209 */ /* 0x000fe40007810000 */
[----:B------:R-:W-:Y:S01]  /*1b0f0*/  FSEL R48, R31, -INF , !P0 ;  /* 0xff8000001f307808 */ /* 0x000fe20004000000 */
[----:B------:R-:W1:Y:S01]  /*1b100*/  SHFL.BFLY PT, R3, R6, 0x1, 0x1f ;  /* 0x0c201f0006037f89 */ /* 0x000e6200000e0000 */
[----:B------:R-:W-:Y:S02]  /*1b110*/  ISETP.GT.AND P0, PT, R154, 0x20, !P4 ;  /* 0x000000209a00780c */ /* 0x000fe40006704270 */
[----:B------:R-:W-:Y:S02]  /*1b120*/  FMNMX.FTZ R0, R175, R0, !PT ;  /* 0x00000000af007209 */ /* 0x000fe40007810000 */
[----:B------:R-:W-:Y:S02]  /*1b130*/  FMNMX.FTZ R21, R191, R21, !PT ;  /* 0x00000015bf157209 */ /* 0x000fe40007810000 */
[----:B------:R-:W-:Y:S02]  /*1b140*/  ISETP.LT.OR P0, PT, R155, 0x21, P0 ;  /* 0x000000219b00780c */ /* 0x000fe40000701670 */
[----:B------:R-:W-:Y:S02]  /*1b150*/  FMNMX.FTZ R0, R173, R0, !PT ;  /* 0x00000000ad007209 */ /* 0x000fe40007810000 */
[----:B------:R-:W-:Y:S02]  /*1b160*/  FMNMX.FTZ R21, R193, R21, !PT ;  /* 0x00000015c1157209 */ /* 0x000fe40007810000 */
[----:B------:R-:W-:Y:S01]  /*1b170*/  FSEL R171, R42, -INF , !P0 ;  /* 0xff8000002aab7808 */ /* 0x000fe20004000000 */
[----:B------:R-:W2:Y:S01]  /*1b180*/  SHFL.BFLY PT, R2, R0, 0x2, 0x1f ;  /* 0x0c401f0000027f89 */ /* 0x000ea200000e0000 */
[----:B------:R-:W-:Y:S02]  /*1b190*/  ISETP.GT.AND P0, PT, R154, 0x21, !P3 ;  /* 0x000000219a00780c */ /* 0x000fe40005f04270 */
[----:B------:R-:W-:Y:S02]  /*1b1a0*/  FMNMX.FTZ R21, R194, R21, !PT ;  /* 0x00000015c2157209 */ /* 0x000fe40007810000 */
[----:B------:R-:W-:Y:S02]  /*1b1b0*/  ISETP.LT.OR P0, PT, R155, 0x22, P0 ;  /* 0x000000229b00780c */ /* 0x000fe40000701670 */
[----:B------:R-:W-:Y:S02]  /*1b1c0*/  FMNMX.FTZ R21, R195, R21, !PT ;  /* 0x00000015c3157209 */ /* 0x000fe40007810000 */
[----:B------:R-:W-:Y:S02]  /*1b1d0*/  FSEL R168, R43, -INF , !P0 ;  /* 0xff8000002ba87808 */ /* 0x000fe40004000000 */
[----:B------:R-:W-:Y:S01]  /*1b1e0*/  ISETP.GT.AND P0, PT, R154, 0x28, !P2 ;  /* 0x000000289a00780c */ /* 0x000fe20005704270 */
[----:B------:R-:W-:Y:S01]  /*1b1f0*/  LDSM.16.MT88.4 R40, [R212+0x1880] ;  /* 0x00188000d428783b */ /* 0x000fe20000004200 */
[----:B------:R-:W-:Y:S02]  /*1b200*/  FMNMX.FTZ R21, R177, R21, !PT ;  /* 0x00000015b1157209 */ /* 0x000fe40007810000 */
[----:B------:R-:W-:Y:S02]  /*1b210*/  ISETP.LT.OR P0, PT, R155, 0x29, P0 ;  /* 0x000000299b00780c */ /* 0x000fe40000701670 */
[----:B------:R-:W-:Y:S02]  /*1b220*/  FMNMX.FTZ R21, R172, R21, !PT ;  /* 0x00000015ac157209 */ /* 0x000fe40007810000 */
[----:B------:R-:W-:Y:S02]  /*1b230*/  FSEL R166, R46, -INF , !P0 ;  /* 0xff8000002ea67808 */ /* 0x000fe40004000000 */
[----:B------:R-:W-:Y:S02]  /*1b240*/  ISETP.GT.AND P0, PT, R154, 0x29, !P1 ;  /* 0x000000299a00780c */ /* 0x000fe40004f04270 */
[----:B-1----:R-:W-:Y:S02]  /*1b250*/  FMNMX.FTZ R3, R6, R3, !PT ;  /* 0x0000000306037209 */ /* 0x002fe40007810000 */
[----:B------:R-:W-:Y:S02]  /*1b260*/  FMNMX.FTZ R6, R169, R21, !PT ;  /* 0x00000015a9067209 */ /* 0x000fe40007810000 */
[----:B------:R-:W-:Y:S01]  /*1b270*/  ISETP.LT.OR P0, PT, R155, 0x2a, P0 ;  /* 0x0000002a9b00780c */ /* 0x000fe20000701670 */
[----:B------:R-:W-:Y:S01]  /*1b280*/  FMUL.FTZ R192, R3, c[0x0][0x2d0] ;  /* 0x0000b40003c07a20 */ /* 0x000fe20000410000 */
[----:B------:R-:W-:Y:S02]  /*1b290*/  FMNMX.FTZ R6, R167, R6, !PT ;  /* 0x00000006a7067209 */ /* 0x000fe40007810000 */
[----:B------:R-:W-:Y:S02]  /*1b2a0*/  FSEL R29, R47, -INF , !P0 ;  /* 0xff8000002f1d7808 */ /* 0x000fe40004000000 */
[----:B------:R-:W-:Y:S01]  /*1b2b0*/  FSETP.NEU.FTZ.AND P0, PT, R3, -INF , PT ;  /* 0xff8000000300780b */ /* 0x000fe20003f1d000 */
[----:B------:R-:W-:Y:S01]  /*1b2c0*/  LDSM.16.MT88.4 R44, [R214+0x2480] ;  /* 0x00248000d62c783b */ /* 0x000fe20000004200 */
[----:B--2---:R-:W-:Y:S02]  /*1b2d0*/  FMNMX.FTZ R2, R0, R2, !PT ;  /* 0x0000000200027209 */ /* 0x004fe40007810000 */
[----:B------:R-:W-:Y:S05]  /*1b2e0*/  FSEL R192, R192, RZ, P0 ;  /* 0x000000ffc0c07208 */ /* 0x000fea0000000000 */
[----:B------:R-:W1:Y:S01]  /*1b2f0*/  SHFL.BFLY PT, R0, R6, 0x2, 0x1f ;  /* 0x0c401f0006007f89 */ /* 0x000e6200000e0000 */
[--C-:B------:R-:W-:Y:S01]  /*1b300*/  FFMA.FTZ R155, R4, c[0x0][0x2d0], -R192.reuse ;  /* 0x0000b400049b7a23 */ /* 0x100fe200000108c0 */
[----:B------:R-:W-:Y:S01]  /*1b310*/  FMNMX.FTZ R4, R10, R148, !PT ;  /* 0x000000940a047209 */ /* 0x000fe20007810000 */
[--C-:B------:R-:W-:Y:S02]  /*1b320*/  FFMA.FTZ R154, R5, c[0x0][0x2d0], -R192.reuse ;  /* 0x0000b400059a7a23 */ /* 0x100fe400000108c0 */
        /* <DEDUP_REMOVED lines=13> */
[--C-:B------:R-:W-:Y:S02]  /*1b400*/  FFMA.FTZ R187, R187, c[0x0][0x2d0], -R192.reuse ;  /* 0x0000b400bbbb7a23 */ /* 0x100fe400000108c0 */
[----:B------:R-:W-:Y:S01]  /*1b410*/  FMNMX.FTZ R5, R50, R5, !PT ;  /* 0x0000000532057209 */ /* 0x000fe20007810000 */
[--C-:B------:R-:W-:Y:S01]  /*1b420*/  FFMA.FTZ R184, R184, c[0x0][0x2d0], -R192.reuse ;  /* 0x0000b400b8b87a23 */ /* 0x100fe200000108c0 */
[----:B-1----:R-:W-:Y:S01]  /*1b430*/  FMNMX.FTZ R0, R6, R0, !PT ;  /* 0x0000000006007209 */ /* 0x002fe20007810000 */
[--C-:B------:R-:W-:Y:S01]  /*1b440*/  FFMA.FTZ R180, R180, c[0x0][0x2d0], -R192.reuse ;  /* 0x0000b400b4b47a23 */ /* 0x100fe200000108c0 */
[----:B------:R-:W-:Y:S01]  /*1b450*/  FMNMX.FTZ R5, R49, R5, !PT ;  /* 0x0000000531057209 */ /* 0x000fe20007810000 */
[----:B------:R-:W-:Y:S01]  /*1b460*/  FFMA.FTZ R192, R176, c[0x0][0x2d0], -R192 ;  /* 0x0000b400b0c07a23 */ /* 0x000fe200000108c0 */
[----:B------:R-:W-:Y:S01]  /*1b470*/  FSEL R6, R3, RZ, P0 ;  /* 0x000000ff03067208 */ /* 0x000fe20000000000 */
[----:B------:R-:W1:Y:S01]  /*1b480*/  SHFL.BFLY PT, R4, R0, 0x1, 0x1f ;  /* 0x0c201f0000047f89 */ /* 0x000e6200000e0000 */
[----:B------:R-:W-:Y:S01]  /*1b490*/  FMNMX.FTZ R5, R48, R5, !PT ;  /* 0x0000000530057209 */ /* 0x000fe20007810000 */
[----:B------:R-:W-:Y:S01]  /*1b4a0*/  MUFU.EX2 R153, R153 ;  /* 0x0000009900997308 */ /* 0x000fe20000000800 */
[----:B--2---:R-:W-:Y:S01]  /*1b4b0*/  FMNMX.FTZ R2, R2, R21, !PT ;  /* 0x0000001502027209 */ /* 0x004fe20007810000 */
[----:B------:R-:W-:Y:S01]  /*1b4c0*/  FADD.FTZ R6, -R6, R151 ;  /* 0x0000009706067221 */ /* 0x000fe20000010100 */
[----:B------:R-:W-:Y:S02]  /*1b4d0*/  FMNMX.FTZ R5, R171, R5, !PT ;  /* 0x00000005ab057209 */ /* 0x000fe40007810000 */
[C---:B------:R-:W-:Y:S01]  /*1b4e0*/  FSETP.NEU.FTZ.AND P0, PT, R2.reuse, -INF , PT ;  /* 0xff8000000200780b */ /* 0x040fe20003f1d000 */
[----:B------:R-:W-:Y:S02]  /*1b4f0*/  FMUL.FTZ R188, R2, c[0x0][0x2d0] ;  /* 0x0000b40002bc7a20 */ /* 0x000fe40000410000 */
[----:B------:R-:W-:Y:S02]  /*1b500*/  FMUL.FTZ R27, R6, c[0x0][0x2d0] ;  /* 0x0000b400061b7a20 */ /* 0x000fe40000410000 */
[----:B------:R-:W2:Y:S01]  /*1b510*/  MUFU.EX2 R152, R152 ;  /* 0x0000009800987308 */ /* 0x000ea20000000800 */
[----:B------:R-:W-:Y:S02]  /*1b520*/  FSEL R188, R188, RZ, P0 ;  /* 0x000000ffbcbc7208 */ /* 0x000fe40000000000 */
[----:B---3--:R-:W-:Y:S03]  /*1b530*/  F2FP.BF16.PACK_AB R32, R154, R155 ;  /* 0x0000009b9a20723e */ /* 0x008fe600000010ff */
[--C-:B------:R-:W-:Y:S01]  /*1b540*/  FFMA.FTZ R30, R7, c[0x0][0x2d0], -R188.reuse ;  /* 0x0000b400071e7a23 */ /* 0x100fe200000108bc */
[----:B------:R-:W-:Y:S01]  /*1b550*/  FMNMX.FTZ R7, R168, R5, !PT ;  /* 0x00000005a8077209 */ /* 0x000fe20007810000 */
[--C-:B------:R-:W-:Y:S01]  /*1b560*/  FFMA.FTZ R31, R20, c[0x0][0x2d0], -R188.reuse ;  /* 0x0000b400141f7a23 */ /* 0x100fe200000108bc */
[----:B------:R-:W-:Y:S01]  /*1b570*/  FSEL R5, R2, RZ, P0 ;  /* 0x000000ff02057208 */ /* 0x000fe20000000000 */
[----:B------:R-:W-:Y:S01]  /*1b580*/  LDSM.16.MT88.4 R20, [R214+0x1880] ;  /* 0x00188000d614783b */ /* 0x000fe20000004200 */
[----:B------:R-:W-:Y:S01]  /*1b590*/  FMNMX.FTZ R7, R166, R7, !PT ;  /* 0x00000007a6077209 */ /* 0x000fe20007810000 */
[----:B------:R-:W-:Y:S01]  /*1b5a0*/  FFMA.FTZ R159, R18, c[0x0][0x2d0], -R188 ;  /* 0x0000b400129f7a23 */ /* 0x000fe200000108bc */
[----:B-1----:R-:W-:Y:S01]  /*1b5b0*/  FMNMX.FTZ R0, R0, R4, !PT ;  /* 0x0000000400007209 */ /* 0x002fe20007810000 */
[----:B------:R-:W-:Y:S01]  /*1b5c0*/  FADD.FTZ R26, -R5, R150 ;  /* 0x00000096051a7221 */ /* 0x000fe20000010100 */
[----:B------:R-:W-:Y:S01]  /*1b5d0*/  FMNMX.FTZ R7, R29, R7, !PT ;  /* 0x000000071d077209 */ /* 0x000fe20007810000 */
[--C-:B------:R-:W-:Y:S01]  /*1b5e0*/  FFMA.FTZ R158, R19, c[0x0][0x2d0], -R188.reuse ;  /* 0x0000b400139e7a23 */ /* 0x100fe200000108bc */
[C---:B------:R-:W-:Y:S01]  /*1b5f0*/  FSETP.NEU.FTZ.AND P0, PT, R0.reuse, -INF , PT ;  /* 0xff8000000000780b */ /* 0x040fe20003f1d000 */
[C---:B------:R-:W-:Y:S01]  /*1b600*/  FMUL.FTZ R178, R0.reuse, c[0x0][0x2d0] ;  /* 0x0000b40000b27a20 */ /* 0x040fe20000410000 */
[----:B------:R-:W1:Y:S01]  /*1b610*/  MUFU.EX2 R27, R27 ;  /* 0x0000001b001b7308 */ /* 0x000e620000000800 */
[----:B------:R-:W3:Y:S01]  /*1b620*/  SHFL.BFLY PT, R4, R7, 0x2, 0x1f ;  /* 0x0c401f0007047f89 */ /* 0x000ee200000e0000 */
[----:B------:R-:W-:Y:S01]  /*1b630*/  FSEL R5, R0, RZ, P0 ;  /* 0x000000ff00057208 */ /* 0x000fe20000000000 */
[----:B------:R-:W-:Y:S01]  /*1b640*/  FMUL.FTZ R26, R26, c[0x0][0x2d0] ;  /* 0x0000b4001a1a7a20 */ /* 0x000fe20000410000 */
[----:B------:R-:W-:Y:S01]  /*1b650*/  FSEL R178, R178, RZ, P0 ;  /* 0x000000ffb2b27208 */ /* 0x000fe20000000000 */
[----:B------:R-:W-:Y:S01]  /*1b660*/  FFMA.FTZ R179, R179, c[0x0][0x2d0], -R188 ;  /* 0x0000b400b3b37a23 */ /* 0x000fe200000108bc */
[----:B--2---:R-:W-:Y:S01]  /*1b670*/  F2FP.BF16.PACK_AB R34, R152, R153 ;  /* 0x000000999822723e */ /* 0x004fe200000010ff */
[----:B------:R-:W-:Y:S02]  /*1b680*/  FADD.FTZ R5, -R5, R149 ;  /* 0x0000009505057221 */ /* 0x000fe40000010100 */
[--C-:B------:R-:W-:Y:S01]  /*1b690*/  FFMA.FTZ R157, R8, c[0x0][0x2d0], -R178.reuse ;  /* 0x0000b400089d7a23 */ /* 0x100fe200000108b2 */
[----:B------:R-:W2:Y:S01]  /*1b6a0*/  MUFU.EX2 R26, R26 ;  /* 0x0000001a001a7308 */ /* 0x000ea20000000800 */
[----:B------:R-:W-:Y:S02]  /*1b6b0*/  FMUL.FTZ R5, R5, c[0x0][0x2d0] ;  /* 0x0000b40005057a20 */ /* 0x000fe40000410000 */
[--C-:B------:R-:W-:Y:S02]  /*1b6c0*/  FFMA.FTZ R156, R9, c[0x0][0x2d0], -R178.reuse ;  /* 0x0000b400099c7a23 */ /* 0x100fe400000108b2 */
[--C-:B------:R-:W-:Y:S02]  /*1b6d0*/  FFMA.FTZ R161, R12, c[0x0][0x2d0], -R178.reuse ;  /* 0x0000b4000ca17a23 */ /* 0x100fe400000108b2 */
[----:B------:R-:W-:Y:S02]  /*1b6e0*/  FFMA.FTZ R160, R13, c[0x0][0x2d0], -R178 ;  /* 0x0000b4000da07a23 */ /* 0x000fe400000108b2 */
[--C-:B------:R-:W-:Y:S01]  /*1b6f0*/  FFMA.FTZ R181, R181, c[0x0][0x2d0], -R188.reuse ;  /* 0x0000b400b5b57a23 */ /* 0x100fe200000108bc */
[----:B------:R-:W-:Y:S01]  /*1b700*/  MUFU.EX2 R31, R31 ;  /* 0x0000001f001f7308 */ /* 0x000fe20000000800 */
[--C-:B------:R-:W-:Y:S02]  /*1b710*/  FFMA.FTZ R189, R189, c[0x0][0x2d0], -R188.reuse ;  /* 0x0000b400bdbd7a23 */ /* 0x100fe400000108bc */
[----:B------:R-:W-:Y:S01]  /*1b720*/  FFMA.FTZ R190, R190, c[0x0][0x2d0], -R188 ;  /* 0x0000b400bebe7a23 */ /* 0x000fe200000108bc */
[----:B---3--:R-:W-:Y:S01]  /*1b730*/  FMNMX.FTZ R4, R7, R4, !PT ;  /* 0x0000000407047209 */ /* 0x008fe20007810000 */
[C---:B-1----:R-:W-:Y:S02]  /*1b740*/  FMUL.FTZ R16, R27.reuse, R132 ;  /* 0x000000841b107220 */ /* 0x042fe40000410000 */
[C---:B------:R-:W-:Y:S02]  /*1b750*/  FMUL.FTZ R17, R27.reuse, R133 ;  /* 0x000000851b117220 */ /* 0x040fe40000410000 */
[----:B------:R-:W1:Y:S01]  /*1b760*/  SHFL.BFLY PT, R28, R4, 0x1, 0x1f ;  /* 0x0c201f00041c7f89 */ /* 0x000e6200000e0000 */
[----:B------:R-:W3:Y:S01]  /*1b770*/  MUFU.EX2 R30, R30 ;  /* 0x0000001e001e7308 */ /* 0x000ee20000000800 */
[C---:B------:R-:W-:Y:S02]  /*1b780*/  FMUL.FTZ R100, R27.reuse, R100 ;  /* 0x000000641b647220 */ /* 0x040fe40000410000 */
[C---:B--2---:R-:W-:Y:S02]  /*1b790*/  FMUL.FTZ R6, R26.reuse, R146 ;  /* 0x000000921a067220 */ /* 0x044fe40000410000 */
[C---:B------:R-:W-:Y:S02]  /*1b7a0*/  FMUL.FTZ R7, R26.reuse, R147 ;  /* 0x000000931a077220 */ /* 0x040fe40000410000 */
[C---:B------:R-:W-:Y:S02]  /*1b7b0*/  FMUL.FTZ R18, R26.reuse, R134 ;  /* 0x000000861a127220 */ /* 0x040fe40000410000 */
[C---:B------:R-:W-:Y:S01]  /*1b7c0*/  FMUL.FTZ R19, R26.reuse, R135 ;  /* 0x000000871a137220 */ /* 0x040fe20000410000 */
[----:B------:R-:W-:Y:S01]  /*1b7d0*/  MUFU.EX2 R159, R159 ;  /* 0x0000009f009f7308 */ /* 0x000fe20000000800 */
[C---:B------:R-:W-:Y:S01]  /*1b7e0*/  FMUL.FTZ R101, R27.reuse, R101 ;  /* 0x000000651b657220 */ /* 0x040fe20000410000 */
[----:B------:R-:W-:Y:S01]  /*1b7f0*/  LDSM.16.MT88.4 R132, [R214+0x2080] ;  /* 0x00208000d684783b */ /* 0x000fe20000004200 */
[C---:B------:R-:W-:Y:S02]  /*1b800*/  FMUL.FTZ R102, R26.reuse, R102 ;  /* 0x000000661a667220 */ /* 0x040fe40000410000 */
[C---:B------:R-:W-:Y:S02]  /*1b810*/  FMUL.FTZ R103, R26.reuse, R103 ;  /* 0x000000671a677220 */ /* 0x040fe40000410000 */
[C---:B------:R-:W-:Y:S02]  /*1b820*/  FMUL.FTZ R112, R27.reuse, R112 ;  /* 0x000000701b707220 */ /* 0x040fe40000410000 */
[C---:B------:R-:W-:Y:S01]  /*1b830*/  FMUL.FTZ R113, R27.reuse, R113 ;  /* 0x000000711b717220 */ /* 0x040fe20000410000 */
[----:B------:R-:W2:Y:S01]  /*1b840*/  MUFU.EX2 R158, R158 ;  /* 0x0000009e009e7308 */ /* 0x000ea20000000800 */
[----:B------:R-:W-:Y:S01]  /*1b850*/  FMUL.FTZ R114, R26, R114 ;  /* 0x000000721a727220 */ /* 0x000fe20000410000 */
[----:B-1----:R-:W-:Y:S01]  /*1b860*/  FMNMX.FTZ R28, R4, R28, !PT ;  /* 0x0000001c041c7209 */ /* 0x002fe20007810000 */
[----:B------:R-:W-:Y:S01]  /*1b870*/  FMUL.FTZ R115, R26, R115 ;  /* 0x000000731a737220 */ /* 0x000fe20000410000 */
[----:B---3--:R-:W-:Y:S01]  /*1b880*/  F2FP.BF16.PACK_AB R33, R30, R31 ;  /* 0x0000001f1e21723e */ /* 0x008fe200000010ff */
[C---:B------:R-:W-:Y:S01]  /*1b890*/  FMUL.FTZ R116, R27.reuse, R116 ;  /* 0x000000741b747220 */ /* 0x040fe20000410000 */
[C---:B------:R-:W-:Y:S01]  /*1b8a0*/  FSETP.NEU.FTZ.AND P0, PT, R28.reuse, -INF , PT ;  /* 0xff8000001c00780b */ /* 0x040fe20003f1d000 */
[C---:B------:R-:W-:Y:S03]  /*1b8b0*/  FMUL.FTZ R149, R28.reuse, c[0x0][0x2d0] ;  /* 0x0000b4001c957a20 */ /* 0x040fe60000410000 */
[----:B------:R1:W3:Y:S01]  /*1b8c0*/  MUFU.EX2 R25, R5 ;  /* 0x0000000500197308 */ /* 0x0002e20000000800 */
[----:B------:R-:W-:Y:S01]  /*1b8d0*/  FSEL R4, R28, RZ, P0 ;  /* 0x000000ff1c047208 */ /* 0x000fe20000000000 */
[----:B------:R-:W-:Y:S01]  /*1b8e0*/  FMUL.FTZ R117, R27, R117 ;  /* 0x000000751b757220 */ /* 0x000fe20000410000 */
[----:B------:R-:W-:Y:S01]  /*1b8f0*/  FSEL R149, R149, RZ, P0 ;  /* 0x000000ff95957208 */ /* 0x000fe20000000000 */
[----:B------:R-:W-:Y:S01]  /*1b900*/  FMUL.FTZ R118, R26, R118 ;  /* 0x000000761a767220 */ /* 0x000fe20000410000 */
[C---:B------:R-:W-:Y:S01]  /*1b910*/  ISETP.GT.AND P0, PT, R243.reuse, R227, PT ;  /* 0x000000e3f300720c */ /* 0x040fe20003f04270 */
[----:B------:R-:W-:Y:S01]  /*1b920*/  FADD.FTZ R4, -R4, R148 ;  /* 0x0000009404047221 */ /* 0x000fe20000010100 */
[----:B------:R-:W-:Y:S01]  /*1b930*/  IADD3 R243, R243, -0x1, RZ ;  /* 0xfffffffff3f37810 */ /* 0x000fe20007ffe0ff */
[--C-:B------:R-:W-:Y:S02]  /*1b940*/  FFMA.FTZ R165, R10, c[0x0][0x2d0], -R149.reuse ;  /* 0x0000b4000aa57a23 */ /* 0x100fe40000010895 */
[----:B------:R-:W-:Y:S01]  /*1b950*/  FMUL.FTZ R4, R4, c[0x0][0x2d0] ;  /* 0x0000b40004047a20 */ /* 0x000fe20000410000 */
[----:B------:R-:W-:Y:S01]  /*1b960*/  MUFU.EX2 R157, R157 ;  /* 0x0000009d009d7308 */ /* 0x000fe20000000800 */
[--C-:B------:R-:W-:Y:S02]  /*1b970*/  FFMA.FTZ R164, R11, c[0x0][0x2d0], -R149.reuse ;  /* 0x0000b4000ba47a23 */ /* 0x100fe40000010895 */
[--C-:B------:R-:W-:Y:S01]  /*1b980*/  FFMA.FTZ R163, R14, c[0x0][0x2d0], -R149.reuse ;  /* 0x0000b4000ea37a23 */ /* 0x100fe20000010895 */
[----:B--2---:R-:W-:Y:S01]  /*1b990*/  F2FP.BF16.PACK_AB R35, R158, R159 ;  /* 0x0000009f9e23723e */ /* 0x004fe200000010ff */
[--C-:B------:R-:W-:Y:S02]  /*1b9a0*/  FFMA.FTZ R162, R15, c[0x0][0x2d0], -R149.reuse ;  /* 0x0000b4000fa27a23 */ /* 0x100fe40000010895 */
[--C-:B------:R-:W-:Y:S02]  /*1b9b0*/  FFMA.FTZ R196, R51, c[0x0][0x2d0], -R149.reuse ;  /* 0x0000b40033c47a23 */ /* 0x100fe40000010895 */
[--C-:B------:R-:W-:Y:S01]  /*1b9c0*/  FFMA.FTZ R197, R50, c[0x0][0x2d0], -R149.reuse ;  /* 0x0000b40032c57a23 */ /* 0x100fe20000010895 */
[----:B------:R2:W4:Y:S01]  /*1b9d0*/  MUFU.EX2 R24, R4 ;  /* 0x0000000400187308 */ /* 0x0005220000000800 */
[--C-:B------:R-:W-:Y:S02]  /*1b9e0*/  FFMA.FTZ R199, R49, c[0x0][0x2d0], -R149.reuse ;  /* 0x0000b40031c77a23 */ /* 0x100fe40000010895 */
[----:B-1----:R-:W-:Y:S02]  /*1b9f0*/  FMUL.FTZ R5, R27, R145 ;  /* 0x000000911b057220 */ /* 0x002fe40000410000 */
[C---:B---3--:R-:W-:Y:S02]  /*1ba00*/  FMUL.FTZ R8, R25.reuse, R140 ;  /* 0x0000008c19087220 */ /* 0x048fe40000410000 */
[C---:B------:R-:W-:Y:S02]  /*1ba10*/  FMUL.FTZ R9, R25.reuse, R141 ;  /* 0x0000008d19097220 */ /* 0x040fe40000410000 */
[C---:B------:R-:W-:Y:S01]  /*1ba20*/  FMUL.FTZ R12, R25.reuse, R136 ;  /* 0x00000088190c7220 */ /* 0x040fe20000410000 */
[----:B------:R-:W1:Y:S01]  /*1ba30*/  MUFU.EX2 R156, R156 ;  /* 0x0000009c009c7308 */ /* 0x000e620000000800 */
[C---:B------:R-:W-:Y:S02]  /*1ba40*/  FMUL.FTZ R13, R25.reuse, R137 ;  /* 0x00000089190d7220 */ /* 0x040fe40000410000 */
[--C-:B------:R-:W-:Y:S02]  /*1ba50*/  FFMA.FTZ R198, R48, c[0x0][0x2d0], -R149.reuse ;  /* 0x0000b40030c67a23 */ /* 0x100fe40000010895 */
[----:B------:R-:W-:Y:S01]  /*1ba60*/  LDSM.16.MT88.4 R48, [R212+0x1c80] ;  /* 0x001c8000d430783b */ /* 0x000fe20000004200 */
[C---:B------:R-:W-:Y:S02]  /*1ba70*/  FMUL.FTZ R104, R25.reuse, R104 ;  /* 0x0000006819687220 */ /* 0x040fe40000410000 */
[C---:B------:R-:W-:Y:S02]  /*1ba80*/  FMUL.FTZ R105, R25.reuse, R105 ;  /* 0x0000006919697220 */ /* 0x040fe40000410000 */
[----:B------:R-:W-:Y:S01]  /*1ba90*/  MUFU.EX2 R161, R161 ;  /* 0x000000a100a17308 */ /* 0x000fe20000000800 */
[C---:B------:R-:W-:Y:S02]  /*1baa0*/  FMUL.FTZ R108, R25.reuse, R108 ;  /* 0x0000006c196c7220 */ /* 0x040fe40000410000 */
[----:B------:R-:W-:Y:S02]  /*1bab0*/  FMUL.FTZ R109, R25, R109 ;  /* 0x0000006d196d7220 */ /* 0x000fe40000410000 */
[----:B--2---:R-:W-:Y:S02]  /*1bac0*/  FMUL.FTZ R4, R27, R144 ;  /* 0x000000901b047220 */ /* 0x004fe40000410000 */
[C---:B----4-:R-:W-:Y:S02]  /*1bad0*/  FMUL.FTZ R106, R24.reuse, R106 ;  /* 0x0000006a186a7220 */ /* 0x050fe40000410000 */
[C---:B------:R-:W-:Y:S01]  /*1bae0*/  FMUL.FTZ R107, R24.reuse, R107 ;  /* 0x0000006b186b7220 */ /* 0x040fe20000410000 */
[----:B------:R-:W2:Y:S01]  /*1baf0*/  MUFU.EX2 R160, R160 ;  /* 0x000000a000a07308 */ /* 0x000ea20000000800 */
[C---:B------:R-:W-:Y:S01]  /*1bb00*/  FMUL.FTZ R110, R24.reuse, R110 ;  /* 0x0000006e186e7220 */ /* 0x040fe20000410000 */
[-C--:B------:R-:W-:Y:S01]  /*1bb10*/  HMMA.16816.F32.BF16 R4, R32, R20.reuse, R4 ;  /* 0x000000142004723c */ /* 0x080fe20000041804 */
[----:B------:R-:W-:Y:S01]  /*1bb20*/  FMUL.FTZ R10, R24, R142 ;  /* 0x0000008e180a7220 */ /* 0x000fe20000410000 */
[----:B-1----:R-:W-:Y:S01]  /*1bb30*/  F2FP.BF16.PACK_AB R36, R156, R157 ;  /* 0x0000009d9c24723e */ /* 0x002fe200000010ff */
[C---:B------:R-:W-:Y:S02]  /*1bb40*/  FMUL.FTZ R11, R24.reuse, R143 ;  /* 0x0000008f180b7220 */ /* 0x040fe40000410000 */
[C---:B------:R-:W-:Y:S02]  /*1bb50*/  FMUL.FTZ R14, R24.reuse, R138 ;  /* 0x0000008a180e7220 */ /* 0x040fe40000410000 */
[C---:B------:R-:W-:Y:S01]  /*1bb60*/  FMUL.FTZ R15, R24.reuse, R139 ;  /* 0x0000008b180f7220 */ /* 0x040fe20000410000 */
[----:B------:R-:W-:Y:S01]  /*1bb70*/  MUFU.EX2 R165, R165 ;  /* 0x000000a500a57308 */ /* 0x000fe20000000800 */
[----:B------:R-:W-:Y:S03]  /*1bb80*/  FMUL.FTZ R111, R24, R111 ;  /* 0x0000006f186f7220 */ /* 0x000fe60000410000 */
[----:B------:R-:W-:Y:S02]  /*1bb90*/  FMUL.FTZ R119, R26, R119 ;  /* 0x000000771a777220 */ /* 0x000fe40000410000 */
[C---:B------:R-:W-:Y:S02]  /*1bba0*/  FMUL.FTZ R120, R25.reuse, R120 ;  /* 0x0000007819787220 */ /* 0x040fe40000410000 */
[----:B------:R-:W-:Y:S02]  /*1bbb0*/  FMUL.FTZ R121, R25, R121 ;  /* 0x0000007919797220 */ /* 0x000fe40000410000 */
[----:B------:R-:W1:Y:S01]  /*1bbc0*/  MUFU.EX2 R164, R164 ;  /* 0x000000a400a47308 */ /* 0x000e620000000800 */
[C---:B------:R-:W-:Y:S02]  /*1bbd0*/  FMUL.FTZ R122, R24.reuse, R122 ;  /* 0x0000007a187a7220 */ /* 0x040fe40000410000 */
[----:B------:R-:W-:Y:S01]  /*1bbe0*/  FMUL.FTZ R123, R24, R123 ;  /* 0x0000007b187b7220 */ /* 0x000fe20000410000 */
[----:B--2---:R-:W-:Y:S01]  /*1bbf0*/  F2FP.BF16.PACK_AB R38, R160, R161 ;  /* 0x000000a1a026723e */ /* 0x004fe200000010ff */
[C---:B------:R-:W-:Y:S02]  /*1bc00*/  FMUL.FTZ R124, R27.reuse, R124 ;  /* 0x0000007c1b7c7220 */ /* 0x040fe40000410000 */
[C---:B------:R-:W-:Y:S02]  /*1bc10*/  FMUL.FTZ R125, R27.reuse, R125 ;  /* 0x0000007d1b7d7220 */ /* 0x040fe40000410000 */
[C---:B------:R-:W-:Y:S01]  /*1bc20*/  FMUL.FTZ R126, R26.reuse, R126 ;  /* 0x0000007e1a7e7220 */ /* 0x040fe20000410000 */
[----:B------:R-:W-:Y:S01]  /*1bc30*/  MUFU.EX2 R163, R163 ;  /* 0x000000a300a37308 */ /* 0x000fe20000000800 */
[C---:B------:R-:W-:Y:S02]  /*1bc40*/  FMUL.FTZ R127, R26.reuse, R127 ;  /* 0x0000007f1a7f7220 */ /* 0x040fe40000410000 */
[C---:B------:R-:W-:Y:S02]  /*1bc50*/  FMUL.FTZ R52, R27.reuse, R52 ;  /* 0x000000341b347220 */ /* 0x040fe40000410000 */
[----:B------:R-:W-:Y:S02]  /*1bc60*/  FMUL.FTZ R53, R27, R53 ;  /* 0x000000351b357220 */ /* 0x000fe40000410000 */
[C---:B------:R-:W-:Y:S02]  /*1bc70*/  FMUL.FTZ R54, R26.reuse, R54 ;  /* 0x000000361a367220 */ /* 0x040fe40000410000 */
[----:B------:R-:W-:Y:S01]  /*1bc80*/  FMUL.FTZ R55, R26, R55 ;  /* 0x000000371a377220 */ /* 0x000fe20000410000 */
[----:B------:R-:W2:Y:S01]  /*1bc90*/  MUFU.EX2 R162, R162 ;  /* 0x000000a200a27308 */ /* 0x000ea20000000800 */
[C---:B------:R-:W-:Y:S02]  /*1bca0*/  FMUL.FTZ R56, R25.reuse, R56 ;  /* 0x0000003819387220 */ /* 0x040fe40000410000 */
[C---:B------:R-:W-:Y:S01]  /*1bcb0*/  FMUL.FTZ R57, R25.reuse, R57 ;  /* 0x0000003919397220 */ /* 0x040fe20000410000 */
[----:B-1----:R-:W-:Y:S01]  /*1bcc0*/  F2FP.BF16.PACK_AB R37, R164, R165 ;  /* 0x000000a5a425723e */ /* 0x002fe200000010ff */
[C---:B------:R-:W-:Y:S02]  /*1bcd0*/  FMUL.FTZ R58, R24.reuse, R58 ;  /* 0x0000003a183a7220 */ /* 0x040fe40000410000 */
[C---:B------:R-:W-:Y:S02]  /*1bce0*/  FMUL.FTZ R59, R24.reuse, R59 ;  /* 0x0000003b183b7220 */ /* 0x040fe40000410000 */
[C---:B------:R-:W-:Y:S01]  /*1bcf0*/  FMUL.FTZ R60, R25.reuse, R60 ;  /* 0x0000003c193c7220 */ /* 0x040fe20000410000 */
[----:B------:R-:W-:Y:S01]  /*1bd00*/  MUFU.EX2 R170, R170 ;  /* 0x000000aa00aa7308 */ /* 0x000fe20000000800 */
[----:B------:R-:W-:Y:S02]  /*1bd10*/  FMUL.FTZ R61, R25, R61 ;  /* 0x0000003d193d7220 */ /* 0x000fe40000410000 */
[C---:B------:R-:W-:Y:S02]  /*1bd20*/  FMUL.FTZ R62, R24.reuse, R62 ;  /* 0x0000003e183e7220 */ /* 0x040fe40000410000 */
[----:B------:R-:W-:Y:S02]  /*1bd30*/  FMUL.FTZ R63, R24, R63 ;  /* 0x0000003f183f7220 */ /* 0x000fe40000410000 */
[C---:B------:R-:W-:Y:S02]  /*1bd40*/  FMUL.FTZ R64, R27.reuse, R64 ;  /* 0x000000401b407220 */ /* 0x040fe40000410000 */
[C---:B------:R-:W-:Y:S01]  /*1bd50*/  FMUL.FTZ R65, R27.reuse, R65 ;  /* 0x000000411b417220 */ /* 0x040fe20000410000 */
[----:B------:R-:W-:Y:S01]  /*1bd60*/  MUFU.EX2 R174, R174 ;  /* 0x000000ae00ae7308 */ /* 0x000fe20000000800 */
[C---:B------:R-:W-:Y:S02]  /*1bd70*/  FMUL.FTZ R66, R26.reuse, R66 ;  /* 0x000000421a427220 */ /* 0x040fe40000410000 */
[----:B------:R-:W-:Y:S01]  /*1bd80*/  FMUL.FTZ R67, R26, R67 ;  /* 0x000000431a437220 */ /* 0x000fe20000410000 */
[----:B--2---:R-:W-:Y:S01]  /*1bd90*/  F2FP.BF16.PACK_AB R39, R162, R163 ;  /* 0x000000a3a227723e */ /* 0x004fe200000010ff */
[C---:B------:R-:W-:Y:S02]  /*1bda0*/  FMUL.FTZ R68, R27.reuse, R68 ;  /* 0x000000441b447220 */ /* 0x040fe40000410000 */
[----:B------:R-:W-:Y:S02]  /*1bdb0*/  FMUL.FTZ R69, R27, R69 ;  /* 0x000000451b457220 */ /* 0x000fe40000410000 */
[C---:B------:R-:W-:Y:S01]  /*1bdc0*/  FMUL.FTZ R70, R26.reuse, R70 ;  /* 0x000000461a467220 */ /* 0x040fe20000410000 */
[----:B------:R-:W-:Y:S01]  /*1bdd0*/  MUFU.EX2 R179, R179 ;  /* 0x000000b300b37308 */ /* 0x000fe20000000800 */
[C---:B------:R-:W-:Y:S01]  /*1bde0*/  HMMA.16816.F32.BF16 R8, R36.reuse, R20, R8 ;  /* 0x000000142408723c */ /* 0x040fe20000041808 */
[----:B------:R-:W-:Y:S02]  /*1bdf0*/  FMUL.FTZ R71, R26, R71 ;  /* 0x000000471a477220 */ /* 0x000fe40000410000 */
[C---:B------:R-:W-:Y:S02]  /*1be00*/  FMUL.FTZ R72, R25.reuse, R72 ;  /* 0x0000004819487220 */ /* 0x040fe40000410000 */
[C---:B------:R-:W-:Y:S02]  /*1be10*/  FMUL.FTZ R73, R25.reuse, R73 ;  /* 0x0000004919497220 */ /* 0x040fe40000410000 */
[C---:B------:R-:W-:Y:S01]  /*1be20*/  FMUL.FTZ R20, R25.reuse, R128 ;  /* 0x0000008019147220 */ /* 0x040fe20000410000 */
[-C--:B------:R-:W-:Y:S01]  /*1be30*/  HMMA.16816.F32.BF16 R12, R36, R22.reuse, R12 ;  /* 0x00000016240c723c */ /* 0x080fe2000004180c */
[C---:B------:R-:W-:Y:S01]  /*1be40*/  FMUL.FTZ R21, R25.reuse, R129 ;  /* 0x0000008119157220 */ /* 0x040fe20000410000 */
[----:B------:R-:W-:Y:S02]  /*1be50*/  MUFU.EX2 R181, R181 ;  /* 0x000000b500b57308 */ /* 0x000fe40000000800 */
[C---:B------:R-:W-:Y:S02]  /*1be60*/  FMUL.FTZ R74, R24.reuse, R74 ;  /* 0x0000004a184a7220 */ /* 0x040fe40000410000 */
[C---:B------:R-:W-:Y:S02]  /*1be70*/  FMUL.FTZ R75, R24.reuse, R75 ;  /* 0x0000004b184b7220 */ /* 0x040fe40000410000 */
        /* <DEDUP_REMOVED lines=20> */
[----:B------:R-:W1:Y:S03]  /*1bfc0*/  LDSM.16.MT88.4 R40, [R212+0x2480] ;  /* 0x00248000d428783b */ /* 0x000e660000004200 */
[C---:B------:R-:W-:Y:S01]  /*1bfd0*/  FMUL.FTZ R86, R26.reuse, R86 ;  /* 0x000000561a567220 */ /* 0x040fe20000410000 */
[----:B------:R-:W-:Y:S01]  /*1bfe0*/  MUFU.EX2 R190, R190 ;  /* 0x000000be00be7308 */ /* 0x000fe20000000800 */
[----:B------:R-:W-:Y:S02]  /*1bff0*/  FMUL.FTZ R87, R26, R87 ;  /* 0x000000571a577220 */ /* 0x000fe40000410000 */
[-C--:B------:R-:W-:Y:S01]  /*1c000*/  HMMA.16816.F32.BF16 R116, R32, R44.reuse, R116 ;  /* 0x0000002c2074723c */ /* 0x080fe20000041874 */
[C---:B------:R-:W-:Y:S03]  /*1c010*/  FMUL.FTZ R88, R25.reuse, R88 ;  /* 0x0000005819587220 */ /* 0x040fe60000410000 */
[C---:B------:R-:W-:Y:S02]  /*1c020*/  FMUL.FTZ R89, R25.reuse, R89 ;  /* 0x0000005919597220 */ /* 0x040fe40000410000 */
[C---:B------:R-:W-:Y:S01]  /*1c030*/  FMUL.FTZ R90, R24.reuse, R90 ;  /* 0x0000005a185a7220 */ /* 0x040fe20000410000 */
[----:B------:R-:W-:Y:S01]  /*1c040*/  MUFU.EX2 R196, R196 ;  /* 0x000000c400c47308 */ /* 0x000fe20000000800 */
[C---:B------:R-:W-:Y:S01]  /*1c050*/  HMMA.16816.F32.BF16 R120, R36.reuse, R44, R120 ;  /* 0x0000002c2478723c */ /* 0x040fe20000041878 */
[C---:B------:R-:W-:Y:S03]  /*1c060*/  FMUL.FTZ R91, R24.reuse, R91 ;  /* 0x0000005b185b7220 */ /* 0x040fe60000410000 */
[C---:B------:R-:W-:Y:S02]  /*1c070*/  FMUL.FTZ R92, R25.reuse, R92 ;  /* 0x0000005c195c7220 */ /* 0x040fe40000410000 */
[----:B------:R-:W-:Y:S02]  /*1c080*/  FMUL.FTZ R93, R25, R93 ;  /* 0x0000005d195d7220 */ /* 0x000fe40000410000 */
[-C--:B------:R-:W-:Y:S01]  /*1c090*/  HMMA.16816.F32.BF16 R20, R36, R46.reuse, R20 ;  /* 0x0000002e2414723c */ /* 0x080fe20000041814 */
[C---:B------:R-:W-:Y:S01]  /*1c0a0*/  FMUL.FTZ R94, R24.reuse, R94 ;  /* 0x0000005e185e7220 */ /* 0x040fe20000410000 */
[----:B------:R-:W-:Y:S02]  /*1c0b0*/  MUFU.EX2 R197, R197 ;  /* 0x000000c500c57308 */ /* 0x000fe40000000800 */
[----:B------:R-:W-:Y:S02]  /*1c0c0*/  FMUL.FTZ R95, R24, R95 ;  /* 0x0000005f185f7220 */ /* 0x000fe40000410000 */
[C---:B------:R-:W-:Y:S02]  /*1c0d0*/  FMUL.FTZ R96, R27.reuse, R96 ;  /* 0x000000601b607220 */ /* 0x040fe40000410000 */
[C---:B------:R-:W-:Y:S01]  /*1c0e0*/  HMMA.16816.F32.BF16 R124, R32.reuse, R46, R124 ;  /* 0x0000002e207c723c */ /* 0x040fe2000004187c */
[----:B------:R-:W2:Y:S03]  /*1c0f0*/  LDSM.16.MT88.4 R44, [R214+0x3080] ;  /* 0x00308000d62c783b */ /* 0x000ea60000004200 */
[----:B------:R-:W-:Y:S01]  /*1c100*/  FMUL.FTZ R97, R27, R97 ;  /* 0x000000611b617220 */ /* 0x000fe20000410000 */
[----:B------:R-:W-:Y:S01]  /*1c110*/  MUFU.EX2 R199, R199 ;  /* 0x000000c700c77308 */ /* 0x000fe20000000800 */
[C---:B------:R-:W-:Y:S02]  /*1c120*/  FMUL.FTZ R98, R26.reuse, R98 ;  /* 0x000000621a627220 */ /* 0x040fe40000410000 */
[----:B------:R-:W-:Y:S01]  /*1c130*/  FMUL.FTZ R99, R26, R99 ;  /* 0x000000631a637220 */ /* 0x000fe20000410000 */
[-C--:B-1----:R-:W-:Y:S03]  /*1c140*/  HMMA.16816.F32.BF16 R52, R32, R40.reuse, R52 ;  /* 0x000000282034723c */ /* 0x082fe60000041834 */
[--C-:B------:R-:W-:Y:S02]  /*1c150*/  FFMA.FTZ R168, R168, c[0x0][0x2d0], -R149.reuse ;  /* 0x0000b400a8a87a23 */ /* 0x100fe40000010895 */
[--C-:B------:R-:W-:Y:S01]  /*1c160*/  FFMA.FTZ R166, R166, c[0x0][0x2d0], -R149.reuse ;  /* 0x0000b400a6a67a23 */ /* 0x100fe20000010895 */
[----:B------:R-:W-:Y:S01]  /*1c170*/  MUFU.EX2 R198, R198 ;  /* 0x000000c600c67308 */ /* 0x000fe20000000800 */
[--C-:B------:R-:W-:Y:S01]  /*1c180*/  FFMA.FTZ R191, R191, c[0x0][0x2d0], -R178.reuse ;  /* 0x0000b400bfbf7a23 */ /* 0x100fe200000108b2 */
[C---:B------:R-:W-:Y:S01]  /*1c190*/  HMMA.16816.F32.BF16 R56, R36.reuse, R40, R56 ;  /* 0x000000282438723c */ /* 0x040fe20000041838 */
[--C-:B------:R-:W-:Y:S03]  /*1c1a0*/  FFMA.FTZ R193, R193, c[0x0][0x2d0], -R178.reuse ;  /* 0x0000b400c1c17a23 */ /* 0x100fe600000108b2 */
[--C-:B------:R-:W-:Y:S02]  /*1c1b0*/  FFMA.FTZ R194, R194, c[0x0][0x2d0], -R178.reuse ;  /* 0x0000b400c2c27a23 */ /* 0x100fe400000108b2 */
[----:B------:R-:W-:Y:S02]  /*1c1c0*/  FFMA.FTZ R195, R195, c[0x0][0x2d0], -R178 ;  /* 0x0000b400c3c37a23 */ /* 0x000fe400000108b2 */
[-C--:B------:R-:W-:Y:S01]  /*1c1d0*/  HMMA.16816.F32.BF16 R60, R36, R42.reuse, R60 ;  /* 0x0000002a243c723c */ /* 0x080fe2000004183c */
[----:B------:R-:W-:Y:S03]  /*1c1e0*/  MUFU.EX2 R191, R191 ;  /* 0x000000bf00bf7308 */ /* 0x000fe60000000800 */
[--C-:B------:R-:W-:Y:S02]  /*1c1f0*/  FFMA.FTZ R186, R186, c[0x0][0x2d0], -R188.reuse ;  /* 0x0000b400baba7a23 */ /* 0x100fe400000108bc */
[--C-:B------:R-:W-:Y:S02]  /*1c200*/  FFMA.FTZ R183, R183, c[0x0][0x2d0], -R188.reuse ;  /* 0x0000b400b7b77a23 */ /* 0x100fe400000108bc */
[C---:B------:R-:W-:Y:S01]  /*1c210*/  HMMA.16816.F32.BF16 R64, R32.reuse, R42, R64 ;  /* 0x0000002a2040723c */ /* 0x040fe20000041840 */
[----:B------:R-:W1:Y:S02]  /*1c220*/  LDSM.16.MT88.4 R40, [R212+0x3080] ;  /* 0x00308000d428783b */ /* 0x000e640000004200 */
[----:B------:R-:W3:Y:S01]  /*1c230*/  MUFU.EX2 R193, R193 ;  /* 0x000000c100c17308 */ /* 0x000ee20000000800 */
[--C-:B------:R-:W-:Y:S02]  /*1c240*/  FFMA.FTZ R175, R175, c[0x0][0x2d0], -R188.reuse ;  /* 0x0000b400afaf7a23 */ /* 0x100fe400000108bc */
[----:B------:R-:W-:Y:S02]  /*1c250*/  FFMA.FTZ R188, R173, c[0x0][0x2d0], -R188 ;  /* 0x0000b400adbc7a23 */ /* 0x000fe400000108bc */
[-C--:B--2---:R-:W-:Y:S01]  /*1c260*/  HMMA.16816.F32.BF16 R68, R32, R44.reuse, R68 ;  /* 0x0000002c2044723c */ /* 0x084fe20000041844 */
[--C-:B------:R-:W-:Y:S03]  /*1c270*/  FFMA.FTZ R173, R177, c[0x0][0x2d0], -R178.reuse ;  /* 0x0000b400b1ad7a23 */ /* 0x100fe600000108b2 */
[--C-:B------:R-:W-:Y:S01]  /*1c280*/  FFMA.FTZ R172, R172, c[0x0][0x2d0], -R178.reuse ;  /* 0x0000b400acac7a23 */ /* 0x100fe200000108b2 */
[----:B------:R-:W-:Y:S01]  /*1c290*/  MUFU.EX2 R194, R194 ;  /* 0x000000c200c27308 */ /* 0x000fe20000000800 */
[--C-:B------:R-:W-:Y:S02]  /*1c2a0*/  FFMA.FTZ R169, R169, c[0x0][0x2d0], -R178.reuse ;  /* 0x0000b400a9a97a23 */ /* 0x100fe400000108b2 */
[C---:B------:R-:W-:Y:S01]  /*1c2b0*/  HMMA.16816.F32.BF16 R72, R36.reuse, R44, R72 ;  /* 0x0000002c2448723c */ /* 0x040fe20000041848 */
[----:B------:R-:W-:Y:S03]  /*1c2c0*/  FFMA.FTZ R178, R167, c[0x0][0x2d0], -R178 ;  /* 0x0000b400a7b27a23 */ /* 0x000fe600000108b2 */
[--C-:B------:R-:W-:Y:S02]  /*1c2d0*/  FFMA.FTZ R167, R171, c[0x0][0x2d0], -R149.reuse ;  /* 0x0000b400aba77a23 */ /* 0x100fe40000010895 */
[----:B------:R-:W-:Y:S01]  /*1c2e0*/  FFMA.FTZ R149, R29, c[0x0][0x2d0], -R149 ;  /* 0x0000b4001d957a23 */ /* 0x000fe20000010895 */
[----:B------:R-:W2:Y:S01]  /*1c2f0*/  MUFU.EX2 R195, R195 ;  /* 0x000000c300c37308 */ /* 0x000ea20000000800 */
[-C--:B------:R-:W-:Y:S01]  /*1c300*/  HMMA.16816.F32.BF16 R76, R36, R46.reuse, R76 ;  /* 0x0000002e244c723c */ /* 0x080fe2000004184c */
[----:B------:R-:W-:Y:S03]  /*1c310*/  FFMA.FTZ R155, R27, R242, R155 ;  /* 0x000000f21b9b7223 */ /* 0x000fe6000001009b */
[----:B------:R-:W-:Y:S02]  /*1c320*/  FFMA.FTZ R31, R26, R241, R31 ;  /* 0x000000f11a1f7223 */ /* 0x000fe4000001001f */
[----:B------:R-:W-:Y:S02]  /*1c330*/  FFMA.FTZ R157, R25, R240, R157 ;  /* 0x000000f0199d7223 */ /* 0x000fe4000001009d */
[C---:B------:R-:W-:Y:S01]  /*1c340*/  HMMA.16816.F32.BF16 R80, R32.reuse, R46, R80 ;  /* 0x0000002e2050723c */ /* 0x040fe20000041850 */
[----:B------:R-:W4:Y:S01]  /*1c350*/  LDSM.16.MT88.4 R44, [R214+0x1c80] ;  /* 0x001c8000d62c783b */ /* 0x000f220000004200 */
[----:B------:R5:W-:Y:S02]  /*1c360*/  MUFU.EX2 R29, R149 ;  /* 0x00000095001d7308 */ /* 0x000be40000000800 */
[----:B------:R-:W-:Y:S02]  /*1c370*/  FFMA.FTZ R165, R24, R235, R165 ;  /* 0x000000eb18a57223 */ /* 0x000fe400000100a5 */
[----:B------:R-:W-:Y:S02]  /*1c380*/  FADD.FTZ R155, R154, R155 ;  /* 0x0000009b9a9b7221 */ /* 0x000fe40000010000 */
[----:B------:R-:W-:Y:S01]  /*1c390*/  FADD.FTZ R31, R30, R31 ;  /* 0x0000001f1e1f7221 */ /* 0x000fe20000010000 */
[-C--:B-1----:R-:W-:Y:S03]  /*1c3a0*/  HMMA.16816.F32.BF16 R84, R32, R40.reuse, R84 ;  /* 0x000000282054723c */ /* 0x082fe60000041854 */
[----:B------:R-:W1:Y:S01]  /*1c3b0*/  MUFU.EX2 R187, R187 ;  /* 0x000000bb00bb7308 */ /* 0x000e620000000800 */
[----:B------:R-:W-:Y:S02]  /*1c3c0*/  FADD.FTZ R157, R156, R157 ;  /* 0x0000009d9c9d7221 */ /* 0x000fe40000010000 */
[----:B------:R-:W-:Y:S02]  /*1c3d0*/  FADD.FTZ R165, R164, R165 ;  /* 0x000000a5a4a57221 */ /* 0x000fe40000010000 */
[C---:B------:R-:W-:Y:S01]  /*1c3e0*/  HMMA.16816.F32.BF16 R88, R36.reuse, R40, R88 ;  /* 0x000000282458723c */ /* 0x040fe20000041858 */
[----:B------:R-:W-:Y:S03]  /*1c3f0*/  FADD.FTZ R155, R153, R155 ;  /* 0x0000009b999b7221 */ /* 0x000fe60000010000 */
[----:B------:R-:W-:Y:S01]  /*1c400*/  MOV R153, R28 ;  /* 0x0000001c00997202 */ /* 0x000fe20000000f00 */
[----:B------:R-:W-:Y:S01]  /*1c410*/  MUFU.EX2 R184, R184 ;  /* 0x000000b800b87308 */ /* 0x000fe20000000800 */
[----:B------:R-:W-:Y:S02]  /*1c420*/  FADD.FTZ R31, R159, R31 ;  /* 0x0000001f9f1f7221 */ /* 0x000fe40000010000 */
[-C--:B------:R-:W-:Y:S01]  /*1c430*/  HMMA.16816.F32.BF16 R92, R36, R42.reuse, R92 ;  /* 0x0000002a245c723c */ /* 0x080fe2000004185c */
[----:B-----5:R-:W-:Y:S03]  /*1c440*/  LDSM.16.MT88.4 R148, [R212+0x2c80] ;  /* 0x002c8000d494783b */ /* 0x020fe60000004200 */
[----:B------:R-:W-:Y:S02]  /*1c450*/  FADD.FTZ R157, R161, R157 ;  /* 0x0000009da19d7221 */ /* 0x000fe40000010000 */
[----:B------:R-:W-:Y:S01]  /*1c460*/  FADD.FTZ R165, R163, R165 ;  /* 0x000000a5a3a57221 */ /* 0x000fe20000010000 */
[----:B---3--:R-:W-:Y:S01]  /*1c470*/  F2FP.BF16.PACK_AB R36, R193, R191 ;  /* 0x000000bfc124723e */ /* 0x008fe200000010ff */
[----:B------:R-:W-:Y:S01]  /*1c480*/  HMMA.16816.F32.BF16 R96, R32, R42, R96 ;  /* 0x0000002a2060723c */ /* 0x000fe20000041860 */
[----:B--2---:R-:W-:Y:S01]  /*1c490*/  F2FP.BF16.PACK_AB R38, R195, R194 ;  /* 0x000000c2c326723e */ /* 0x004fe200000010ff */
[----:B------:R-:W2:Y:S01]  /*1c4a0*/  LDSM.16.MT88.4 R40, [R214+0x2880] ;  /* 0x00288000d628783b */ /* 0x000ea20000004200 */
[----:B------:R-:W3:Y:S01]  /*1c4b0*/  MUFU.EX2 R186, R186 ;  /* 0x000000ba00ba7308 */ /* 0x000ee20000000800 */
[----:B------:R-:W-:Y:S01]  /*1c4c0*/  F2FP.BF16.PACK_AB R37, R197, R196 ;  /* 0x000000c4c525723e */ /* 0x000fe200000010ff */
[----:B------:R-:W-:Y:S01]  /*1c4d0*/  FADD.FTZ R155, R152, R155 ;  /* 0x0000009b989b7221 */ /* 0x000fe20000010000 */
[----:B------:R-:W-:Y:S01]  /*1c4e0*/  F2FP.BF16.PACK_AB R39, R198, R199 ;  /* 0x000000c7c627723e */ /* 0x000fe200000010ff */
[----:B------:R-:W-:Y:S01]  /*1c4f0*/  FADD.FTZ R31, R158, R31 ;  /* 0x0000001f9e1f7221 */ /* 0x000fe20000010000 */
[----:B------:R-:W-:Y:S01]  /*1c500*/  F2FP.BF16.PACK_AB R32, R174, R170 ;  /* 0x000000aaae20723e */ /* 0x000fe200000010ff */
[----:B------:R-:W-:Y:S03]  /*1c510*/  FADD.FTZ R157, R160, R157 ;  /* 0x0000009da09d7221 */ /* 0x000fe60000010000 */
[----:B------:R-:W-:Y:S01]  /*1c520*/  F2FP.BF16.PACK_AB R33, R181, R179 ;  /* 0x000000b3b521723e */ /* 0x000fe200000010ff */
[----:B------:R-:W5:Y:S01]  /*1c530*/  MUFU.EX2 R183, R183 ;  /* 0x000000b700b77308 */ /* 0x000f620000000800 */
[----:B------:R-:W-:Y:S01]  /*1c540*/  F2FP.BF16.PACK_AB R34, R185, R182 ;  /* 0x000000b6b922723e */ /* 0x000fe200000010ff */
[----:B------:R-:W-:Y:S01]  /*1c550*/  FADD.FTZ R165, R162, R165 ;  /* 0x000000a5a2a57221 */ /* 0x000fe20000010000 */
[----:B------:R-:W-:Y:S01]  /*1c560*/  F2FP.BF16.PACK_AB R35, R190, R189 ;  /* 0x000000bdbe23723e */ /* 0x000fe200000010ff */
[----:B------:R-:W-:Y:S02]  /*1c570*/  FADD.FTZ R155, R170, R155 ;  /* 0x0000009baa9b7221 */ /* 0x000fe40000010000 */
[----:B------:R-:W-:Y:S02]  /*1c580*/  FADD.FTZ R31, R179, R31 ;  /* 0x0000001fb31f7221 */ /* 0x000fe40000010000 */
[----:B------:R-:W-:Y:S02]  /*1c590*/  FADD.FTZ R157, R191, R157 ;  /* 0x0000009dbf9d7221 */ /* 0x000fe40000010000 */
[-C--:B----4-:R-:W-:Y:S01]  /*1c5a0*/  HMMA.16816.F32.BF16 R4, R32, R44.reuse, R4 ;  /* 0x0000002c2004723c */ /* 0x090fe20000041804 */
[----:B------:R-:W4:Y:S01]  /*1c5b0*/  MUFU.EX2 R180, R180 ;  /* 0x000000b400b47308 */ /* 0x000f220000000800 */
[----:B------:R-:W-:Y:S02]  /*1c5c0*/  FADD.FTZ R165, R196, R165 ;  /* 0x000000a5c4a57221 */ /* 0x000fe40000010000 */
        /* <DEDUP_REMOVED lines=8> */
[----:B------:R-:W-:Y:S03]  /*1c650*/  FADD.FTZ R31, R189, R31 ;  /* 0x0000001fbd1f7221 */ /* 0x000fe60000010000 */
[----:B------:R-:W-:Y:S01]  /*1c660*/  FADD.FTZ R157, R194, R157 ;  /* 0x0000009dc29d7221 */ /* 0x000fe20000010000 */
[----:B------:R-:W2:Y:S01]  /*1c670*/  MUFU.EX2 R175, R175 ;  /* 0x000000af00af7308 */ /* 0x000ea20000000800 */
[----:B------:R-:W-:Y:S02]  /*1c680*/  FADD.FTZ R165, R199, R165 ;  /* 0x000000a5c7a57221 */ /* 0x000fe40000010000 */
[C---:B------:R-:W-:Y:S01]  /*1c690*/  HMMA.16816.F32.BF16 R16, R32.reuse, R46, R16 ;  /* 0x0000002e2010723c */ /* 0x040fe20000041810 */
[----:B------:R-:W2:Y:S03]  /*1c6a0*/  LDSM.16.MT88.4 R44, [R212+0x2880] ;  /* 0x00288000d42c783b */ /* 0x000ea60000004200 */
[----:B------:R-:W-:Y:S02]  /*1c6b0*/  FADD.FTZ R155, R185, R155 ;  /* 0x0000009bb99b7221 */ /* 0x000fe40000010000 */
[----:B------:R-:W-:Y:S01]  /*1c6c0*/  FADD.FTZ R31, R190, R31 ;  /* 0x0000001fbe1f7221 */ /* 0x000fe20000010000 */
[----:B------:R-:W2:Y:S01]  /*1c6d0*/  MUFU.EX2 R188, R188 ;  /* 0x000000bc00bc7308 */ /* 0x000ea20000000800 */
[-C--:B------:R-:W-:Y:S01]  /*1c6e0*/  HMMA.16816.F32.BF16 R100, R32, R48.reuse, R100 ;  /* 0x000000302064723c */ /* 0x080fe20000041864 */
[----:B------:R-:W-:Y:S03]  /*1c6f0*/  FADD.FTZ R157, R195, R157 ;  /* 0x0000009dc39d7221 */ /* 0x000fe60000010000 */
[----:B------:R-:W-:Y:S02]  /*1c700*/  FADD.FTZ R165, R198, R165 ;  /* 0x000000a5c6a57221 */ /* 0x000fe40000010000 */
[----:B-1----:R-:W-:Y:S02]  /*1c710*/  FADD.FTZ R155, R187, R155 ;  /* 0x0000009bbb9b7221 */ /* 0x002fe40000010000 */
[C---:B------:R-:W-:Y:S01]  /*1c720*/  HMMA.16816.F32.BF16 R104, R36.reuse, R48, R104 ;  /* 0x000000302468723c */ /* 0x040fe20000041868 */
[----:B------:R-:W1:Y:S03]  /*1c730*/  MUFU.EX2 R173, R173 ;  /* 0x000000ad00ad7308 */ /* 0x000e660000000800 */
[----:B---3--:R-:W-:Y:S02]  /*1c740*/  FADD.FTZ R31, R186, R31 ;  /* 0x0000001fba1f7221 */ /* 0x008fe40000010000 */
[----:B------:R-:W-:Y:S02]  /*1c750*/  FADD.FTZ R155, R184, R155 ;  /* 0x0000009bb89b7221 */ /* 0x000fe40000010000 */
[-C--:B------:R-:W-:Y:S01]  /*1c760*/  HMMA.16816.F32.BF16 R108, R36, R50.reuse, R108 ;  /* 0x00000032246c723c */ /* 0x080fe2000004186c */
[----:B-----5:R-:W-:Y:S02]  /*1c770*/  FADD.FTZ R31, R183, R31 ;  /* 0x0000001fb71f7221 */ /* 0x020fe40000010000 */
[----:B------:R-:W3:Y:S01]  /*1c780*/  MUFU.EX2 R172, R172 ;  /* 0x000000ac00ac7308 */ /* 0x000ee20000000800 */
[----:B----4-:R-:W-:Y:S02]  /*1c790*/  FADD.FTZ R155, R180, R155 ;  /* 0x0000009bb49b7221 */ /* 0x010fe40000010000 */
[----:B--2---:R-:W-:Y:S02]  /*1c7a0*/  FADD.FTZ R31, R175, R31 ;  /* 0x0000001faf1f7221 */ /* 0x004fe40000010000 */
[C---:B------:R-:W-:Y:S01]  /*1c7b0*/  HMMA.16816.F32.BF16 R112, R32.reuse, R50, R112 ;  /* 0x000000322070723c */ /* 0x040fe20000041870 */
[----:B------:R-:W2:Y:S03]  /*1c7c0*/  LDSM.16.MT88.4 R48, [R214+0x3480] ;  /* 0x00348000d630783b */ /* 0x000ea60000004200 */
[----:B------:R-:W-:Y:S01]  /*1c7d0*/  FADD.FTZ R242, R192, R155 ;  /* 0x0000009bc0f27221 */ /* 0x000fe20000010000 */
[----:B------:R-:W4:Y:S01]  /*1c7e0*/  MUFU.EX2 R169, R169 ;  /* 0x000000a900a97308 */ /* 0x000f220000000800 */
[----:B------:R-:W-:Y:S02]  /*1c7f0*/  FADD.FTZ R241, R188, R31 ;  /* 0x0000001fbcf17221 */ /* 0x000fe40000010000 */
[-C--:B------:R-:W-:Y:S01]  /*1c800*/  HMMA.16816.F32.BF16 R116, R32, R40.reuse, R116 ;  /* 0x000000282074723c */ /* 0x080fe20000041874 */
[----:B-1----:R-:W-:Y:S06]  /*1c810*/  FADD.FTZ R157, R173, R157 ;  /* 0x0000009dad9d7221 */ /* 0x002fec0000010000 */
[----:B------:R-:W1:Y:S01]  /*1c820*/  MUFU.EX2 R178, R178 ;  /* 0x000000b200b27308 */ /* 0x000e620000000800 */
[C---:B------:R-:W-:Y:S01]  /*1c830*/  HMMA.16816.F32.BF16 R120, R36.reuse, R40, R120 ;  /* 0x000000282478723c */ /* 0x040fe20000041878 */
[----:B---3--:R-:W-:Y:S07]  /*1c840*/  FADD.FTZ R157, R172, R157 ;  /* 0x0000009dac9d7221 */ /* 0x008fee0000010000 */
[-C--:B------:R-:W-:Y:S01]  /*1c850*/  HMMA.16816.F32.BF16 R20, R36, R42.reuse, R20 ;  /* 0x0000002a2414723c */ /* 0x080fe20000041814 */
[----:B------:R-:W3:Y:S03]  /*1c860*/  MUFU.EX2 R167, R167 ;  /* 0x000000a700a77308 */ /* 0x000ee60000000800 */
[----:B----4-:R-:W-:Y:S04]  /*1c870*/  FADD.FTZ R157, R169, R157 ;  /* 0x0000009da99d7221 */ /* 0x010fe80000010000 */
[C---:B------:R-:W-:Y:S01]  /*1c880*/  HMMA.16816.F32.BF16 R124, R32.reuse, R42, R124 ;  /* 0x0000002a207c723c */ /* 0x040fe2000004187c */
[----:B------:R-:W4:Y:S02]  /*1c890*/  LDSM.16.MT88.4 R40, [R212+0x3480] ;  /* 0x00348000d428783b */ /* 0x000f240000004200 */
[----:B------:R-:W5:Y:S01]  /*1c8a0*/  MUFU.EX2 R168, R168 ;  /* 0x000000a800a87308 */ /* 0x000f620000000800 */
[----:B-1----:R-:W-:Y:S04]  /*1c8b0*/  FADD.FTZ R240, R178, R157 ;  /* 0x0000009db2f07221 */ /* 0x002fe80000010000 */
[-C--:B------:R-:W-:Y:S05]  /*1c8c0*/  HMMA.16816.F32.BF16 R52, R32, R44.reuse, R52 ;  /* 0x0000002c2034723c */ /* 0x080fea0000041834 */
[----:B------:R-:W1:Y:S03]  /*1c8d0*/  MUFU.EX2 R166, R166 ;  /* 0x000000a600a67308 */ /* 0x000e660000000800 */
[C---:B------:R-:W-:Y:S01]  /*1c8e0*/  HMMA.16816.F32.BF16 R56, R36.reuse, R44, R56 ;  /* 0x0000002c2438723c */ /* 0x040fe20000041838 */
[----:B---3--:R-:W-:Y:S07]  /*1c8f0*/  FADD.FTZ R165, R167, R165 ;  /* 0x000000a5a7a57221 */ /* 0x008fee0000010000 */
[-C--:B------:R-:W-:Y:S01]  /*1c900*/  HMMA.16816.F32.BF16 R60, R36, R46.reuse, R60 ;  /* 0x0000002e243c723c */ /* 0x080fe2000004183c */
[----:B-----5:R-:W-:Y:S07]  /*1c910*/  FADD.FTZ R165, R168, R165 ;  /* 0x000000a5a8a57221 */ /* 0x020fee0000010000 */
[C---:B------:R-:W-:Y:S01]  /*1c920*/  HMMA.16816.F32.BF16 R64, R32.reuse, R46, R64 ;  /* 0x0000002e2040723c */ /* 0x040fe20000041840 */
[----:B------:R-:W3:Y:S03]  /*1c930*/  LDSM.16.MT88.4 R44, [R212+0x2080] ;  /* 0x00208000d42c783b */ /* 0x000ee60000004200 */
[----:B-1----:R-:W-:Y:S04]  /*1c940*/  FADD.FTZ R165, R166, R165 ;  /* 0x000000a5a6a57221 */ /* 0x002fe80000010000 */
[-C--:B--2---:R-:W-:Y:S01]  /*1c950*/  HMMA.16816.F32.BF16 R68, R32, R48.reuse, R68 ;  /* 0x000000302044723c */ /* 0x084fe20000041844 */
[C---:B------:R-:W-:Y:S07]  /*1c960*/  FADD.FTZ R235, R29.reuse, R165 ;  /* 0x000000a51deb7221 */ /* 0x040fee0000010000 */
[C---:B------:R-:W-:Y:S08]  /*1c970*/  HMMA.16816.F32.BF16 R72, R36.reuse, R48, R72 ;  /* 0x000000302448723c */ /* 0x040ff00000041848 */
[-C--:B------:R-:W-:Y:S08]  /*1c980*/  HMMA.16816.F32.BF16 R76, R36, R50.reuse, R76 ;  /* 0x00000032244c723c */ /* 0x080ff0000004184c */
[C---:B------:R-:W-:Y:S01]  /*1c990*/  HMMA.16816.F32.BF16 R80, R32.reuse, R50, R80 ;  /* 0x000000322050723c */ /* 0x040fe20000041850 */
[----:B------:R-:W1:Y:S07]  /*1c9a0*/  LDSM.16.MT88.4 R48, [R214+0x2c80] ;  /* 0x002c8000d630783b */ /* 0x000e6e0000004200 */
[-C--:B----4-:R-:W-:Y:S08]  /*1c9b0*/  HMMA.16816.F32.BF16 R84, R32, R40.reuse, R84 ;  /* 0x000000282054723c */ /* 0x090ff00000041854 */
[C---:B------:R-:W-:Y:S08]  /*1c9c0*/  HMMA.16816.F32.BF16 R88, R36.reuse, R40, R88 ;  /* 0x000000282458723c */ /* 0x040ff00000041858 */
[-C--:B------:R-:W-:Y:S07]  /*1c9d0*/  HMMA.16816.F32.BF16 R92, R36, R42.reuse, R92 ;  /* 0x0000002a245c723c */ /* 0x080fee000004185c */
[----:B------:R-:W-:Y:S01]  /*1c9e0*/  F2FP.BF16.PACK_AB R36, R172, R173 ;  /* 0x000000adac24723e */ /* 0x000fe200000010ff */
[----:B------:R-:W-:Y:S01]  /*1c9f0*/  HMMA.16816.F32.BF16 R96, R32, R42, R96 ;  /* 0x0000002a2060723c */ /* 0x000fe20000041860 */
[----:B------:R-:W-:Y:S01]  /*1ca00*/  F2FP.BF16.PACK_AB R38, R178, R169 ;  /* 0x000000a9b226723e */ /* 0x000fe200000010ff */
[----:B------:R-:W2:Y:S02]  /*1ca10*/  LDSM.16.MT88.4 R40, [R214+0x3880] ;  /* 0x00388000d628783b */ /* 0x000ea40000004200 */
[----:B------:R-:W-:Y:S02]  /*1ca20*/  F2FP.BF16.PACK_AB R37, R168, R167 ;  /* 0x000000a7a825723e */ /* 0x000fe400000010ff */
[----:B------:R-:W-:Y:S02]  /*1ca30*/  F2FP.BF16.PACK_AB R39, R29, R166 ;  /* 0x000000a61d27723e */ /* 0x000fe400000010ff */
[----:B------:R-:W-:Y:S04]  /*1ca40*/  F2FP.BF16.PACK_AB R32, R184, R187 ;  /* 0x000000bbb820723e */ /* 0x000fe800000010ff */
[----:B------:R-:W-:Y:S02]  /*1ca50*/  F2FP.BF16.PACK_AB R33, R183, R186 ;  /* 0x000000bab721723e */ /* 0x000fe400000010ff */
[----:B------:R-:W-:Y:S02]  /*1ca60*/  F2FP.BF16.PACK_AB R34, R192, R180 ;  /* 0x000000b4c022723e */ /* 0x000fe400000010ff */
[----:B------:R-:W-:Y:S07]  /*1ca70*/  F2FP.BF16.PACK_AB R35, R188, R175 ;  /* 0x000000afbc23723e */ /* 0x000fee00000010ff */
[-C--:B------:R-:W-:Y:S01]  /*1ca80*/  HMMA.16816.F32.BF16 R144, R32, R132.reuse, R4 ;  /* 0x000000842090723c */ /* 0x080fe20000041804 */
[----:B------:R-:W4:Y:S07]  /*1ca90*/  LDSM.16.MT88.4 R4, [R212+0x3880] ;  /* 0x00388000d404783b */ /* 0x000f2e0000004200 */
[C---:B------:R-:W-:Y:S08]  /*1caa0*/  HMMA.16816.F32.BF16 R140, R36.reuse, R132, R8 ;  /* 0x00000084248c723c */ /* 0x040ff00000041808 */
[-C--:B------:R-:W-:Y:S08]  /*1cab0*/  HMMA.16816.F32.BF16 R136, R36, R134.reuse, R12 ;  /* 0x000000862488723c */ /* 0x080ff0000004180c */
[C---:B------:R-:W-:Y:S08]  /*1cac0*/  HMMA.16816.F32.BF16 R132, R32.reuse, R134, R16 ;  /* 0x000000862084723c */ /* 0x040ff00000041810 */
[-C--:B---3--:R-:W-:Y:S08]  /*1cad0*/  HMMA.16816.F32.BF16 R100, R32, R44.reuse, R100 ;  /* 0x0000002c2064723c */ /* 0x088ff00000041864 */
[C---:B------:R-:W-:Y:S08]  /*1cae0*/  HMMA.16816.F32.BF16 R104, R36.reuse, R44, R104 ;  /* 0x0000002c2468723c */ /* 0x040ff00000041868 */
[-C--:B------:R-:W-:Y:S08]  /*1caf0*/  HMMA.16816.F32.BF16 R108, R36, R46.reuse, R108 ;  /* 0x0000002e246c723c */ /* 0x080ff0000004186c */
[C---:B------:R-:W-:Y:S08]  /*1cb00*/  HMMA.16816.F32.BF16 R112, R32.reuse, R46, R112 ;  /* 0x0000002e2070723c */ /* 0x040ff00000041870 */
[-C--:B-1----:R-:W-:Y:S08]  /*1cb10*/  HMMA.16816.F32.BF16 R116, R32, R48.reuse, R116 ;  /* 0x000000302074723c */ /* 0x082ff00000041874 */
[C---:B------:R-:W-:Y:S08]  /*1cb20*/  HMMA.16816.F32.BF16 R120, R36.reuse, R48, R120 ;  /* 0x000000302478723c */ /* 0x040ff00000041878 */
[-C--:B------:R-:W-:Y:S08]  /*1cb30*/  HMMA.16816.F32.BF16 R128, R36, R50.reuse, R20 ;  /* 0x000000322480723c */ /* 0x080ff00000041814 */
[C---:B------:R-:W-:Y:S08]  /*1cb40*/  HMMA.16816.F32.BF16 R124, R32.reuse, R50, R124 ;  /* 0x00000032207c723c */ /* 0x040ff0000004187c */
[-C--:B------:R-:W-:Y:S08]  /*1cb50*/  HMMA.16816.F32.BF16 R52, R32, R148.reuse, R52 ;  /* 0x000000942034723c */ /* 0x080ff00000041834 */
[C---:B------:R-:W-:Y:S07]  /*1cb60*/  HMMA.16816.F32.BF16 R56, R36.reuse, R148, R56 ;  /* 0x000000942438723c */ /* 0x040fee0000041838 */
[----:B------:R-:W-:Y:S01]  /*1cb70*/  MOV R149, R0 ;  /* 0x0000000000957202 */ /* 0x000fe20000000f00 */
[-C--:B------:R-:W-:Y:S01]  /*1cb80*/  HMMA.16816.F32.BF16 R60, R36, R150.reuse, R60 ;  /* 0x00000096243c723c */ /* 0x080fe2000004183c */
[----:B------:R-:W-:Y:S07]  /*1cb90*/  MOV R148, R28 ;  /* 0x0000001c00947202 */ /* 0x000fee0000000f00 */
[C---:B------:R-:W-:Y:S07]  /*1cba0*/  HMMA.16816.F32.BF16 R64, R32.reuse, R150, R64 ;  /* 0x000000962040723c */ /* 0x040fee0000041840 */
[----:B------:R-:W-:Y:S01]  /*1cbb0*/  MOV R150, R2 ;  /* 0x0000000200967202 */ /* 0x000fe20000000f00 */
[-C--:B--2---:R-:W-:Y:S01]  /*1cbc0*/  HMMA.16816.F32.BF16 R68, R32, R40.reuse, R68 ;  /* 0x000000282044723c */ /* 0x084fe20000041844 */
[----:B------:R-:W-:Y:S07]  /*1cbd0*/  MOV R151, R3 ;  /* 0x0000000300977202 */ /* 0x000fee0000000f00 */
[C---:B------:R-:W-:Y:S08]  /*1cbe0*/  HMMA.16816.F32.BF16 R72, R36.reuse, R40, R72 ;  /* 0x000000282448723c */ /* 0x040ff00000041848 */
[-C--:B------:R-:W-:Y:S08]  /*1cbf0*/  HMMA.16816.F32.BF16 R76, R36, R42.reuse, R76 ;  /* 0x0000002a244c723c */ /* 0x080ff0000004184c */
[C---:B------:R-:W-:Y:S08]  /*1cc00*/  HMMA.16816.F32.BF16 R80, R32.reuse, R42, R80 ;  /* 0x0000002a2050723c */ /* 0x040ff00000041850 */
[-C--:B----4-:R-:W-:Y:S08]  /*1cc10*/  HMMA.16816.F32.BF16 R84, R32, R4.reuse, R84 ;  /* 0x000000042054723c */ /* 0x090ff00000041854 */
[C---:B------:R-:W-:Y:S08]  /*1cc20*/  HMMA.16816.F32.BF16 R88, R36.reuse, R4, R88 ;  /* 0x000000042458723c */ /* 0x040ff00000041858 */
[-C--:B------:R-:W-:Y:S08]  /*1cc30*/  HMMA.16816.F32.BF16 R92, R36, R6.reuse, R92 ;  /* 0x00000006245c723c */ /* 0x080ff0000004185c */
[----:B------:R-:W-:Y:S01]  /*1cc40*/  HMMA.16816.F32.BF16 R96, R32, R6, R96 ;  /* 0x000000062060723c */ /* 0x000fe20000041860 */
[----:B------:R-:W-:-:S07]  /*1cc50*/  @P0 BRA `(.L_x_515) ;  /* 0xffffc43000000947 */ /* 0x000fce000383ffff */
.L_x_497:
[----:B------:R-:W1:Y:S01]  /*1cc60*/  SHFL.BFLY PT, R4, R242, 0x2, 0x1f ;  /* 0x0c401f00f2047f89 */ /* 0x000e6200000e0000 */
[----:B------:R-:W-:-:S02]  /*1cc70*/  MOV R11, RZ ;  /* 0x000000ff000b7202 */ /* 0x000fc40000000f00 */
[----:B------:R-:W-:Y:S01]  /*1cc80*/  MOV R12, RZ ;  /* 0x000000ff000c7202 */ /* 0x000fe20000000f00 */
        /* <DEDUP_REMOVED lines=15> */
[----:B------:R-:W-:Y:S01]  /*1cd80*/  CS2R R6, SRZ ;  /* 0x0000000000067805 */ /* 0x000fe2000001ff00 */
[----:B--2---:R-:W-:Y:S02]  /*1cd90*/  FADD.FTZ R9, R241, R9 ;  /* 0x00000009f1097221 */ /* 0x004fe40000010000 */
[----:B------:R-:W-:Y:S01]  /*1cda0*/  FSETP.NE.FTZ.AND P3, PT, R4, RZ, PT ;  /* 0x000000ff0400720b */ /* 0x000fe20003f75000 */
[----:B---3--:R-:W-:-:S02]  /*1cdb0*/  FADD.FTZ R8, R8, R10 ;  /* 0x0000000a08087221 */ /* 0x008fc40000010000 */
[----:B------:R-:W-:Y:S01]  /*1cdc0*/  FSETP.NE.FTZ.AND P2, PT, R9, RZ, PT ;  /* 0x000000ff0900720b */ /* 0x000fe20003f55000 */
[----:B----4-:R-:W-:Y:S02]  /*1cdd0*/  FADD.FTZ R5, R5, R235 ;  /* 0x000000eb05057221 */ /* 0x010fe40000010000 */
[----:B------:R-:W-:-:S03]  /*1cde0*/  FSETP.NE.FTZ.AND P1, PT, R8, RZ, PT ;  /* 0x000000ff0800720b */ /* 0x000fc60003f35000 */
[----:B------:R-:W-:-:S04]  /*1cdf0*/  FSETP.NE.FTZ.AND P0, PT, R5, RZ, PT ;  /* 0x000000ff0500720b */ /* 0x000fc80003f15000 */
        /* <DEDUP_REMOVED lines=9> */
[----:B------:R-:W2:Y:S01]  /*1ce90*/  @P3 MUFU.LG2 R4, R4 ;  /* 0x0000000400043308 */ /* 0x000ea20000000c00 */
[----:B------:R-:W-:Y:S02]  /*1cea0*/  @P0 FMUL.FTZ R19, R19, c[0x0][0x2d0] ;  /* 0x0000b40013130a20 */ /* 0x000fe40000410000 */
[C---:B-1----:R-:W-:Y:S02]  /*1ceb0*/  FMUL.FTZ R144, R7.reuse, R144 ;  /* 0x0000009007907220 */ /* 0x042fe40000410000 */
[C---:B------:R-:W-:Y:S02]  /*1cec0*/  FMUL.FTZ R145, R7.reuse, R145 ;  /* 0x0000009107917220 */ /* 0x040fe40000410000 */
[C---:B------:R-:W-:Y:S01]  /*1ced0*/  FMUL.FTZ R132, R7.reuse, R132 ;  /* 0x0000008407847220 */ /* 0x040fe20000410000 */
[----:B------:R-:W1:Y:S01]  /*1cee0*/  @P2 MUFU.LG2 R9, R9 ;  /* 0x0000000900092308 */ /* 0x000e620000000c00 */
[----:B------:R-:W-:-:S02]  /*1cef0*/  FMUL.FTZ R133, R7, R133 ;  /* 0x0000008507857220 */ /* 0x000fc40000410000 */
[C---:B------:R-:W-:Y:S02]  /*1cf00*/  FMUL.FTZ R100, R7.reuse, R100 ;  /* 0x0000006407647220 */ /* 0x040fe40000410000 */
[C---:B------:R-:W-:Y:S02]  /*1cf10*/  FMUL.FTZ R101, R7.reuse, R101 ;  /* 0x0000006507657220 */ /* 0x040fe40000410000 */
[C---:B------:R-:W-:Y:S01]  /*1cf20*/  FMUL.FTZ R112, R7.reuse, R112 ;  /* 0x0000007007707220 */ /* 0x040fe20000410000 */
[----:B------:R-:W3:Y:S01]  /*1cf30*/  @P1 MUFU.LG2 R18, R8 ;  /* 0x0000000800121308 */ /* 0x000ee20000000c00 */
[----:B--2---:R-:W-:Y:S02]  /*1cf40*/  @P3 FMUL.FTZ R4, R4, 0.69314718246459960938 ;  /* 0x3f31721804043820 */ /* 0x004fe40000410000 */
[C---:B------:R-:W-:Y:S02]  /*1cf50*/  FMUL.FTZ R113, R7.reuse, R113 ;  /* 0x0000007107717220 */ /* 0x040fe40000410000 */
[----:B------:R-:W-:-:S02]  /*1cf60*/  FMUL.FTZ R116, R7, R116 ;  /* 0x0000007407747220 */ /* 0x000fc40000410000 */
[----:B------:R-:W-:Y:S01]  /*1cf70*/  FMUL.FTZ R117, R7, R117 ;  /* 0x0000007507757220 */ /* 0x000fe20000410000 */
[----:B------:R-:W2:Y:S01]  /*1cf80*/  @P0 MUFU.LG2 R23, R5 ;  /* 0x0000000500170308 */ /* 0x000ea20000000c00 */
[----:B-1----:R-:W-:Y:S02]  /*1cf90*/  @P2 FMUL.FTZ R9, R9, 0.69314718246459960938 ;  /* 0x3f31721809092820 */ /* 0x002fe40000410000 */
[C---:B------:R-:W-:Y:S02]  /*1cfa0*/  FMUL.FTZ R124, R7.reuse, R124 ;  /* 0x0000007c077c7220 */ /* 0x040fe40000410000 */
[C---:B------:R-:W-:Y:S02]  /*1cfb0*/  FMUL.FTZ R125, R7.reuse, R125 ;  /* 0x0000007d077d7220 */ /* 0x040fe40000410000 */
[----:B------:R-:W-:Y:S01]  /*1cfc0*/  FMUL.FTZ R52, R7, R52 ;  /* 0x0000003407347220 */ /* 0x000fe20000410000 */
[----:B------:R1:W4:Y:S01]  /*1cfd0*/  @P1 MUFU.RCP R11, R8 ;  /* 0x00000008000b1308 */ /* 0x0003220000001000 */
[----:B---3--:R-:W-:-:S02]  /*1cfe0*/  @P1 FMUL.FTZ R18, R18, 0.69314718246459960938 ;  /* 0x3f31721812121820 */ /* 0x008fc40000410000 */
[C---:B------:R-:W-:Y:S02]  /*1cff0*/  FMUL.FTZ R53, R7.reuse, R53 ;  /* 0x0000003507357220 */ /* 0x040fe40000410000 */
[C---:B------:R-:W-:Y:S02]  /*1d000*/  FMUL.FTZ R64, R7.reuse, R64 ;  /* 0x0000004007407220 */ /* 0x040fe40000410000 */
[----:B------:R-:W-:Y:S01]  /*1d010*/  FMUL.FTZ R65, R7, R65 ;  /* 0x0000004107417220 */ /* 0x000fe20000410000 */
[----:B------:R3:W5:Y:S01]  /*1d020*/  @P0 MUFU.RCP R12, R5 ;  /* 0x00000005000c0308 */ /* 0x0007620000001000 */
[----:B--2---:R-:W-:Y:S02]  /*1d030*/  @P0 FMUL.FTZ R23, R23, 0.69314718246459960938 ;  /* 0x3f31721817170820 */ /* 0x004fe40000410000 */
[C---:B------:R-:W-:Y:S02]  /*1d040*/  FMUL.FTZ R68, R7.reuse, R68 ;  /* 0x0000004407447220 */ /* 0x040fe40000410000 */
[----:B------:R-:W-:-:S02]  /*1d050*/  FMUL.FTZ R69, R7, R69 ;  /* 0x0000004507457220 */ /* 0x000fc40000410000 */
[C---:B------:R-:W-:Y:S01]  /*1d060*/  FMUL.FTZ R80, R7.reuse, R80 ;  /* 0x0000005007507220 */ /* 0x040fe20000410000 */
[----:B-1----:R-:W-:Y:S01]  /*1d070*/  MOV R8, 0xff800000 ;  /* 0xff80000000087802 */ /* 0x002fe20000000f00 */
[C---:B------:R-:W-:Y:S02]  /*1d080*/  FMUL.FTZ R81, R7.reuse, R81 ;  /* 0x0000005107517220 */ /* 0x040fe40000410000 */
[C---:B------:R-:W-:Y:S02]  /*1d090*/  FMUL.FTZ R84, R7.reuse, R84 ;  /* 0x0000005407547220 */ /* 0x040fe40000410000 */
[C---:B------:R-:W-:Y:S02]  /*1d0a0*/  FMUL.FTZ R85, R7.reuse, R85 ;  /* 0x0000005507557220 */ /* 0x040fe40000410000 */
[----:B------:R-:W-:Y:S01]  /*1d0b0*/  FMUL.FTZ R96, R7, R96 ;  /* 0x0000006007607220 */ /* 0x000fe20000410000 */
[----:B---3--:R-:W-:Y:S01]  /*1d0c0*/  MOV R5, 0xff800000 ;  /* 0xff80000000057802 */ /* 0x008fe20000000f00 */
        /* <DEDUP_REMOVED lines=23> */
[C---:B----4-:R-:W-:Y:S02]  /*1d240*/  FMUL.FTZ R140, R11.reuse, R140 ;  /* 0x0000008c0b8c7220 */ /* 0x050fe40000410000 */
        /* <DEDUP_REMOVED lines=22> */
[C---:B-----5:R-:W-:Y:S02]  /*1d3b0*/  FMUL.FTZ R142, R12.reuse, R142 ;  /* 0x0000008e0c8e7220 */ /* 0x060fe40000410000 */
        /* <DEDUP_REMOVED lines=24> */
[----:B------:R-:W-:Y:S02]  /*1d540*/  FMUL.FTZ R11, R11, R93 ;  /* 0x0000005d0b0b7220 */ /* 0x000fe40000410000 */
[----:B------:R-:W-:-:S02]  /*1d550*/  FMUL.FTZ R12, R12, R95 ;  /* 0x0000005f0c0c7220 */ /* 0x000fc40000410000 */
[----:B------:R-:W-:Y:S02]  /*1d560*/  @P3 FFMA.FTZ R5, R22, R3, R4 ;  /* 0x0000000316053223 */ /* 0x000fe40000010004 */
[----:B------:R-:W-:Y:S02]  /*1d570*/  @P2 FFMA.FTZ R8, R21, R2, R9 ;  /* 0x0000000215082223 */ /* 0x000fe40000010009 */
[----:B------:R-:W-:Y:S02]  /*1d580*/  @P1 FFMA.FTZ R16, R20, R0, R18 ;  /* 0x0000000014101223 */ /* 0x000fe40000010012 */
[----:B------:R-:W-:Y:S02]  /*1d590*/  @P0 FFMA.FTZ R17, R19, R153, R23 ;  /* 0x0000009913110223 */ /* 0x000fe40000010017 */
.L_x_399:
[----:B------:R-:W-:Y:S05]  /*1d5a0*/  @P4 BRA `(.L_x_516) ;  /* 0x0000175000004947 */ /* 0x000fea0003800000 */
[----:B------:R-:W1:Y:S01]  /*1d5b0*/  S2R R0, SR_TID.X ;  /* 0x0000000000007919 */ /* 0x000e620000002100 */
[----:B------:R-:W-:Y:S02]  /*1d5c0*/  F2FP.BF16.PACK_AB R70, R10, R70 ;  /* 0x000000460a46723e */ /* 0x000fe400000010ff */
[----:B------:R-:W-:Y:S01]  /*1d5d0*/  F2FP.BF16.PACK_AB R14, R15, R14 ;  /* 0x0000000e0f0e723e */ /* 0x000fe200000010ff */
[----:B------:R-:W-:Y:S01]  /*1d5e0*/  BAR.SYNC.DEFER_BLOCKING 0x1, 0x80 ;  /* 0x0042000000007b1d */ /* 0x000fe20000010000 */
        /* <DEDUP_REMOVED lines=10> */
[----:B-1----:R-:W-:Y:S02]  /*1d690*/  SHF.R.S32.HI R2, RZ, 0x1f, R0 ;  /* 0x0000001fff027819 */ /* 0x002fe40000011400 */
[----:B------:R-:W-:Y:S02]  /*1d6a0*/  F2FP.BF16.PACK_AB R102, R103, R102 ;  /* 0x000000666766723e */ /* 0x000fe400000010ff */
[----:B------:R-:W-:-:S02]  /*1d6b0*/  LEA.HI R3, R2, R0, RZ, 0x2 ;  /* 0x0000000002037211 */ /* 0x000fc400078f10ff */
[----:B------:R-:W-:Y:S02]  /*1d6c0*/  LEA.HI R10, R2, R0, RZ, 0x5 ;  /* 0x00000000020a7211 */ /* 0x000fe400078f28ff */
[--C-:B------:R-:W-:Y:S02]  /*1d6d0*/  SHF.R.S32.HI R4, RZ, 0x2, R3.reuse ;  /* 0x00000002ff047819 */ /* 0x100fe40000011403 */
[----:B------:R-:W-:Y:S02]  /*1d6e0*/  SHF.R.S32.HI R9, RZ, 0x1f, R3 ;  /* 0x0000001fff097819 */ /* 0x000fe40000011403 */
[----:B------:R-:W-:Y:S02]  /*1d6f0*/  LOP3.LUT R19, R3, 0xfffffffc, RZ, 0xc0, !PT ;  /* 0xfffffffc03137812 */ /* 0x000fe400078ec0ff */
[----:B------:R-:W-:Y:S02]  /*1d700*/  LEA.HI R9, R9, R4, RZ, 0x3 ;  /* 0x0000000409097211 */ /* 0x000fe400078f18ff */
[----:B------:R-:W-:Y:S01]  /*1d710*/  SHF.R.S32.HI R3, RZ, 0x5, R10 ;  /* 0x00000005ff037819 */ /* 0x000fe2000001140a */
[----:B------:R-:W-:Y:S01]  /*1d720*/  IMAD.IADD R19, R0, 0x1, -R19 ;  /* 0x0000000100137824 */ /* 0x000fe200078e0a13 */
[----:B------:R-:W-:-:S02]  /*1d730*/  LOP3.LUT R9, R9, 0xfffffff8, RZ, 0xc0, !PT ;  /* 0xfffffff809097812 */ /* 0x000fc400078ec0ff */
[----:B------:R-:W-:Y:S02]  /*1d740*/  F2FP.BF16.PACK_AB R112, R113, R112 ;  /* 0x000000707170723e */ /* 0x000fe400000010ff */
[----:B------:R-:W-:Y:S01]  /*1d750*/  F2FP.BF16.PACK_AB R114, R115, R114 ;  /* 0x000000727372723e */ /* 0x000fe200000010ff */
[----:B------:R-:W-:Y:S01]  /*1d760*/  IMAD.IADD R9, R4, 0x1, -R9 ;  /* 0x0000000104097824 */ /* 0x000fe200078e0a09 */
[----:B------:R-:W-:Y:S02]  /*1d770*/  F2FP.BF16.PACK_AB R104, R105, R104 ;  /* 0x000000686968723e */ /* 0x000fe400000010ff */
[----:B------:R-:W-:Y:S02]  /*1d780*/  F2FP.BF16.PACK_AB R106, R107, R106 ;  /* 0x0000006a6b6a723e */ /* 0x000fe400000010ff */
[----:B------:R-:W-:Y:S02]  /*1d790*/  LEA.HI R18, R9, R9, RZ, 0x1 ;  /* 0x0000000909127211 */ /* 0x000fe400078f08ff */
[----:B------:R-:W-:-:S02]  /*1d7a0*/  F2FP.BF16.PACK_AB R108, R109, R108 ;  /* 0x0000006c6d6c723e */ /* 0x000fc400000010ff */
[----:B------:R-:W-:Y:S02]  /*1d7b0*/  SHF.R.S32.HI R20, RZ, 0x1, R18 ;  /* 0x00000001ff147819 */ /* 0x000fe40000011412 */
[----:B------:R-:W-:Y:S02]  /*1d7c0*/  LOP3.LUT R18, R18, 0x3fffffe, RZ, 0xc0, !PT ;  /* 0x03fffffe12127812 */ /* 0x000fe400078ec0ff */
[C---:B------:R-:W-:Y:S01]  /*1d7d0*/  LOP3.LUT P0, RZ, R20.reuse, 0x2, RZ, 0xc0, !PT ;  /* 0x0000000214ff7812 */ /* 0x040fe2000780c0ff */
[----:B------:R-:W-:Y:S01]  /*1d7e0*/  IMAD.SHL.U32 R21, R20, 0x40, RZ ;  /* 0x0000004014157824 */ /* 0x000fe200078e00ff */
[----:B------:R-:W-:Y:S01]  /*1d7f0*/  F2FP.BF16.PACK_AB R110, R111, R110 ;  /* 0x0000006e6f6e723e */ /* 0x000fe200000010ff */
[----:B------:R-:W-:Y:S01]  /*1d800*/  IMAD.IADD R18, R9, 0x1, -R18 ;  /* 0x0000000109127824 */ /* 0x000fe200078e0a12 */
[----:B------:R-:W-:Y:S01]  /*1d810*/  F2FP.BF16.PACK_AB R116, R117, R116 ;  /* 0x000000747574723e */ /* 0x000fe200000010ff */
[----:B------:R-:W-:Y:S01]  /*1d820*/  IMAD R9, R3, 0x100, R19 ;  /* 0x0000010003097824 */ /* 0x000fe200078e0213 */
[----:B------:R-:W-:-:S02]  /*1d830*/  LOP3.LUT R21, R21, 0xc0, RZ, 0xc0, !PT ;  /* 0x000000c015157812 */ /* 0x000fc400078ec0ff */
[----:B------:R-:W-:Y:S01]  /*1d840*/  F2FP.BF16.PACK_AB R118, R119, R118 ;  /* 0x000000767776723e */ /* 0x000fe200000010ff */
[----:B------:R-:W-:Y:S01]  /*1d850*/  IMAD R9, R18, 0x10, R9 ;  /* 0x0000001012097824 */ /* 0x000fe200078e0209 */
[----:B------:R-:W-:Y:S02]  /*1d860*/  LEA.HI R21, R21, R21, RZ, 0x1d ;  /* 0x0000001515157211 */ /* 0x000fe400078fe8ff */
[----:B------:R-:W-:Y:S02]  /*1d870*/  LOP3.LUT R18, R20, 0x1, RZ, 0xc0, !PT ;  /* 0x0000000114127812 */ /* 0x000fe400078ec0ff */
[----:B------:R-:W-:Y:S01]  /*1d880*/  F2FP.BF16.PACK_AB R124, R125, R124 ;  /* 0x0000007c7d7c723e */ /* 0x000fe200000010ff */
[----:B------:R-:W-:Y:S01]  /*1d890*/  IMAD.U32 R9, R9, 0x2, R21 ;  /* 0x0000000209097824 */ /* 0x000fe200078e0015 */
[----:B------:R-:W-:Y:S02]  /*1d8a0*/  ISETP.NE.U32.AND P1, PT, R18, 0x1, PT ;  /* 0x000000011200780c */ /* 0x000fe40003f25070 */
[----:B------:R-:W-:Y:S01]  /*1d8b0*/  F2FP.BF16.PACK_AB R126, R127, R126 ;  /* 0x0000007e7f7e723e */ /* 0x000fe200000010ff */
[----:B------:R-:W-:Y:S01]  /*1d8c0*/  IMAD.SHL.U32 R9, R9, 0x2, RZ ;  /* 0x0000000209097824 */ /* 0x000fe200078e00ff */
[----:B------:R-:W-:-:S02]  /*1d8d0*/  F2FP.BF16.PACK_AB R120, R121, R120 ;  /* 0x000000787978723e */ /* 0x000fc400000010ff */
[----:B------:R-:W-:Y:S02]  /*1d8e0*/  F2FP.BF16.PACK_AB R122, R123, R122 ;  /* 0x0000007a7b7a723e */ /* 0x000fe400000010ff */
[C---:B------:R-:W-:Y:S01]  /*1d8f0*/  IADD3 R15, R9.reuse, 0x80, RZ ;  /* 0x00000080090f7810 */ /* 0x040fe20007ffe0ff */
[----:B------:R-:W-:Y:S01]  /*1d900*/  STS [R9+0x80], R144 ;  /* 0x0000809009007388 */ /* 0x000fe20000000800 */
[----:B------:R-:W-:Y:S02]  /*1d910*/  IADD3 R6, R9, 0x70, RZ ;  /* 0x0000007009067810 */ /* 0x000fe40007ffe0ff */
[----:B------:R-:W-:Y:S01]  /*1d920*/  F2FP.BF16.PACK_AB R128, R129, R128 ;  /* 0x000000808180723e */ /* 0x000fe200000010ff */
[----:B------:R-:W-:Y:S01]  /*1d930*/  STS [R9+0x280], R146 ;  /* 0x0002809209007388 */ /* 0x000fe20000000800 */
[----:B------:R-:W-:Y:S01]  /*1d940*/  @P1 IADD3 R6, R15, 0x10, RZ ;  /* 0x000000100f061810 */ /* 0x000fe20007ffe0ff */
[----:B------:R-:W-:Y:S01]  /*1d950*/  IMAD.MOV.U32 R15, RZ, RZ, 0x20 ;  /* 0x00000020ff0f7424 */ /* 0x000fe200078e00ff */
[----:B------:R-:W-:-:S02]  /*1d960*/  F2FP.BF16.PACK_AB R130, R131, R130 ;  /* 0x000000828382723e */ /* 0x000fc400000010ff */
[----:B------:R-:W-:Y:S01]  /*1d970*/  F2FP.BF16.PACK_AB R52, R53, R52 ;  /* 0x000000343534723e */ /* 0x000fe200000010ff */
[----:B------:R-:W-:Y:S01]  /*1d980*/  STS [R6], R132 ;  /* 0x0000008406007388 */ /* 0x000fe20000000800 */
[----:B------:R-:W-:Y:S02]  /*1d990*/  SEL R15, R15, 0xffffffe0, !P0 ;  /* 0xffffffe00f0f7807 */ /* 0x000fe40004000000 */
[----:B------:R-:W-:Y:S01]  /*1d9a0*/  F2FP.BF16.PACK_AB R54, R55, R54 ;  /* 0x000000363736723e */ /* 0x000fe200000010ff */
[----:B------:R-:W-:Y:S01]  /*1d9b0*/  STS [R6+0x200], R134 ;  /* 0x0002008606007388 */ /* 0x000fe20000000800 */
[----:B------:R-:W-:Y:S01]  /*1d9c0*/  F2FP.BF16.PACK_AB R64, R65, R64 ;  /* 0x000000404140723e */ /* 0x000fe200000010ff */
[----:B------:R-:W-:Y:S01]  /*1d9d0*/  IMAD.IADD R18, R9, 0x1, R15 ;  /* 0x0000000109127824 */ /* 0x000fe200078e020f */
[----:B------:R-:W-:Y:S01]  /*1d9e0*/  F2FP.BF16.PACK_AB R66, R67, R66 ;  /* 0x000000424342723e */ /* 0x000fe200000010ff */
[----:B------:R-:W-:Y:S01]  /*1d9f0*/  IMAD.IADD R15, R15, 0x1, R6 ;  /* 0x000000010f0f7824 */ /* 0x000fe200078e0206 */
        /* <DEDUP_REMOVED lines=60> */
[----:B------:R-:W-:Y:S01]  /*1ddc0*/  STS [R15+0x4200], R98 ;  /* 0x004200620f007388 */ /* 0x000fe20000000800 */
[----:B-1----:R-:W-:-:S03]  /*1ddd0*/  IMAD.MOV.U32 R9, RZ, RZ, 0x4 ;  /* 0x00000004ff097424 */ /* 0x002fc600078e00ff */
[----:B------:R-:W-:Y:S01]  /*1dde0*/  STS [R18+0x5080], R88 ;  /* 0x0050805812007388 */ /* 0x000fe20000000800 */
[----:B------:R-:W-:-:S03]  /*1ddf0*/  IMAD.WIDE R20, R225, R9, c[0x0][0x500] ;  /* 0x00014000e1147625 */ /* 0x000fc600078e0209 */
[----:B------:R-:W-:Y:S04]  /*1de00*/  STS [R18+0x5280], R90 ;  /* 0x0052805a12007388 */ /* 0x000fe80000000800 */
[----:B------:R-:W-:Y:S04]  /*1de10*/  STS [R15+0x5000], R11 ;  /* 0x0050000b0f007388 */ /* 0x000fe80000000800 */
[----:B------:R1:W-:Y:S04]  /*1de20*/  STS [R15+0x5200], R12 ;  /* 0x0052000c0f007388 */ /* 0x0003e80000000800 */
[----:B------:R-:W-:Y:S06]  /*1de30*/  BAR.SYNC.DEFER_BLOCKING 0x1, 0x80 ;  /* 0x0042000000007b1d */ /* 0x000fec0000010000 */
[----:B--2---:R-:W2:Y:S01]  /*1de40*/  @P1 LDG.E R7, [R20.64] ;  /* 0x0000000c14071981 */ /* 0x004ea2000c1e1900 */
[----:B------:R-:W-:-:S02]  /*1de50*/  IMAD.MOV.U32 R6, RZ, RZ, c[0x0][0x388] ;  /* 0x0000e200ff067624 */ /* 0x000fc400078e00ff */
[----:B-1----:R-:W-:-:S05]  /*1de60*/  @P0 IMAD.WIDE R12, R225, R9, c[0x0][0x508] ;  /* 0x00014200e10c0625 */ /* 0x002fca00078e0209 */
[----:B------:R1:W5:Y:S02]  /*1de70*/  @P0 LDG.E R6, [R12.64] ;  /* 0x0000000c0c060981 */ /* 0x000364000c1e1900 */
[----:B-1----:R-:W-:Y:S02]  /*1de80*/  CS2R R12, SRZ ;  /* 0x00000000000c7805 */ /* 0x002fe4000001ff00 */
[--C-:B--2---:R-:W-:Y:S01]  /*1de90*/  @P1 SHF.R.S32.HI R13, RZ, 0x1f, R7.reuse ;  /* 0x0000001fff0d1819 */ /* 0x104fe20000011407 */
[----:B------:R-:W-:Y:S01]  /*1dea0*/  @P1 IMAD.MOV.U32 R12, RZ, RZ, R7 ;  /* 0x000000ffff0c1224 */ /* 0x000fe200078e0007 */
[----:B------:R-:W-:Y:S05]  /*1deb0*/  @P0 BRA `(.L_x_517) ;  /* 0x0000004000000947 */ /* 0x000fea0003800000 */
[----:B------:R-:W-:Y:S05]  /*1dec0*/  @!P1 BRA `(.L_x_517) ;  /* 0x0000003000009947 */ /* 0x000fea0003800000 */
[----:B-----5:R1:W2:Y:S04]  /*1ded0*/  LDG.E R6, [R20.64] ;  /* 0x0000000c14067981 */ /* 0x0202a8000c1e1900 */
[----:B-1----:R-:W2:Y:S02]  /*1dee0*/  LDG.E R20, [R20.64+0x4] ;  /* 0x0000040c14147981 */ /* 0x002ea4000c1e1900 */
[----:B--2---:R-:W-:-:S02]  /*1def0*/  IADD3 R6, -R6, R20, RZ ;  /* 0x0000001406067210 */ /* 0x004fc40007ffe1ff */
.L_x_517:
[----:B------:R-:W-:Y:S01]  /*1df00*/  LOP3.LUT R10, R10, 0xffffffe0, RZ, 0xc0, !PT ;  /* 0xffffffe00a0a7812 */ /* 0x000fe200078ec0ff */
[----:B------:R-:W1:Y:S01]  /*1df10*/  S2R R57, SR_CTAID.X ;  /* 0x0000000000397919 */ /* 0x000e620000002500 */
[----:B------:R-:W-:Y:S01]  /*1df20*/  SHF.R.S32.HI R7, RZ, 0x1f, R3 ;  /* 0x0000001fff077819 */ /* 0x000fe20000011403 */
[----:B------:R-:W-:Y:S01]  /*1df30*/  IMAD.MOV.U32 R15, RZ, RZ, c[0x0][0x4e8] ;  /* 0x00013a00ff0f7624 */ /* 0x000fe200078e00ff */
[----:B------:R-:W-:Y:S01]  /*1df40*/  LEA.HI R9, R19, R19, RZ, 0x1 ;  /* 0x0000001313097211 */ /* 0x000fe200078f08ff */
[----:B------:R-:W-:Y:S01]  /*1df50*/  IMAD.IADD R10, R0, 0x1, -R10 ;  /* 0x00000001000a7824 */ /* 0x000fe200078e0a0a */
[----:B------:R-:W-:Y:S01]  /*1df60*/  LEA.HI R7, R7, R3, RZ, 0x2 ;  /* 0x0000000307077211 */ /* 0x000fe200078f10ff */
[----:B------:R-:W-:Y:S01]  /*1df70*/  IMAD R18, R221, c[0x0][0x490], RZ ;  /* 0x00012400dd127a24 */ /* 0x000fe200078e02ff */
[----:B------:R-:W-:Y:S01]  /*1df80*/  LOP3.LUT R14, R9, 0x1ffffffe, RZ, 0xc0, !PT ;  /* 0x1ffffffe090e7812 */ /* 0x000fe200078ec0ff */
[----:B------:R-:W-:Y:S01]  /*1df90*/  IMAD R20, R221, c[0x0][0x3e8], RZ ;  /* 0x0000fa00dd147a24 */ /* 0x000fe200078e02ff */
[----:B------:R-:W-:Y:S01]  /*1dfa0*/  SHF.R.S32.HI R11, RZ, 0x1f, R10 ;  /* 0x0000001fff0b7819 */ /* 0x000fe2000001140a */
[C---:B------:R-:W-:Y:S01]  /*1dfb0*/  IMAD R18, R222.reuse, c[0x0][0x494], R18 ;  /* 0x00012500de127a24 */ /* 0x040fe200078e0212 */
[----:B------:R-:W-:Y:S01]  /*1dfc0*/  SHF.L.U32 R9, R9, 0x5, RZ ;  /* 0x0000000509097819 */ /* 0x000fe200000006ff */
[----:B------:R-:W-:Y:S01]  /*1dfd0*/  IMAD.IADD R14, R19, 0x1, -R14 ;  /* 0x00000001130e7824 */ /* 0x000fe200078e0a0e */
[----:B------:R-:W-:Y:S01]  /*1dfe0*/  LOP3.LUT R7, R7, 0xffffffc, RZ, 0xc0, !PT ;  /* 0x0ffffffc07077812 */ /* 0x000fe200078ec0ff */
[----:B------:R-:W-:Y:S01]  /*1dff0*/  IMAD R20, R222, c[0x0][0x3ec], R20 ;  /* 0x0000fb00de147a24 */ /* 0x000fe200078e0214 */
[----:B------:R-:W-:Y:S01]  /*1e000*/  LEA.HI R11, R11, R10, RZ, 0x2 ;  /* 0x0000000a0b0b7211 */ /* 0x000fe200078f10ff */
[----:B------:R-:W-:Y:S01]  /*1e010*/  BSSY B0, `(.L_x_518) ;  /* 0x0000086000007945 */ /* 0x000fe20003800000 */
[----:B------:R-:W-:Y:S01]  /*1e020*/  LOP3.LUT R9, R9, 0xffffffc0, RZ, 0xc0, !PT ;  /* 0xffffffc009097812 */ /* 0x000fe200078ec0ff */
[----:B------:R-:W-:Y:S01]  /*1e030*/  IMAD.IADD R7, R3, 0x1, -R7 ;  /* 0x0000000103077824 */ /* 0x000fe200078e0a07 */
[----:B------:R-:W-:-:S02]  /*1e040*/  SHF.R.S32.HI R11, RZ, 0x2, R11 ;  /* 0x00000002ff0b7819 */ /* 0x000fc4000001140b */
[----:B------:R-:W-:Y:S02]  /*1e050*/  ISETP.NE.AND P2, PT, R15, 0x1, PT ;  /* 0x000000010f00780c */ /* 0x000fe40003f45270 */
[----:B------:R-:W-:Y:S01]  /*1e060*/  LEA R9, R14, R9, 0x3 ;  /* 0x000000090e097211 */ /* 0x000fe200078e18ff */
[----:B------:R-:W-:Y:S01]  /*1e070*/  IMAD R7, R7, 0x10, R11 ;  /* 0x0000001007077824 */ /* 0x000fe200078e020b */
[----:B------:R-:W-:Y:S01]  /*1e080*/  LEA.HI R0, R2, R0, RZ, 0x3 ;  /* 0x0000000002007211 */ /* 0x000fe200078f18ff */
[----:B------:R-:W-:Y:S01]  /*1e090*/  IMAD R2, R13, c[0x0][0x3a0], RZ ;  /* 0x0000e8000d027a24 */ /* 0x000fe200078e02ff */
[----:B------:R-:W-:Y:S01]  /*1e0a0*/  LEA.HI R11, R4, R4, RZ, 0x1 ;  /* 0x00000004040b7211 */ /* 0x000fe200078f08ff */
[----:B------:R-:W-:Y:S01]  /*1e0b0*/  IMAD.IADD R9, R7, 0x1, R9 ;  /* 0x0000000107097824 */ /* 0x000fe200078e0209 */
[----:B------:R-:W-:Y:S01]  /*1e0c0*/  MOV R15, R13 ;  /* 0x0000000d000f7202 */ /* 0x000fe20000000f00 */
[----:B------:R-:W-:Y:S01]  /*1e0d0*/  IMAD.MOV.U32 R14, RZ, RZ, R12 ;  /* 0x000000ffff0e7224 */ /* 0x000fe200078e000c */
[----:B------:R-:W-:Y:S01]  /*1e0e0*/  LOP3.LUT P0, RZ, R10, 0x3, RZ, 0xc0, !PT ;  /* 0x000000030aff7812 */ /* 0x000fe2000780c0ff */
[----:B-1----:R-:W-:Y:S01]  /*1e0f0*/  IMAD R9, R57, 0x80, R9 ;  /* 0x0000008039097824 */ /* 0x002fe200078e0209 */
[----:B------:R-:W-:Y:S01]  /*1e100*/  LOP3.LUT R11, R11, 0x3fffffe, RZ, 0xc0, !PT ;  /* 0x03fffffe0b0b7812 */ /* 0x000fe200078ec0ff */
[----:B------:R-:W-:-:S02]  /*1e110*/  IMAD R2, R12, c[0x0][0x3a4], R2 ;  /* 0x0000e9000c027a24 */ /* 0x000fc400078e0202 */
[----:B------:R-:W-:-:S04]  /*1e120*/  IMAD.WIDE.U32 R12, R12, c[0x0][0x3a0], RZ ;  /* 0x0000e8000c0c7a25 */ /* 0x000fc800078e00ff */
[----:B------:R-:W-:-:S04]  /*1e130*/  @P2 IMAD.HI.U32 R10, R9, c[0x0][0x4ec], RZ ;  /* 0x00013b00090a2a27 */ /* 0x000fc800078e00ff */
[----:B------:R-:W-:Y:S01]  /*1e140*/  IMAD.IADD R13, R13, 0x1, R2 ;  /* 0x000000010d0d7824 */ /* 0x000fe200078e0202 */
[----:B------:R-:W-:Y:S01]  /*1e150*/  MOV R2, R9 ;  /* 0x0000000900027202 */ /* 0x000fe20000000f00 */
[----:B------:R-:W-:Y:S01]  /*1e160*/  IMAD.WIDE.U32 R14, R222, c[0x0][0x490], R14 ;  /* 0x00012400de0e7a25 */ /* 0x000fe200078e000e */
[----:B------:R-:W-:Y:S02]  /*1e170*/  @P2 SHF.R.U32.HI R2, RZ, c[0x0][0x4f0], R10 ;  /* 0x00013c00ff022a19 */ /* 0x000fe4000001160a */
[----:B------:R-:W-:Y:S01]  /*1e180*/  SHF.R.S32.HI R10, RZ, 0x1f, R225 ;  /* 0x0000001fff0a7819 */ /* 0x000fe200000114e1 */
[----:B------:R-:W-:Y:S01]  /*1e190*/  IMAD.IADD R11, R4, 0x1, -R11 ;  /* 0x00000001040b7824 */ /* 0x000fe200078e0a0b */
[----:B------:R-:W-:Y:S01]  /*1e1a0*/  IADD3 R15, R15, R18, RZ ;  /* 0x000000120f0f7210 */ /* 0x000fe20007ffe0ff */
[----:B------:R-:W-:Y:S01]  /*1e1b0*/  IMAD.WIDE.U32 R12, R222, c[0x0][0x3e8], R12 ;  /* 0x0000fa00de0c7a25 */ /* 0x000fe200078e000c */
[----:B------:R-:W-:Y:S02]  /*1e1c0*/  SEL R225, R225, RZ, !P1 ;  /* 0x000000ffe1e17207 */ /* 0x000fe40004800000 */
[----:B------:R-:W-:Y:S01]  /*1e1d0*/  IADD3 R18, -R2, RZ, RZ ;  /* 0x000000ff02127210 */ /* 0x000fe20007ffe1ff */
[----:B------:R-:W-:Y:S01]  /*1e1e0*/  IMAD R3, R3, 0x8, R11 ;  /* 0x0000000803037824 */ /* 0x000fe200078e020b */
[----:B------:R-:W-:Y:S01]  /*1e1f0*/  SEL R10, R10, RZ, !P1 ;  /* 0x000000ff0a0a7207 */ /* 0x000fe20004800000 */
[----:B------:R-:W-:-:S02]  /*1e200*/  IMAD R11, R19, 0x20, R4 ;  /* 0x00000020130b7824 */ /* 0x000fc400078e0204 */
[----:B------:R-:W-:Y:S01]  /*1e210*/  IMAD.WIDE.U32 R22, R225, c[0x0][0x498], R14 ;  /* 0x00012600e1167a25 */ /* 0x000fe200078e000e */
[----:B------:R-:W-:Y:S02]  /*1e220*/  IADD3 R15, R13, R20, RZ ;  /* 0x000000140d0f7210 */ /* 0x000fe40007ffe0ff */
[----:B------:R-:W-:Y:S01]  /*1e230*/  SHF.R.S32.HI R13, RZ, 0x1f, R2 ;  /* 0x0000001fff0d7819 */ /* 0x000fe20000011402 */
[----:B------:R-:W-:Y:S01]  /*1e240*/  IMAD R11, R57, 0x80, R11 ;  /* 0x00000080390b7824 */ /* 0x000fe200078e020b */
[----:B------:R-:W-:Y:S01]  /*1e250*/  IADD3 R20, P1, R2, R22, RZ ;  /* 0x0000001602147210 */ /* 0x000fe20007f3e0ff */
[----:B------:R-:W-:Y:S02]  /*1e260*/  IMAD R18, R18, c[0x0][0x4e8], R9 ;  /* 0x00013a0012127a24 */ /* 0x000fe400078e0209 */
[----:B------:R-:W-:Y:S02]  /*1e270*/  IMAD R21, R10, c[0x0][0x498], RZ ;  /* 0x000126000a157a24 */ /* 0x000fe400078e02ff */
[----:B------:R-:W-:Y:S01]  /*1e280*/  @P2 IMAD.HI.U32 R14, R11, c[0x0][0x4ec], RZ ;  /* 0x00013b000b0e2a27 */ /* 0x000fe200078e00ff */
[----:B------:R-:W-:-:S03]  /*1e290*/  SHF.R.S32.HI R2, RZ, 0x1f, R18 ;  /* 0x0000001fff027819 */ /* 0x000fc60000011412 */
[----:B------:R-:W-:Y:S02]  /*1e2a0*/  IMAD R21, R225, c[0x0][0x49c], R21 ;  /* 0x00012700e1157a24 */ /* 0x000fe400078e0215 */
[----:B------:R-:W-:Y:S01]  /*1e2b0*/  IMAD.MOV.U32 R9, RZ, RZ, R11 ;  /* 0x000000ffff097224 */ /* 0x000fe200078e000b */
[----:B------:R-:W-:Y:S01]  /*1e2c0*/  @P2 SHF.R.U32.HI R9, RZ, c[0x0][0x4f0], R14 ;  /* 0x00013c00ff092a19 */ /* 0x000fe2000001160e */
[----:B------:R-:W-:Y:S01]  /*1e2d0*/  IMAD.MOV.U32 R14, RZ, RZ, R12 ;  /* 0x000000ffff0e7224 */ /* 0x000fe200078e000c */
[----:B------:R-:W-:Y:S01]  /*1e2e0*/  IADD3.X R21, R13, R23, R21, P1, !PT ;  /* 0x000000170d157210 */ /* 0x000fe20000ffe415 */
[----:B------:R-:W-:Y:S02]  /*1e2f0*/  IMAD R10, R10, c[0x0][0x3f0], RZ ;  /* 0x0000fc000a0a7a24 */ /* 0x000fe400078e02ff */
[----:B------:R-:W-:Y:S02]  /*1e300*/  IMAD R13, R2, c[0x0][0x488], RZ ;  /* 0x00012200020d7a24 */ /* 0x000fe400078e02ff */
[----:B------:R-:W-:-:S02]  /*1e310*/  IMAD R10, R225, c[0x0][0x3f4], R10 ;  /* 0x0000fd00e10a7a24 */ /* 0x000fc400078e020a */
[----:B------:R-:W-:-:S04]  /*1e320*/  IMAD.WIDE.U32 R14, R225, c[0x0][0x3f0], R14 ;  /* 0x0000fc00e10e7a25 */ /* 0x000fc800078e000e */
[----:B------:R-:W-:-:S04]  /*1e330*/  IMAD.WIDE.U32 R20, R18, c[0x0][0x488], R20 ;  /* 0x0001220012147a25 */ /* 0x000fc800078e0014 */
[----:B------:R-:W-:Y:S02]  /*1e340*/  IMAD R13, R18, c[0x0][0x48c], R13 ;  /* 0x00012300120d7a24 */ /* 0x000fe400078e020d */
[----:B------:R-:W-:Y:S01]  /*1e350*/  IMAD.SHL.U32 R12, R0, 0x8, RZ ;  /* 0x00000008000c7824 */ /* 0x000fe200078e00ff */
[----:B------:R-:W-:Y:S01]  /*1e360*/  SHF.L.U32 R0, R19, 0x3, RZ ;  /* 0x0000000313007819 */ /* 0x000fe200000006ff */
[----:B------:R-:W-:Y:S01]  /*1e370*/  IMAD.IADD R23, R15, 0x1, R10 ;  /* 0x000000010f177824 */ /* 0x000fe200078e020a */
[----:B------:R-:W-:Y:S01]  /*1e380*/  LEA R10, P1, R20, c[0x0][0x450], 0x2 ;  /* 0x00011400140a7a11 */ /* 0x000fe200078210ff */
[----:B------:R-:W-:Y:S01]  /*1e390*/  IMAD.MOV.U32 R22, RZ, RZ, R14 ;  /* 0x000000ffff167224 */ /* 0x000fe200078e000e */
[----:B------:R-:W-:Y:S01]  /*1e3a0*/  IADD3 R13, R21, R13, RZ ;  /* 0x0000000d150d7210 */ /* 0x000fe20007ffe0ff */
[----:B------:R-:W-:Y:S01]  /*1e3b0*/  IMAD R7, R57, 0x80, R7 ;  /* 0x0000008039077824 */ /* 0x000fe200078e0207 */
[----:B------:R-:W-:Y:S01]  /*1e3c0*/  LOP3.LUT R2, R12, 0xc0, RZ, 0xc0, !PT ;  /* 0x000000c00c027812 */ /* 0x000fe200078ec0ff */
[----:B------:R-:W-:Y:S01]  /*1e3d0*/  SHFL.IDX PT, R14, R10, 0x2, 0x1c1f ;  /* 0x005c1f000a0e7f89 */ /* 0x000fe200000e0000 */
[----:B------:R-:W-:Y:S01]  /*1e3e0*/  LEA.HI.X R13, R20, c[0x0][0x454], R13, 0x2, P1 ;  /* 0x00011500140d7a11 */ /* 0x000fe200008f140d */
[----:B------:R-:W-:Y:S01]  /*1e3f0*/  IMAD.WIDE.U32 R22, R9, c[0x0][0x3e0], R22 ;  /* 0x0000f80009167a25 */ /* 0x000fe200078e0016 */
[----:B------:R-:W-:Y:S01]  /*1e400*/  SHF.R.U32.HI R12, RZ, 0x3, R2 ;  /* 0x00000003ff0c7819 */ /* 0x000fe20000011602 */
[----:B------:R-:W-:Y:S01]  /*1e410*/  SHFL.IDX PT, R20, R10, RZ, 0x1c1f ;  /* 0x001c1fff0a147589 */ /* 0x000fe200000e0000 */
[----:B------:R-:W-:Y:S01]  /*1e420*/  LOP3.LUT R18, R2, 0x18, R0, 0xf8, !PT ;  /* 0x0000001802127812 */ /* 0x000fe200078ef800 */
[--C-:B------:R-:W-:Y:S01]  /*1e430*/  IMAD.MOV R2, RZ, RZ, -R9.reuse ;  /* 0x000000ffff027224 */ /* 0x100fe200078e0a09 */
[----:B------:R-:W-:Y:S01]  /*1e440*/  SHF.R.S32.HI R15, RZ, 0x1f, R9 ;  /* 0x0000001fff0f7819 */ /* 0x000fe20000011409 */
[----:B------:R-:W1:Y:S01]  /*1e450*/  SHFL.IDX PT, R21, R13, RZ, 0x1c1f ;  /* 0x001c1fff0d157589 */ /* 0x000e6200000e0000 */
[----:B------:R-:W-:Y:S01]  /*1e460*/  LOP3.LUT R12, R18, R12, RZ, 0x3c, !PT ;  /* 0x0000000c120c7212 */ /* 0x000fe200078e3cff */
[----:B------:R-:W-:Y:S01]  /*1e470*/  IMAD R11, R2, c[0x0][0x4e8], R11 ;  /* 0x00013a00020b7a24 */ /* 0x000fe200078e020b */
[----:B------:R-:W-:Y:S01]  /*1e480*/  LEA R57, R57, R4, 0x7 ;  /* 0x0000000439397211 */ /* 0x000fe200078e38ff */
[----:B-----5:R-:W-:Y:S01]  /*1e490*/  IMAD R2, R6, c[0x0][0x4e8], RZ ;  /* 0x00013a0006027a24 */ /* 0x020fe200078e02ff */
[----:B------:R-:W-:Y:S01]  /*1e4a0*/  SHFL.IDX PT, R18, R10, 0x1, 0x1c1f ;  /* 0x003c1f000a127f89 */ /* 0x000fe200000e0000 */
[----:B------:R-:W-:-:S02]  /*1e4b0*/  IMAD R6, R15, c[0x0][0x3e0], RZ ;  /* 0x0000f8000f067a24 */ /* 0x000fc400078e02ff */
[----:B------:R-:W-:Y:S01]  /*1e4c0*/  IMAD.U32 R12, R3, 0x20, R12 ;  /* 0x00000020030c7824 */ /* 0x000fe200078e000c */
[----:B------:R-:W2:Y:S01]  /*1e4d0*/  SHFL.IDX PT, R19, R13, 0x1, 0x1c1f ;  /* 0x003c1f000d137f89 */ /* 0x000ea200000e0000 */
[----:B------:R-:W-:Y:S01]  /*1e4e0*/  ISETP.GE.OR P3, PT, R7, R2, P0 ;  /* 0x000000020700720c */ /* 0x000fe20000766670 */
[----:B------:R-:W-:Y:S01]  /*1e4f0*/  IMAD R6, R9, c[0x0][0x3e4], R6 ;  /* 0x0000f90009067a24 */ /* 0x000fe200078e0206 */
[----:B------:R-:W-:Y:S01]  /*1e500*/  SHF.R.S32.HI R9, RZ, 0x1f, R11 ;  /* 0x0000001fff097819 */ /* 0x000fe2000001140b */
[----:B------:R-:W3:Y:S03]  /*1e510*/  SHFL.IDX PT, R15, R13, 0x2, 0x1c1f ;  /* 0x005c1f000d0f7f89 */ /* 0x000ee600000e0000 */
[----:B------:R-:W-:Y:S01]  /*1e520*/  IADD3 R23, R23, R6, RZ ;  /* 0x0000000617177210 */ /* 0x000fe20007ffe0ff */
[----:B------:R4:W-:Y:S01]  /*1e530*/  SHFL.IDX PT, R24, R10, 0x3, 0x1c1f ;  /* 0x007c1f000a187f89 */ /* 0x0009e200000e0000 */
[----:B------:R-:W-:-:S03]  /*1e540*/  IMAD R9, R9, c[0x0][0x3d8], RZ ;  /* 0x0000f60009097a24 */ /* 0x000fc600078e02ff */
[----:B------:R2:W3:Y:S01]  /*1e550*/  SHFL.IDX PT, R25, R13, 0x3, 0x1c1f ;  /* 0x007c1f000d197f89 */ /* 0x0004e200000e0000 */
[----:B------:R-:W-:-:S03]  /*1e560*/  IMAD R3, R11, c[0x0][0x3dc], R9 ;  /* 0x0000f7000b037a24 */ /* 0x000fc600078e0209 */
[----:B-1----:R1:W-:Y:S01]  /*1e570*/  @!P3 ST.E [R20.64], R5 ;  /* 0x000000051400b985 */ /* 0x0023e2000c10190c */
[C---:B----4-:R-:W-:Y:S02]  /*1e580*/  IADD3 R10, R7.reuse, 0x40, RZ ;  /* 0x00000040070a7810 */ /* 0x050fe40007ffe0ff */
[C---:B--2---:R-:W-:Y:S02]  /*1e590*/  IADD3 R13, R7.reuse, 0x8, RZ ;  /* 0x00000008070d7810 */ /* 0x044fe40007ffe0ff */
[----:B------:R-:W-:Y:S02]  /*1e5a0*/  IADD3 R7, R7, 0x48, RZ ;  /* 0x0000004807077810 */ /* 0x000fe40007ffe0ff */
[-C--:B------:R-:W-:Y:S02]  /*1e5b0*/  ISETP.GE.OR P2, PT, R13, R2.reuse, P0 ;  /* 0x000000020d00720c */ /* 0x080fe40000746670 */
[-C--:B------:R-:W-:Y:S02]  /*1e5c0*/  ISETP.GE.OR P1, PT, R10, R2.reuse, P0 ;  /* 0x000000020a00720c */ /* 0x080fe40000726670 */
[----:B------:R-:W-:Y:S01]  /*1e5d0*/  ISETP.GE.OR P0, PT, R7, R2, P0 ;  /* 0x000000020700720c */ /* 0x000fe20000706670 */
[----:B------:R-:W-:Y:S01]  /*1e5e0*/  IMAD.WIDE.U32 R6, R11, c[0x0][0x3d8], R22 ;  /* 0x0000f6000b067a25 */ /* 0x000fe200078e0016 */
[----:B-1----:R-:W-:-:S03]  /*1e5f0*/  SHF.L.U32 R5, R12, 0x1, RZ ;  /* 0x000000010c057819 */ /* 0x002fc600000006ff */
[----:B------:R-:W-:-:S04]  /*1e600*/  IMAD.IADD R3, R7, 0x1, R3 ;  /* 0x0000000107037824 */ /* 0x000fc800078e0203 */
[----:B------:R1:W-:Y:S04]  /*1e610*/  @!P2 ST.E [R18.64], R8 ;  /* 0x000000081200a985 */ /* 0x0003e8000c10190c */
[----:B---3--:R1:W-:Y:S04]  /*1e620*/  @!P1 ST.E [R14.64], R16 ;  /* 0x000000100e009985 */ /* 0x0083e8000c10190c */
[----:B------:R1:W-:Y:S01]  /*1e630*/  @!P0 ST.E [R24.64], R17 ;  /* 0x0000001118008985 */ /* 0x0003e2000c10190c */
[----:B------:R-:W-:-:S03]  /*1e640*/  LEA R52, P0, R6, c[0x0][0x380], 0x1 ;  /* 0x0000e00006347a11 */ /* 0x000fc600078008ff */
[----:B------:R1:W2:Y:S01]  /*1e650*/  LDS.128 R40, [R5+0x880] ;  /* 0x0008800005287984 */ /* 0x0002a20000000c00 */
[----:B------:R-:W-:Y:S02]  /*1e660*/  LEA.HI.X R3, R6, c[0x0][0x384], R3, 0x1, P0 ;  /* 0x0000e10006037a11 */ /* 0x000fe400000f0c03 */
[----:B------:R-:W-:Y:S01]  /*1e670*/  ISETP.GE.AND P0, PT, R57, R2, PT ;  /* 0x000000023900720c */ /* 0x000fe20003f06270 */
[----:B------:R1:W3:Y:S04]  /*1e680*/  LDS.128 R36, [R5+0x1080] ;  /* 0x0010800005247984 */ /* 0x0002e80000000c00 */
[----:B------:R1:W4:Y:S04]  /*1e690*/  LDS.128 R32, [R5+0x1880] ;  /* 0x0018800005207984 */ /* 0x0003280000000c00 */
[----:B------:R1:W1:Y:S04]  /*1e6a0*/  LDS.128 R28, [R5+0x2880] ;  /* 0x00288000051c7984 */ /* 0x0002680000000c00 */
[----:B------:R1:W1:Y:S04]  /*1e6b0*/  LDS.128 R24, [R5+0x3080] ;  /* 0x0030800005187984 */ /* 0x0002680000000c00 */
[----:B------:R1:W1:Y:S04]  /*1e6c0*/  LDS.128 R20, [R5+0x3880] ;  /* 0x0038800005147984 */ /* 0x0002680000000c00 */
[----:B------:R1:W1:Y:S04]  /*1e6d0*/  LDS.128 R16, [R5+0x4880] ;  /* 0x0048800005107984 */ /* 0x0002680000000c00 */
[----:B------:R1:W1:Y:S04]  /*1e6e0*/  LDS.128 R12, [R5+0x5080] ;  /* 0x00508000050c7984 */ /* 0x0002680000000c00 */
[----:B------:R1:W1:Y:S04]  /*1e6f0*/  LDS.128 R8, [R5+0x5880] ;  /* 0x0058800005087984 */ /* 0x0002680000000c00 */
[----:B------:R1:W1:Y:S04]  /*1e700*/  SHFL.IDX PT, R58, R52, RZ, 0x1c1f ;  /* 0x001c1fff343a7589 */ /* 0x00026800000e0000 */
[----:B------:R1:W1:Y:S01]  /*1e710*/  SHFL.IDX PT, R59, R3, RZ, 0x1c1f ;  /* 0x001c1fff033b7589 */ /* 0x00026200000e0000 */
[----:B------:R-:W-:Y:S05]  /*1e720*/  @P0 BRA `(.L_x_519) ;  /* 0x0000014000000947 */ /* 0x000fea0003800000 */
[----:B--2---:R-:W2:Y:S01]  /*1e730*/  LDS.128 R48, [R5+0x80] ;  /* 0x0000800005307984 */ /* 0x004ea20000000c00 */
[----:B------:R-:W-:-:S02]  /*1e740*/  IADD3 R56, R0, 0x20, RZ ;  /* 0x0000002000387810 */ /* 0x000fc40007ffe0ff */
[----:B------:R-:W-:Y:S01]  /*1e750*/  IADD3 R54, R0, 0x40, RZ ;  /* 0x0000004000367810 */ /* 0x000fe20007ffe0ff */
[----:B------:R-:W5:Y:S01]  /*1e760*/  LDS.128 R44, [R5+0x2080] ;  /* 0x00208000052c7984 */ /* 0x000f620000000c00 */
[----:B------:R-:W-:Y:S02]  /*1e770*/  ISETP.GE.AND P1, PT, R56, c[0x0][0x3c8], PT ;  /* 0x0000f20038007a0c */ /* 0x000fe40003f26270 */
[----:B------:R-:W-:Y:S01]  /*1e780*/  ISETP.GE.AND P0, PT, R54, c[0x0][0x3c8], PT ;  /* 0x0000f20036007a0c */ /* 0x000fe20003f06270 */
[----:B-1----:R-:W1:Y:S01]  /*1e790*/  LDS.128 R4, [R5+0x4080] ;  /* 0x0040800005047984 */ /* 0x002e620000000c00 */
[----:B------:R-:W-:-:S09]  /*1e7a0*/  ISETP.GE.AND P2, PT, R0, c[0x0][0x3c8], PT ;  /* 0x0000f20000007a0c */ /* 0x000fd20003f46270 */
[----:B------:R-:W-:Y:S02]  /*1e7b0*/  @!P1 SHF.R.S32.HI R55, RZ, 0x1f, R56 ;  /* 0x0000001fff379819 */ /* 0x000fe40000011438 */
[----:B------:R-:W-:Y:S02]  /*1e7c0*/  @!P0 SHF.R.S32.HI R53, RZ, 0x1f, R54 ;  /* 0x0000001fff358819 */ /* 0x000fe40000011436 */
[----:B------:R-:W-:Y:S01]  /*1e7d0*/  @!P1 LEA.HI R55, R55, R56, RZ, 0x3 ;  /* 0x0000003837379211 */ /* 0x000fe200078f18ff */
[----:B------:R-:W-:Y:S01]  /*1e7e0*/  @!P2 IMAD.WIDE R60, R0, 0x2, R58 ;  /* 0x00000002003ca825 */ /* 0x000fe200078e023a */
[----:B------:R-:W-:Y:S02]  /*1e7f0*/  @!P0 LEA.HI R53, R53, R54, RZ, 0x3 ;  /* 0x0000003635358211 */ /* 0x000fe400078f18ff */
[----:B------:R-:W-:Y:S02]  /*1e800*/  @!P1 LOP3.LUT R55, R55, 0xfffffff8, RZ, 0xc0, !PT ;  /* 0xfffffff837379812 */ /* 0x000fe400078ec0ff */
[----:B------:R-:W-:-:S03]  /*1e810*/  @!P0 LOP3.LUT R53, R53, 0xfffffff8, RZ, 0xc0, !PT ;  /* 0xfffffff835358812 */ /* 0x000fc600078ec0ff */
[----:B------:R-:W-:-:S04]  /*1e820*/  @!P1 IMAD.WIDE R54, R55, 0x2, R58 ;  /* 0x0000000237369825 */ /* 0x000fc800078e023a */
[----:B------:R-:W-:Y:S01]  /*1e830*/  @!P0 IMAD.WIDE R58, R53, 0x2, R58 ;  /* 0x00000002353a8825 */ /* 0x000fe200078e023a */
[----:B--2---:R2:W-:Y:S04]  /*1e840*/  @!P2 ST.E.128 [R60.64], R48 ;  /* 0x000000303c00a985 */ /* 0x0045e8000c101d0c */
[----:B-----5:R2:W-:Y:S04]  /*1e850*/  @!P1 ST.E.128 [R54.64], R44 ;  /* 0x0000002c36009985 */ /* 0x0205e8000c101d0c */
[----:B-1----:R2:W-:Y:S02]  /*1e860*/  @!P0 ST.E.128 [R58.64], R4 ;  /* 0x000000043a008985 */ /* 0x0025e4000c101d0c */
.L_x_519:
[----:B--2---:R-:W-:Y:S05]  /*1e870*/  BSYNC B0 ;  /* 0x0000000000007941 */ /* 0x004fea0003800000 */
.L_x_518:
[----:B------:R-:W-:Y:S01]  /*1e880*/  IADD3 R4, R57, 0x20, RZ ;  /* 0x0000002039047810 */ /* 0x000fe20007ffe0ff */
[----:B------:R2:W4:Y:S01]  /*1e890*/  SHFL.IDX PT, R45, R3, 0x1, 0x1c1f ;  /* 0x003c1f00032d7f89 */ /* 0x00052200000e0000 */
[----:B------:R-:W-:Y:S02]  /*1e8a0*/  BSSY B0, `(.L_x_520) ;  /* 0x0000015000007945 */ /* 0x000fe40003800000 */
[----:B------:R-:W-:Y:S01]  /*1e8b0*/  ISETP.GE.AND P0, PT, R4, R2, PT ;  /* 0x000000020400720c */ /* 0x000fe20003f06270 */
[----:B------:R2:W3:-:S12]  /*1e8c0*/  SHFL.IDX PT, R44, R52, 0x1, 0x1c1f ;  /* 0x003c1f00342c7f89 */ /* 0x0004d800000e0000 */
[----:B------:R-:W-:Y:S05]  /*1e8d0*/  @P0 BRA `(.L_x_521) ;  /* 0x0000011000000947 */ /* 0x000fea0003800000 */
[C---:B------:R-:W-:Y:S02]  /*1e8e0*/  IADD3 R7, R0.reuse, 0x20, RZ ;  /* 0x0000002000077810 */ /* 0x040fe40007ffe0ff */
[C---:B-1----:R-:W-:Y:S02]  /*1e8f0*/  IADD3 R5, R0.reuse, 0x40, RZ ;  /* 0x0000004000057810 */ /* 0x042fe40007ffe0ff */
        /* <DEDUP_REMOVED lines=15> */
.L_x_521:
[----:B------:R-:W-:Y:S05]  /*1e9f0*/  BSYNC B0 ;  /* 0x0000000000007941 */ /* 0x000fea0003800000 */
.L_x_520:
[----:B-1----:R-:W-:Y:S01]  /*1ea00*/  IADD3 R4, R57, 0x40, RZ ;  /* 0x0000004039047810 */ /* 0x002fe20007ffe0ff */
[----:B------:R1:W2:Y:S01]  /*1ea10*/  SHFL.IDX PT, R17, R3, 0x2, 0x1c1f ;  /* 0x005c1f0003117f89 */ /* 0x0002a200000e0000 */
        /* <DEDUP_REMOVED lines=12> */
[--C-:B--2-4-:R-:W-:Y:S01]  /*1eae0*/  @!P2 IMAD.WIDE R18, R0, 0x2, R16.reuse ;  /* 0x000000020012a825 */ /* 0x114fe200078e0210 */
[----:B------:R-:W-:Y:S02]  /*1eaf0*/  @!P0 LEA.HI R4, R4, R5, RZ, 0x3 ;  /* 0x0000000504048211 */ /* 0x000fe400078f18ff */
[----:B------:R-:W-:Y:S02]  /*1eb00*/  @!P1 LOP3.LUT R6, R6, 0xfffffff8, RZ, 0xc0, !PT ;  /* 0xfffffff806069812 */ /* 0x000fe400078ec0ff */
[----:B------:R-:W-:Y:S01]  /*1eb10*/  @!P0 LOP3.LUT R4, R4, 0xfffffff8, RZ, 0xc0, !PT ;  /* 0xfffffff804048812 */ /* 0x000fe200078ec0ff */
[----:B---3--:R2:W-:Y:S02]  /*1eb20*/  @!P2 ST.E.128 [R18.64], R36 ;  /* 0x000000241200a985 */ /* 0x0085e4000c101d0c */
[----:B------:R-:W-:-:S04]  /*1eb30*/  @!P1 IMAD.WIDE R6, R6, 0x2, R16 ;  /* 0x0000000206069825 */ /* 0x000fc800078e0210 */
[----:B------:R-:W-:Y:S01]  /*1eb40*/  @!P0 IMAD.WIDE R4, R4, 0x2, R16 ;  /* 0x0000000204048825 */ /* 0x000fe200078e0210 */
[----:B------:R2:W-:Y:S04]  /*1eb50*/  @!P1 ST.E.128 [R6.64], R24 ;  /* 0x0000001806009985 */ /* 0x0005e8000c101d0c */
[----:B------:R2:W-:Y:S02]  /*1eb60*/  @!P0 ST.E.128 [R4.64], R12 ;  /* 0x0000000c04008985 */ /* 0x0005e4000c101d0c */
.L_x_523:
[----:B------:R-:W-:Y:S05]  /*1eb70*/  BSYNC B0 ;  /* 0x0000000000007941 */ /* 0x000fea0003800000 */
.L_x_522:
[----:B------:R-:W-:Y:S01]  /*1eb80*/  IADD3 R57, R57, 0x60, RZ ;  /* 0x0000006039397810 */ /* 0x000fe20007ffe0ff */
[----:B--2---:R2:W1:Y:S03]  /*1eb90*/  SHFL.IDX PT, R5, R3, 0x3, 0x1c1f ;  /* 0x007c1f0003057f89 */ /* 0x00446600000e0000 */
[----:B------:R-:W-:Y:S01]  /*1eba0*/  ISETP.GE.AND P0, PT, R57, R2, PT ;  /* 0x000000023900720c */ /* 0x000fe20003f06270 */
[----:B------:R2:W4:-:S12]  /*1ebb0*/  SHFL.IDX PT, R4, R52, 0x3, 0x1c1f ;  /* 0x007c1f0034047f89 */ /* 0x00051800000e0000 */
[----:B------:R-:W-:Y:S05]  /*1ebc0*/  @P0 EXIT ;  /* 0x000000000000094d */ /* 0x000fea0003800000 */
[C---:B-12---:R-:W-:Y:S02]  /*1ebd0*/  IADD3 R3, R0.reuse, 0x20, RZ ;  /* 0x0000002000037810 */ /* 0x046fe40007ffe0ff */
[----:B------:R-:W-:Y:S02]  /*1ebe0*/  ISETP.GE.AND P1, PT, R0, c[0x0][0x3c8], PT ;  /* 0x0000f20000007a0c */ /* 0x000fe40003f26270 */
[----:B------:R-:W-:-:S11]  /*1ebf0*/  ISETP.GE.AND P0, PT, R3, c[0x0][0x3c8], PT ;  /* 0x0000f20003007a0c */ /* 0x000fd60003f06270 */
[----:B----4-:R-:W-:Y:S02]  /*1ec00*/  @!P1 IMAD.WIDE R6, R0, 0x2, R4 ;  /* 0x0000000200069825 */ /* 0x010fe400078e0204 */
[----:B------:R-:W-:-:S03]  /*1ec10*/  @!P0 SHF.R.S32.HI R2, RZ, 0x1f, R3 ;  /* 0x0000001fff028819 */ /* 0x000fc60000011403 */
[----:B------:R-:W-:Y:S01]  /*1ec20*/  @!P1 ST.E.128 [R6.64], R32 ;  /* 0x0000002006009985 */ /* 0x000fe2000c101d0c */
[----:B------:R-:W-:-:S04]  /*1ec30*/  @!P0 LEA.HI R2, R2, R3, RZ, 0x3 ;  /* 0x0000000302028211 */ /* 0x000fc800078f18ff */
[----:B------:R-:W-:-:S05]  /*1ec40*/  @!P0 LOP3.LUT R2, R2, 0xfffffff8, RZ, 0xc0, !PT ;  /* 0xfffffff802028812 */ /* 0x000fca00078ec0ff */
[----:B------:R-:W-:-:S05]  /*1ec50*/  @!P0 IMAD.WIDE R2, R2, 0x2, R4 ;  /* 0x0000000202028825 */ /* 0x000fca00078e0204 */
[----:B------:R1:W-:Y:S02]  /*1ec60*/  @!P0 ST.E.128 [R2.64], R20 ;  /* 0x0000001402008985 */ /* 0x0003e4000c101d0c */
[----:B-1----:R-:W-:-:S04]  /*1ec70*/  IADD3 R2, R0, 0x40, RZ ;  /* 0x0000004000027810 */ /* 0x002fc80007ffe0ff */
        /* <DEDUP_REMOVED lines=8> */
.L_x_516:
        /* <DEDUP_REMOVED lines=15> */
[----:B-----5:R1:W2:Y:S04]  /*1edf0*/  LDG.E R2, [R4.64] ;  /* 0x0000000c04027981 */ /* 0x0202a8000c1e1900 */
[----:B-1----:R-:W2:Y:S02]  /*1ee00*/  LDG.E R4, [R4.64+0x4] ;  /* 0x0000040c04047981 */ /* 0x002ea4000c1e1900 */
[----:B--2---:R-:W-:-:S02]  /*1ee10*/  IADD3 R2, -R2, R4, RZ ;  /* 0x0000000402027210 */ /* 0x004fc40007ffe1ff */
.L_x_524:
        /* <DEDUP_REMOVED lines=12> */
[----:B------:R-:W-:Y:S01]  /*1eee0*/  MOV R3, c[0x0][0x4e8] ;  /* 0x00013a0000037a02 */ /* 0x000fe20000000f00 */
[----:B------:R-:W-:Y:S01]  /*1eef0*/  IMAD.MOV.U32 R11, RZ, RZ, R9 ;  /* 0x000000ffff0b7224 */ /* 0x000fe200078e0009 */
[----:B------:R-:W-:Y:S02]  /*1ef00*/  MOV R10, R8 ;  /* 0x00000008000a7202 */ /* 0x000fe40000000f00 */
[----:B------:R-:W-:Y:S01]  /*1ef10*/  ISETP.NE.AND P0, PT, R3, 0x1, PT ;  /* 0x000000010300780c */ /* 0x000fe20003f05270 */
[----:B------:R-:W-:Y:S01]  /*1ef20*/  IMAD R3, R221, c[0x0][0x490], RZ ;  /* 0x00012400dd037a24 */ /* 0x000fe200078e02ff */
[----:B------:R-:W-:Y:S01]  /*1ef30*/  MOV R6, R7 ;  /* 0x0000000700067202 */ /* 0x000fe20000000f00 */
[----:B------:R-:W-:-:S04]  /*1ef40*/  IMAD.WIDE.U32 R10, R222, c[0x0][0x490], R10 ;  /* 0x00012400de0a7a25 */ /* 0x000fc800078e000a */
[----:B------:R-:W-:-:S05]  /*1ef50*/  IMAD R3, R222, c[0x0][0x494], R3 ;  /* 0x00012500de037a24 */ /* 0x000fca00078e0203 */
[----:B------:R-:W-:Y:S01]  /*1ef60*/  IADD3 R11, R3, R11, RZ ;  /* 0x0000000b030b7210 */ /* 0x000fe20007ffe0ff */
[----:B------:R-:W-:-:S04]  /*1ef70*/  @P0 IMAD.HI.U32 R5, R7, c[0x0][0x4ec], RZ ;  /* 0x00013b0007050a27 */ /* 0x000fc800078e00ff */
[----:B------:R-:W-:Y:S01]  /*1ef80*/  IMAD.WIDE.U32 R10, R225, c[0x0][0x498], R10 ;  /* 0x00012600e10a7a25 */ /* 0x000fe200078e000a */
[----:B------:R-:W-:-:S03]  /*1ef90*/  @P0 SHF.R.U32.HI R6, RZ, c[0x0][0x4f0], R5 ;  /* 0x00013c00ff060a19 */ /* 0x000fc60000011605 */
[----:B------:R-:W-:Y:S01]  /*1efa0*/  IMAD R5, R4, c[0x0][0x498], RZ ;  /* 0x0001260004057a24 */ /* 0x000fe200078e02ff */
[----:B------:R-:W-:Y:S01]  /*1efb0*/  IADD3 R10, P0, R6, R10, RZ ;  /* 0x0000000a060a7210 */ /* 0x000fe20007f1e0ff */
[--C-:B------:R-:W-:Y:S02]  /*1efc0*/  IMAD.MOV R3, RZ, RZ, -R6.reuse ;  /* 0x000000ffff037224 */ /* 0x100fe400078e0a06 */
        /* <DEDUP_REMOVED lines=13> */
.L_x_526:
[----:B------:R-:W-:Y:S05]  /*1f0a0*/  BSYNC B0 ;  /* 0x0000000000007941 */ /* 0x000fea0003800000 */
.L_x_525:
[----:B------:R-:W2:Y:S01]  /*1f0b0*/  S2R R5, SR_CTAID.X ;  /* 0x0000000000057919 */ /* 0x000ea20000002500 */
[----:B-1----:R-:W-:Y:S01]  /*1f0c0*/  SHF.R.S32.HI R3, RZ, 0x1f, R0 ;  /* 0x0000001fff037819 */ /* 0x002fe20000011400 */
[----:B------:R-:W-:Y:S01]  /*1f0d0*/  IMAD R6, R9, c[0x0][0x3a0], RZ ;  /* 0x0000e80009067a24 */ /* 0x000fe200078e02ff */
[----:B------:R-:W-:Y:S01]  /*1f0e0*/  MOV R7, c[0x0][0x4e8] ;  /* 0x00013a0000077a02 */ /* 0x000fe20000000f00 */
[C---:B------:R-:W-:Y:S01]  /*1f0f0*/  IMAD.WIDE.U32 R10, R8.reuse, c[0x0][0x3a0], RZ ;  /* 0x0000e800080a7a25 */ /* 0x040fe200078e00ff */
[----:B------:R-:W-:Y:S01]  /*1f100*/  LEA.HI R3, R3, R0, RZ, 0x2 ;  /* 0x0000000003037211 */ /* 0x000fe200078f10ff */
[----:B------:R-:W-:Y:S01]  /*1f110*/  BSSY B0, `(.L_x_527) ;  /* 0x000003d000007945 */ /* 0x000fe20003800000 */
[----:B------:R-:W-:Y:S01]  /*1f120*/  ISETP.NE.AND P0, PT, R7, 0x1, PT ;  /* 0x000000010700780c */ /* 0x000fe20003f05270 */
[----:B------:R-:W-:Y:S01]  /*1f130*/  IMAD R6, R8, c[0x0][0x3a4], R6 ;  /* 0x0000e90008067a24 */ /* 0x000fe200078e0206 */
[----:B------:R-:W-:Y:S01]  /*1f140*/  LOP3.LUT R8, R3, 0xfffffffc, RZ, 0xc0, !PT ;  /* 0xfffffffc03087812 */ /* 0x000fe200078ec0ff */
[----:B------:R-:W-:Y:S01]  /*1f150*/  IMAD R221, R221, c[0x0][0x3e8], RZ ;  /* 0x0000fa00dddd7a24 */ /* 0x000fe200078e02ff */
[----:B------:R-:W-:Y:S01]  /*1f160*/  SHF.R.S32.HI R3, RZ, 0x2, R3 ;  /* 0x00000002ff037819 */ /* 0x000fe20000011403 */
[----:B-----5:R-:W-:Y:S01]  /*1f170*/  IMAD R2, R2, c[0x0][0x4e8], RZ ;  /* 0x00013a0002027a24 */ /* 0x020fe200078e02ff */
[----:B------:R-:W-:Y:S01]  /*1f180*/  IADD3 R7, R11, R6, RZ ;  /* 0x000000060b077210 */ /* 0x000fe20007ffe0ff */
[----:B------:R-:W-:Y:S01]  /*1f190*/  IMAD.IADD R8, R0, 0x1, -R8 ;  /* 0x0000000100087824 */ /* 0x000fe200078e0a08 */
[----:B------:R-:W-:Y:S01]  /*1f1a0*/  MOV R6, R10 ;  /* 0x0000000a00067202 */ /* 0x000fe20000000f00 */
[----:B------:R-:W-:-:S02]  /*1f1b0*/  IMAD R221, R222, c[0x0][0x3ec], R221 ;  /* 0x0000fb00dedd7a24 */ /* 0x000fc400078e02dd */
[----:B------:R-:W-:Y:S02]  /*1f1c0*/  IMAD R0, R8, 0x20, R3 ;  /* 0x0000002008007824 */ /* 0x000fe400078e0203 */
[----:B------:R-:W-:-:S03]  /*1f1d0*/  IMAD.WIDE.U32 R6, R222, c[0x0][0x3e8], R6 ;  /* 0x0000fa00de067a25 */ /* 0x000fc600078e0006 */
[----:B--2---:R-:W-:Y:S02]  /*1f1e0*/  LEA R0, R5, R0, 0x7 ;  /* 0x0000000005007211 */ /* 0x004fe400078e38ff */
[----:B------:R-:W-:Y:S01]  /*1f1f0*/  IADD3 R11, R221, R7, RZ ;  /* 0x00000007dd0b7210 */ /* 0x000fe20007ffe0ff */
[----:B------:R-:W-:Y:S01]  /*1f200*/  IMAD R7, R4, c[0x0][0x3f0], RZ ;  /* 0x0000fc0004077a24 */ /* 0x000fe200078e02ff */
[----:B------:R-:W-:Y:S01]  /*1f210*/  MOV R10, R6 ;  /* 0x00000006000a7202 */ /* 0x000fe20000000f00 */
[----:B------:R-:W-:Y:S01]  /*1f220*/  @P0 IMAD.HI.U32 R4, R0, c[0x0][0x4ec], RZ ;  /* 0x00013b0000040a27 */ /* 0x000fe200078e00ff */
[----:B------:R-:W-:-:S03]  /*1f230*/  LEA R3, R5, R3, 0x7 ;  /* 0x0000000305037211 */ /* 0x000fc600078e38ff */
[----:B------:R-:W-:Y:S01]  /*1f240*/  IMAD.MOV.U32 R9, RZ, RZ, R0 ;  /* 0x000000ffff097224 */ /* 0x000fe200078e0000 */
[----:B------:R-:W-:Y:S01]  /*1f250*/  @P0 SHF.R.U32.HI R9, RZ, c[0x0][0x4f0], R4 ;  /* 0x00013c00ff090a19 */ /* 0x000fe20000011604 */
[C---:B------:R-:W-:Y:S02]  /*1f260*/  IMAD R7, R225.reuse, c[0x0][0x3f4], R7 ;  /* 0x0000fd00e1077a24 */ /* 0x040fe400078e0207 */
[----:B------:R-:W-:Y:S01]  /*1f270*/  IMAD.WIDE.U32 R10, R225, c[0x0][0x3f0], R10 ;  /* 0x0000fc00e10a7a25 */ /* 0x000fe200078e000a */
[----:B------:R-:W-:Y:S02]  /*1f280*/  SHF.R.S32.HI R6, RZ, 0x1f, R9 ;  /* 0x0000001fff067819 */ /* 0x000fe40000011409 */
[----:B------:R-:W-:Y:S01]  /*1f290*/  IADD3 R4, -R9, RZ, RZ ;  /* 0x000000ff09047210 */ /* 0x000fe20007ffe1ff */
[----:B------:R-:W-:Y:S02]  /*1f2a0*/  IMAD.IADD R11, R11, 0x1, R7 ;  /* 0x000000010b0b7824 */ /* 0x000fe400078e0207 */
[----:B------:R-:W-:-:S02]  /*1f2b0*/  IMAD R6, R6, c[0x0][0x3e0], RZ ;  /* 0x0000f80006067a24 */ /* 0x000fc400078e02ff */
[----:B------:R-:W-:Y:S02]  /*1f2c0*/  IMAD R4, R4, c[0x0][0x4e8], R0 ;  /* 0x00013a0004047a24 */ /* 0x000fe400078e0200 */
[----:B------:R-:W-:-:S03]  /*1f2d0*/  IMAD.WIDE.U32 R10, R9, c[0x0][0x3e0], R10 ;  /* 0x0000f800090a7a25 */ /* 0x000fc600078e000a */
[----:B------:R-:W-:Y:S01]  /*1f2e0*/  SHF.R.S32.HI R0, RZ, 0x1f, R4 ;  /* 0x0000001fff007819 */ /* 0x000fe20000011404 */
[----:B------:R-:W-:Y:S01]  /*1f2f0*/  IMAD R6, R9, c[0x0][0x3e4], R6 ;  /* 0x0000f90009067a24 */ /* 0x000fe200078e0206 */
[----:B------:R-:W-:-:S03]  /*1f300*/  SHF.L.U32 R9, R8, 0x3, RZ ;  /* 0x0000000308097819 */ /* 0x000fc600000006ff */
[----:B------:R-:W-:Y:S01]  /*1f310*/  IMAD R0, R0, c[0x0][0x3d8], RZ ;  /* 0x0000f60000007a24 */ /* 0x000fe200078e02ff */
[----:B------:R-:W-:Y:S02]  /*1f320*/  IADD3 R7, R11, R6, RZ ;  /* 0x000000060b077210 */ /* 0x000fe40007ffe0ff */
[----:B------:R-:W-:Y:S01]  /*1f330*/  MOV R6, R10 ;  /* 0x0000000a00067202 */ /* 0x000fe20000000f00 */
[C---:B------:R-:W-:Y:S01]  /*1f340*/  IMAD R0, R4.reuse, c[0x0][0x3dc], R0 ;  /* 0x0000f70004007a24 */ /* 0x040fe200078e0200 */
[C---:B------:R-:W-:Y:S02]  /*1f350*/  IADD3 R8, R9.reuse, 0x20, RZ ;  /* 0x0000002009087810 */ /* 0x040fe40007ffe0ff */
[----:B------:R-:W-:Y:S01]  /*1f360*/  IADD3 R5, R9, 0x40, RZ ;  /* 0x0000004009057810 */ /* 0x000fe20007ffe0ff */
[----:B------:R-:W-:-:S04]  /*1f370*/  IMAD.WIDE.U32 R6, R4, c[0x0][0x3d8], R6 ;  /* 0x0000f60004067a25 */ /* 0x000fc800078e0006 */
[----:B------:R-:W-:Y:S01]  /*1f380*/  IMAD.IADD R0, R7, 0x1, R0 ;  /* 0x0000000107007824 */ /* 0x000fe200078e0200 */
[----:B------:R-:W-:-:S04]  /*1f390*/  LEA R4, P0, R6, c[0x0][0x380], 0x1 ;  /* 0x0000e00006047a11 */ /* 0x000fc800078008ff */
[----:B------:R-:W-:Y:S02]  /*1f3a0*/  LEA.HI.X R0, R6, c[0x0][0x384], R0, 0x1, P0 ;  /* 0x0000e10006007a11 */ /* 0x000fe400000f0c00 */
[----:B------:R-:W-:Y:S01]  /*1f3b0*/  ISETP.GE.AND P0, PT, R3, R2, PT ;  /* 0x000000020300720c */ /* 0x000fe20003f06270 */
[----:B------:R1:W2:Y:S04]  /*1f3c0*/  SHFL.IDX PT, R6, R4, RZ, 0x1c1f ;  /* 0x001c1fff04067589 */ /* 0x0002a800000e0000 */
[----:B------:R1:W3:Y:S08]  /*1f3d0*/  SHFL.IDX PT, R7, R0, RZ, 0x1c1f ;  /* 0x001c1fff00077589 */ /* 0x0002f000000e0000 */
        /* <DEDUP_REMOVED lines=16> */
.L_x_528:
[----:B------:R-:W-:Y:S05]  /*1f4e0*/  BSYNC B0 ;  /* 0x0000000000007941 */ /* 0x000fea0003800000 */
.L_x_527:
[----:B--2---:R-:W-:Y:S01]  /*1f4f0*/  IADD3 R6, R3, 0x20, RZ ;  /* 0x0000002003067810 */ /* 0x004fe20007ffe0ff */
[----:B------:R2:W4:Y:S01]  /*1f500*/  SHFL.IDX PT, R11, R0, 0x1, 0x1c1f ;  /* 0x003c1f00000b7f89 */ /* 0x00052200000e0000 */
[----:B------:R-:W-:Y:S02]  /*1f510*/  BSSY B0, `(.L_x_529) ;  /* 0x0000013000007945 */ /* 0x000fe40003800000 */
[----:B------:R-:W-:Y:S01]  /*1f520*/  ISETP.GE.AND P0, PT, R6, R2, PT ;  /* 0x000000020600720c */ /* 0x000fe20003f06270 */
[----:B------:R2:W1:-:S12]  /*1f530*/  SHFL.IDX PT, R10, R4, 0x1, 0x1c1f ;  /* 0x003c1f00040a7f89 */ /* 0x00045800000e0000 */
[----:B------:R-:W-:Y:S05]  /*1f540*/  @P0 BRA `(.L_x_530) ;  /* 0x000000f000000947 */ /* 0x000fea0003800000 */
[----:B------:R-:W-:Y:S02]  /*1f550*/  ISETP.GE.AND P1, PT, R8, c[0x0][0x3c8], PT ;  /* 0x0000f20008007a0c */ /* 0x000fe40003f26270 */
[----:B------:R-:W-:Y:S02]  /*1f560*/  ISETP.GE.AND P0, PT, R5, c[0x0][0x3c8], PT ;  /* 0x0000f20005007a0c */ /* 0x000fe40003f06270 */
[----:B------:R-:W-:-:S09]  /*1f570*/  ISETP.GE.AND P2, PT, R9, c[0x0][0x3c8], PT ;  /* 0x0000f20009007a0c */ /* 0x000fd20003f46270 */
[----:B---3--:R-:W-:Y:S02]  /*1f580*/  @!P1 SHF.R.S32.HI R7, RZ, 0x1f, R8 ;  /* 0x0000001fff079819 */ /* 0x008fe40000011408 */
        /* <DEDUP_REMOVED lines=11> */
.L_x_530:
[----:B------:R-:W-:Y:S05]  /*1f640*/  BSYNC B0 ;  /* 0x0000000000007941 */ /* 0x000fea0003800000 */
.L_x_529:
[----:B-1----:R-:W-:Y:S01]  /*1f650*/  IADD3 R6, R3, 0x40, RZ ;  /* 0x0000004003067810 */ /* 0x002fe20007ffe0ff */
[----:B----4-:R1:W4:Y:S01]  /*1f660*/  SHFL.IDX PT, R11, R0, 0x2, 0x1c1f ;  /* 0x005c1f00000b7f89 */ /* 0x01032200000e0000 */
[----:B------:R-:W-:Y:S02]  /*1f670*/  BSSY B0, `(.L_x_531) ;  /* 0x0000013000007945 */ /* 0x000fe40003800000 */
[----:B------:R-:W-:Y:S01]  /*1f680*/  ISETP.GE.AND P0, PT, R6, R2, PT ;  /* 0x000000020600720c */ /* 0x000fe20003f06270 */
[----:B------:R1:W2:-:S12]  /*1f690*/  SHFL.IDX PT, R10, R4, 0x2, 0x1c1f ;  /* 0x005c1f00040a7f89 */ /* 0x00029800000e0000 */
[----:B------:R-:W-:Y:S05]  /*1f6a0*/  @P0 BRA `(.L_x_532) ;  /* 0x000000f000000947 */ /* 0x000fea0003800000 */
[----:B------:R-:W-:Y:S02]  /*1f6b0*/  ISETP.GE.AND P1, PT, R8, c[0x0][0x3c8], PT ;  /* 0x0000f20008007a0c */ /* 0x000fe40003f26270 */
[----:B------:R-:W-:Y:S02]  /*1f6c0*/  ISETP.GE.AND P0, PT, R5, c[0x0][0x3c8], PT ;  /* 0x0000f20005007a0c */ /* 0x000fe40003f06270 */
[----:B------:R-:W-:-:S09]  /*1f6d0*/  ISETP.GE.AND P2, PT, R9, c[0x0][0x3c8], PT ;  /* 0x0000f20009007a0c */ /* 0x000fd20003f46270 */
[----:B---3--:R-:W-:Y:S02]  /*1f6e0*/  @!P1 SHF.R.S32.HI R7, RZ, 0x1f, R8 ;  /* 0x0000001fff079819 */ /* 0x008fe40000011408 */
[----:B------:R-:W-:Y:S02]  /*1f6f0*/  @!P0 SHF.R.S32.HI R6, RZ, 0x1f, R5 ;  /* 0x0000001fff068819 */ /* 0x000fe40000011405 */
[----:B------:R-:W-:Y:S01]  /*1f700*/  @!P1 LEA.HI R7, R7, R8, RZ, 0x3 ;  /* 0x0000000807079211 */ /* 0x000fe200078f18ff */
[--C-:B--2-4-:R-:W-:Y:S01]  /*1f710*/  @!P2 IMAD.WIDE R12, R9, 0x2, R10.reuse ;  /* 0x00000002090ca825 */ /* 0x114fe200078e020a */
        /* <DEDUP_REMOVED lines=8> */
.L_x_532:
[----:B------:R-:W-:Y:S05]  /*1f7a0*/  BSYNC B0 ;  /* 0x0000000000007941 */ /* 0x000fea0003800000 */
.L_x_531:
[----:B------:R-:W-:Y:S01]  /*1f7b0*/  IADD3 R3, R3, 0x60, RZ ;  /* 0x0000006003037810 */ /* 0x000fe20007ffe0ff */
[----:B--23--:R2:W3:Y:S03]  /*1f7c0*/  SHFL.IDX PT, R7, R0, 0x3, 0x1c1f ;  /* 0x007c1f0000077f89 */ /* 0x00c4e600000e0000 */
[----:B------:R-:W-:Y:S01]  /*1f7d0*/  ISETP.GE.AND P0, PT, R3, R2, PT ;  /* 0x000000020300720c */ /* 0x000fe20003f06270 */
[----:B------:R2:W1:-:S12]  /*1f7e0*/  SHFL.IDX PT, R6, R4, 0x3, 0x1c1f ;  /* 0x007c1f0004067f89 */ /* 0x00045800000e0000 */
[----:B------:R-:W-:Y:S05]  /*1f7f0*/  @P0 EXIT ;  /* 0x000000000000094d */ /* 0x000fea0003800000 */
[----:B------:R-:W-:Y:S02]  /*1f800*/  ISETP.GE.AND P0, PT, R8, c[0x0][0x3c8], PT ;  /* 0x0000f20008007a0c */ /* 0x000fe40003f06270 */
[----:B------:R-:W-:-:S11]  /*1f810*/  ISETP.GE.AND P1, PT, R9, c[0x0][0x3c8], PT ;  /* 0x0000f20009007a0c */ /* 0x000fd60003f26270 */
[----:B-12---:R-:W-:Y:S02]  /*1f820*/  @!P0 SHF.R.S32.HI R0, RZ, 0x1f, R8 ;  /* 0x0000001fff008819 */ /* 0x006fe40000011408 */
[----:B---3--:R-:W-:Y:S02]  /*1f830*/  @!P1 IMAD.WIDE R2, R9, 0x2, R6 ;  /* 0x0000000209029825 */ /* 0x008fe400078e0206 */
        /* <DEDUP_REMOVED lines=13> */
.L_x_533:
        /* <DEDUP_REMOVED lines=15> */
.L_x_759:


//--------------------- .text._ZN7cutlass13device_kernelIN5flash19enable_sm80_to_sm89INS1_16FlashAttnFwdSm80INS1_25CollectiveMainloopFwdSm80ILi4ELi1ELb0EN4cute5tupleIJNS5_1CILi128EEENS7_ILi64EEENS7_ILi96EEEEEELi96ENS_10bfloat16_tEfNS_4arch4Sm80ELb1ELb0ELb0ELb0ELb0ELb0ELb1ELb0EEENS1_21CollectiveEpilogueFwdINS6_IJS8_SA_S9_EEENS6_IJNS7_ILi1EEESI_SI_EEESC_SE_Li128ELb0ELb1ELb0ELb0EEENS1_30DynamicPersistentTileSchedulerILi128ELi128ELb0ELb1ELb0EEEEEEEEEvNT_6ParamsE --------------------------
	.section	.text._ZN7cutlass13device_kernelIN5flash19enable_sm80_to_sm89INS1_16FlashAttnFwdSm80INS1_25CollectiveMainloopFwdSm80ILi4ELi1ELb0EN4cute5tupleIJNS5_1CILi128EEENS7_ILi64EEENS7_ILi96EEEEEELi96ENS_10bfloat16_tEfNS_4arch4Sm80ELb1ELb0ELb0ELb0ELb0ELb0ELb1ELb0EEENS1_21CollectiveEpilogueFwdINS6_IJS8_SA_S9_EEENS6_IJNS7_ILi1EEESI_SI_EEESC_SE_Li128ELb0ELb1ELb0ELb0EEENS1_30DynamicPersistentTileSchedulerILi128ELi128ELb0ELb1ELb0EEEEEEEEEvNT_6ParamsE,"ax",@progbits
	.sectioninfo	@"SHI_REGISTERS=255"
	.align	128
.text._ZN7cutlass13device_kernelIN5flash19enable_sm80_to_sm89INS1_16FlashAttnFwdSm80INS1_25CollectiveMainloopFwdSm80ILi4ELi1ELb0EN4cute5tupleIJNS5_1CILi128EEENS7_ILi64EEENS7_ILi96EEEEEELi96ENS_10bfloat16_tEfNS_4arch4Sm80ELb1ELb0ELb0ELb0ELb0ELb0ELb1ELb0EEENS1_21CollectiveEpilogueFwdINS6_IJS8_SA_S9_EEENS6_IJNS7_ILi1EEESI_SI_EEESC_SE_Li128ELb0ELb1ELb0ELb0EEENS1_30DynamicPersistentTileSchedulerILi128ELi128ELb0ELb1ELb0EEEEEEEEEvNT_6ParamsE:
        .type           _ZN7cutlass13device_kernelIN5flash19enable_sm80_to_sm89INS1_16FlashAttnFwdSm80INS1_25CollectiveMainloopFwdSm80ILi4ELi1ELb0EN4cute5tupleIJNS5_1CILi128EEENS7_ILi64EEENS7_ILi96EEEEEELi96ENS_10bfloat16_tEfNS_4arch4Sm80ELb1ELb0ELb0ELb0ELb0ELb0ELb1ELb0EEENS1_21CollectiveEpilogueFwdINS6_IJS8_SA_S9_EEENS6_IJNS7_ILi1EEESI_SI_EEESC_SE_Li128ELb0ELb1ELb0ELb0EEENS1_30DynamicPersistentTileSchedulerILi128ELi128ELb0ELb1ELb0EEEEEEEEEvNT_6ParamsE,@function
        .size           _ZN7cutlass13device_kernelIN5flash19enable_sm80_to_sm89INS1_16FlashAttnFwdSm80INS1_25CollectiveMainloopFwdSm80ILi4ELi1ELb0EN4cute5tupleIJNS5_1CILi128EEENS7_ILi64EEENS7_ILi96EEEEEELi96ENS_10bfloat16_tEfNS_4arch4Sm80ELb1ELb0ELb0ELb0ELb0ELb0ELb1ELb0EEENS1_21CollectiveEpilogueFwdINS6_IJS8_SA_S9_EEENS6_IJNS7_ILi1EEESI_SI_EEESC_SE_Li128ELb0ELb1ELb0ELb0EEENS1_30DynamicPersistentTileSchedulerILi128ELi128ELb0ELb1ELb0EEEEEEEEEvNT_6ParamsE,(.L_x_760 - _ZN7cutlass13device_kernelIN5flash19enable_sm80_to_sm89INS1_16FlashAttnFwdSm80INS1_25CollectiveMainloopFwdSm80ILi4ELi1ELb0EN4cute5tupleIJNS5_1CILi128EEENS7_ILi64EEENS7_ILi96EEEEEELi96ENS_10bfloat16_tEfNS_4arch4Sm80ELb1ELb0ELb0ELb0ELb0ELb0ELb1ELb0EEENS1_21CollectiveEpilogueFwdINS6_IJS8_SA_S9_EEENS6_IJNS7_ILi1EEESI_SI_EEESC_SE_Li128ELb0ELb1ELb0ELb0EEENS1_30DynamicPersistentTileSchedulerILi128ELi128ELb0ELb1ELb0EEEEEEEEEvNT_6ParamsE)
        .other          _ZN7cutlass13device_kernelIN5flash19enable_sm80_to_sm89INS1_16FlashAttnFwdSm80INS1_25CollectiveMainloopFwdSm80ILi4ELi1ELb0EN4cute5tupleIJNS5_1CILi128EEENS7_ILi64EEENS7_ILi96EEEEEELi96ENS_10bfloat16_tEfNS_4arch4Sm80ELb1ELb0ELb0ELb0ELb0ELb0ELb1ELb0EEENS1_21CollectiveEpilogueFwdINS6_IJS8_SA_S9_EEENS6_IJNS7_ILi1EEESI_SI_EEESC_SE_Li128ELb0ELb1ELb0ELb0EEENS1_30DynamicPersistentTileSchedulerILi128ELi128ELb0ELb1ELb0EEEEEEEEEvNT_6ParamsE,@"STO_CUDA_ENTRY STV_DEFAULT"
_ZN7cutlass13device_kernelIN5flash19enable_sm80_to_sm89INS1_16FlashAttnFwdSm80INS1_25CollectiveMainloopFwdSm80ILi4ELi1ELb0EN4cute5tupleIJNS5_1CILi128EEENS7_ILi64EEENS7_ILi96EEEEEELi96ENS_10bfloat16_tEfNS_4arch4Sm80ELb1ELb0ELb0ELb0ELb0ELb0ELb1ELb0EEENS1_21CollectiveEpilogueFwdINS6_IJS8_SA_S9_EEENS6_IJNS7_ILi1EEESI_SI_EEESC_SE_Li128ELb0ELb1ELb0ELb0EEENS1_30DynamicPersistentTileSchedulerILi128ELi128ELb0ELb1ELb0EEEEEEEEEvNT_6ParamsE:
[----:B------:R-:W-:-:S03]  /*0000*/  MOV R1, c[0x0][0x28] ;  /* 0x00000a0000017a02 */ /* 0x000fc60000000f00 */
[----:B------:R-:W1:Y:S01]  /*0010*/  S2R R18, SR_TID.X ;  /* 0x0000000000127919 */ /* 0x000e620000002100 */
[----:B------:R-:W-:-:S03]  /*0020*/  IADD3 R1, R1, -0x80, RZ ;  /* 0xffffff8001017810 */ /* 0x000fc60007ffe0ff */
[----:B------:R-:W2:Y:S01]  /*0030*/  S2R R17, SR_CTAID.X ;  /* 0x0000000000117919 */ /* 0x000ea20000002500 */
[----:B-1----:R-:W-:-:S05]  /*0040*/  SHF.R.U32.HI R2, RZ, 0x5, R18 ;  /* 0x00000005ff027819 */ /* 0x002fca0000011612 */
[----:B------:R-:W1:Y:S02]  /*0050*/  SHFL.IDX PT, R0, R2, RZ, 0x1f ;  /* 0x00001fff02007589 */ /* 0x000e6400000e0000 */
[----:B-1----:R-:W-:Y:S02]  /*0060*/  ISETP.GE.AND P0, PT, R0, 0x1, PT ;  /* 0x000000010000780c */ /* 0x002fe40003f06270 */
[----:B------:R1:W-:Y:S11]  /*0070*/  STL [R1+0x74], R0 ;  /* 0x0000740001007387 */ /* 0x0003f60000100800 */
[----:B------:R-:W-:Y:S06]  /*0080*/  @P0 BAR.ARV 0x4, 0x80 ;  /* 0x0102000000000b1d */ /* 0x000fec0000002000 */
[----:B--2---:R-:W-:-:S13]  /*0090*/  ISETP.GE.AND P0, PT, R17, c[0x0][0x538], PT ;  /* 0x00014e0011007a0c */ /* 0x004fda0003f06270 */
[----:B------:R-:W-:Y:S05]  /*00a0*/  @P0 EXIT ;  /* 0x000000000000094d */ /* 0x000fea0003800000 */
[----:B-1----:R-:W-:Y:S01]  /*00b0*/  SHF.R.S32.HI R6, RZ, 0x1f, R18 ;  /* 0x0000001fff067819 */ /* 0x002fe20000011412 */
[----:B------:R-:W-:Y:S01]  /*00c0*/  IMAD.MOV.U32 R206, RZ, RZ, 0x20 ;  /* 0x00000020ffce7424 */ /* 0x000fe200078e00ff */
[----:B------:R-:W-:Y:S02]  /*00d0*/  ULDC.64 UR6, c[0x0][0x118] ;  /* 0x0000460000067ab9 */ /* 0x000fe40000000a00 */
[CC--:B------:R-:W-:Y:S02]  /*00e0*/  LEA.HI R16, R6.reuse, R18.reuse, RZ, 0x3 ;  /* 0x0000001206107211 */ /* 0x0c0fe400078f18ff */
[----:B------:R-:W-:Y:S02]  /*00f0*/  LEA.HI R5, R6, R18, RZ, 0x4 ;  /* 0x0000001206057211 */ /* 0x000fe400078f20ff */
[----:B------:R-:W-:Y:S02]  /*0100*/  LOP3.LUT R0, R16, 0xfffffff8, RZ, 0xc0, !PT ;  /* 0xfffffff810007812 */ /* 0x000fe400078ec0ff */
[----:B------:R-:W-:-:S02]  /*0110*/  SHF.R.S32.HI R4, RZ, 0x4, R5 ;  /* 0x00000004ff047819 */ /* 0x000fc40000011405 */
[----:B------:R-:W-:Y:S01]  /*0120*/  LEA.HI R10, R6, R18, RZ, 0x2 ;  /* 0x00000012060a7211 */ /* 0x000fe200078f10ff */
[----:B------:R-:W-:Y:S01]  /*0130*/  IMAD.IADD R0, R18, 0x1, -R0 ;  /* 0x0000000112007824 */ /* 0x000fe200078e0a00 */
[----:B------:R-:W-:Y:S02]  /*0140*/  LEA.HI R3, R5, R4, RZ, 0x1 ;  /* 0x0000000405037211 */ /* 0x000fe400078f08ff */
[----:B------:R-:W-:Y:S02]  /*0150*/  SHF.R.S32.HI R24, RZ, 0x2, R10 ;  /* 0x00000002ff187819 */ /* 0x000fe4000001140a */
[----:B------:R-:W-:Y:S02]  /*0160*/  LEA.HI R11, R0, R0, RZ, 0x1 ;  /* 0x00000000000b7211 */ /* 0x000fe400078f08ff */
[----:B------:R-:W-:Y:S02]  /*0170*/  LOP3.LUT R3, R3, 0xfffffffe, RZ, 0xc0, !PT ;  /* 0xfffffffe03037812 */ /* 0x000fe400078ec0ff */
[----:B------:R-:W-:-:S02]  /*0180*/  LOP3.LUT R2, R11, 0x3fffffe, RZ, 0xc0, !PT ;  /* 0x03fffffe0b027812 */ /* 0x000fc400078ec0ff */
[----:B------:R-:W-:Y:S01]  /*0190*/  LEA.HI R13, R6, R18, RZ, 0x5 ;  /* 0x00000012060d7211 */ /* 0x000fe200078f28ff */
[----:B------:R-:W-:Y:S01]  /*01a0*/  IMAD.IADD R14, R4, 0x1, -R3 ;  /* 0x00000001040e7824 */ /* 0x000fe200078e0a03 */
[----:B------:R-:W-:Y:S01]  /*01b0*/  LOP3.LUT R3, R5, 0xfffffff0, RZ, 0xc0, !PT ;  /* 0xfffffff005037812 */ /* 0x000fe200078ec0ff */
[----:B------:R-:W-:Y:S01]  /*01c0*/  IMAD.IADD R204, R0, 0x1, -R2 ;  /* 0x0000000100cc7824 */ /* 0x000fe200078e0a02 */
[----:B------:R-:W-:Y:S02]  /*01d0*/  SHF.R.S32.HI R0, RZ, 0x3, R16 ;  /* 0x00000003ff007819 */ /* 0x000fe40000011410 */
[----:B------:R-:W-:Y:S01]  /*01e0*/  LOP3.LUT R2, R10, 0xfffffffc, RZ, 0xc0, !PT ;  /* 0xfffffffc0a027812 */ /* 0x000fe200078ec0ff */
[----:B------:R-:W-:Y:S01]  /*01f0*/  IMAD R204, R14, 0x8, R204 ;  /* 0x000000080ecc7824 */ /* 0x000fe200078e02cc */
[----:B------:R-:W-:Y:S01]  /*0200*/  LEA.HI R4, R10, R24, RZ, 0x1 ;  /* 0x000000180a047211 */ /* 0x000fe200078f08ff */
[----:B------:R-:W-:Y:S01]  /*0210*/  IMAD.SHL.U32 R0, R0, 0x40, RZ ;  /* 0x0000004000007824 */ /* 0x000fe200078e00ff */
[----:B------:R-:W-:Y:S01]  /*0220*/  SHF.R.S32.HI R207, RZ, 0x5, R13 ;  /* 0x00000005ffcf7819 */ /* 0x000fe2000001140d */
[----:B------:R-:W-:Y:S01]  /*0230*/  IMAD.IADD R9, R18, 0x1, -R2 ;  /* 0x0000000112097824 */ /* 0x000fe200078e0a02 */
[----:B------:R-:W-:-:S02]  /*0240*/  LOP3.LUT R4, R4, 0x7fffffe, RZ, 0xc0, !PT ;  /* 0x07fffffe04047812 */ /* 0x000fc400078ec0ff */
[----:B------:R-:W-:Y:S01]  /*0250*/  LOP3.LUT R2, R0, 0xc0, RZ, 0xc0, !PT ;  /* 0x000000c000027812 */ /* 0x000fe200078ec0ff */
[----:B------:R-:W-:Y:S02]  /*0260*/  IMAD.IADD R0, R18, 0x1, -R3 ;  /* 0x0000000112007824 */ /* 0x000fe400078e0a03 */
[----:B------:R-:W-:Y:S01]  /*0270*/  IMAD.SHL.U32 R22, R9, 0x8, RZ ;  /* 0x0000000809167824 */ /* 0x000fe200078e00ff */
[----:B------:R-:W-:Y:S01]  /*0280*/  SHF.R.U32.HI R3, RZ, 0x3, R2 ;  /* 0x00000003ff037819 */ /* 0x000fe20000011602 */
[----:B------:R-:W-:Y:S01]  /*0290*/  IMAD.IADD R6, R24, 0x1, -R4 ;  /* 0x0000000118067824 */ /* 0x000fe200078e0a04 */
[----:B------:R-:W-:Y:S02]  /*02a0*/  LEA.HI R7, R0, R0, RZ, 0x1 ;  /* 0x0000000000077211 */ /* 0x000fe400078f08ff */
[----:B------:R-:W-:Y:S02]  /*02b0*/  LOP3.LUT R2, R2, 0x18, R22, 0xf8, !PT ;  /* 0x0000001802027812 */ /* 0x000fe400078ef816 */
[----:B------:R-:W-:-:S02]  /*02c0*/  LOP3.LUT R4, R7, 0x7fffffe, RZ, 0xc0, !PT ;  /* 0x07fffffe07047812 */ /* 0x000fc400078ec0ff */
[----:B------:R-:W-:Y:S01]  /*02d0*/  LOP3.LUT R5, R2, R3, RZ, 0x3c, !PT ;  /* 0x0000000302057212 */ /* 0x000fe200078e3cff */
[----:B------:R-:W-:Y:S01]  /*02e0*/  IMAD R3, R207, 0x8, R6 ;  /* 0x00000008cf037824 */ /* 0x000fe200078e0206 */
[----:B------:R-:W-:Y:S01]  /*02f0*/  SHF.R.S32.HI R8, RZ, 0x1f, R0 ;  /* 0x0000001fff087819 */ /* 0x000fe20000011400 */
[----:B------:R-:W-:Y:S01]  /*0300*/  IMAD.IADD R12, R0, 0x1, -R4 ;  /* 0x00000001000c7824 */ /* 0x000fe200078e0a04 */
[----:B------:R-:W-:Y:S02]  /*0310*/  LEA.HI R2, R9, R9, RZ, 0x1 ;  /* 0x0000000909027211 */ /* 0x000fe400078f08ff */
[----:B------:R-:W-:Y:S01]  /*0320*/  LEA.HI R15, R8, R0, RZ, 0x3 ;  /* 0x00000000080f7211 */ /* 0x000fe200078f18ff */
[----:B------:R-:W-:Y:S01]  /*0330*/  IMAD.U32 R0, R3, 0x20, R5 ;  /* 0x0000002003007824 */ /* 0x000fe200078e0005 */
[----:B------:R-:W-:Y:S02]  /*0340*/  LOP3.LUT R4, R13, 0xffffffe0, RZ, 0xc0, !PT ;  /* 0xffffffe00d047812 */ /* 0x000fe400078ec0ff */
[----:B------:R-:W-:-:S02]  /*0350*/  SHF.R.S32.HI R6, RZ, 0x1f, R10 ;  /* 0x0000001fff067819 */ /* 0x000fc4000001140a */
[----:B------:R1:W-:Y:S01]  /*0360*/  STL [R1+0x28], R0 ;  /* 0x0000280001007387 */ /* 0x0003e20000100800 */
[----:B------:R-:W-:Y:S01]  /*0370*/  LOP3.LUT R3, R2, 0x1ffffffe, RZ, 0xc0, !PT ;  /* 0x1ffffffe02037812 */ /* 0x000fe200078ec0ff */
[----:B------:R-:W-:Y:S01]  /*0380*/  IMAD.IADD R21, R18, 0x1, -R4 ;  /* 0x0000000112157824 */ /* 0x000fe200078e0a04 */
[----:B------:R-:W-:Y:S02]  /*0390*/  SHF.R.S32.HI R5, RZ, 0x1f, R13 ;  /* 0x0000001fff057819 */ /* 0x000fe4000001140d */
[----:B------:R-:W-:Y:S01]  /*03a0*/  SHF.R.S32.HI R8, RZ, 0x1, R7 ;  /* 0x00000001ff087819 */ /* 0x000fe20000011407 */
[----:B------:R-:W-:Y:S01]  /*03b0*/  IMAD.IADD R3, R9, 0x1, -R3 ;  /* 0x0000000109037824 */ /* 0x000fe200078e0a03 */
[----:B------:R-:W-:Y:S02]  /*03c0*/  LEA.HI R4, R5, R207, RZ, 0x2 ;  /* 0x000000cf05047211 */ /* 0x000fe400078f10ff */
[----:B------:R-:W-:Y:S02]  /*03d0*/  SHF.R.S32.HI R5, RZ, 0x1f, R21 ;  /* 0x0000001fff057819 */ /* 0x000fe40000011415 */
[----:B------:R-:W-:-:S02]  /*03e0*/  SHF.R.S32.HI R23, RZ, 0x1f, R22 ;  /* 0x0000001fff177819 */ /* 0x000fc40000011416 */
[----:B------:R-:W-:Y:S01]  /*03f0*/  LEA.HI R10, R5, R21, RZ, 0x2 ;  /* 0x00000015050a7211 */ /* 0x000fe200078f10ff */
[----:B-1----:R-:W-:Y:S01]  /*0400*/  IMAD.SHL.U32 R0, R2, 0x20, RZ ;  /* 0x0000002002007824 */ /* 0x002fe200078e00ff */
[----:B------:R-:W-:Y:S02]  /*0410*/  LEA.HI R2, R6, R24, RZ, 0x3 ;  /* 0x0000001806027211 */ /* 0x000fe400078f18ff */
[----:B------:R-:W-:Y:S02]  /*0420*/  SHF.R.S32.HI R6, RZ, 0x1f, R7 ;  /* 0x0000001fff067819 */ /* 0x000fe40000011407 */
[----:B------:R-:W-:Y:S02]  /*0430*/  LOP3.LUT R0, R0, 0xffffffc0, RZ, 0xc0, !PT ;  /* 0xffffffc000007812 */ /* 0x000fe400078ec0ff */
[----:B------:R-:W-:-:S03]  /*0440*/  LOP3.LUT R2, R2, 0xfffffff8, RZ, 0xc0, !PT ;  /* 0xfffffff802027812 */ /* 0x000fc600078ec0ff */
[----:B------:R-:W-:Y:S01]  /*0450*/  IMAD R13, R3, 0x8, R0 ;  /* 0x00000008030d7824 */ /* 0x000fe200078e0200 */
[----:B------:R-:W-:Y:S01]  /*0460*/  LOP3.LUT R0, R4, 0xffffffc, RZ, 0xc0, !PT ;  /* 0x0ffffffc04007812 */ /* 0x000fe200078ec0ff */
[----:B------:R-:W-:Y:S01]  /*0470*/  IMAD.IADD R4, R24, 0x1, -R2 ;  /* 0x0000000118047824 */ /* 0x000fe200078e0a02 */
[----:B------:R-:W-:-:S03]  /*0480*/  SHF.R.S32.HI R3, RZ, 0x1, R11 ;  /* 0x00000001ff037819 */ /* 0x000fc6000001140b */
[C---:B------:R-:W-:Y:S01]  /*0490*/  IMAD.IADD R2, R207.reuse, 0x1, -R0 ;  /* 0x00000001cf027824 */ /* 0x040fe200078e0a00 */
[----:B------:R-:W-:Y:S01]  /*04a0*/  SHF.R.S32.HI R0, RZ, 0x2, R10 ;  /* 0x00000002ff007819 */ /* 0x000fe2000001140a */
[----:B------:R-:W-:Y:S01]  /*04b0*/  IMAD.SHL.U32 R207, R207, 0x200, RZ ;  /* 0x00000200cfcf7824 */ /* 0x000fe200078e00ff */
[----:B------:R-:W-:Y:S02]  /*04c0*/  LEA.HI R7, R4, R4, RZ, 0x1 ;  /* 0x0000000404077211 */ /* 0x000fe400078f08ff */
[C---:B------:R-:W-:Y:S01]  /*04d0*/  LOP3.LUT P2, RZ, R3.reuse, 0x2, RZ, 0xc0, !PT ;  /* 0x0000000203ff7812 */ /* 0x040fe2000784c0ff */
[----:B------:R-:W-:Y:S01]  /*04e0*/  IMAD.SHL.U32 R3, R3, 0x40, RZ ;  /* 0x0000004003037824 */ /* 0x000fe200078e00ff */
[----:B------:R-:W-:Y:S01]  /*04f0*/  LOP3.LUT R5, R7, 0x3fffffe, RZ, 0xc0, !PT ;  /* 0x03fffffe07057812 */ /* 0x000fe200078ec0ff */
[----:B------:R-:W-:Y:S01]  /*0500*/  IMAD R20, R2, 0x10, R0 ;  /* 0x0000001002147824 */ /* 0x000fe200078e0200 */
[----:B------:R-:W-:Y:S01]  /*0510*/  LEA.HI R2, R6, R8, RZ, 0x2 ;  /* 0x0000000806027211 */ /* 0x000fe200078f10ff */
[----:B------:R-:W-:Y:S01]  /*0520*/  IMAD R6, R9, 0x2, R207 ;  /* 0x0000000209067824 */ /* 0x000fe200078e02cf */
[----:B------:R-:W-:Y:S01]  /*0530*/  LOP3.LUT R0, R3, 0xc0, RZ, 0xc0, !PT ;  /* 0x000000c003007812 */ /* 0x000fe200078ec0ff */
[----:B------:R-:W-:Y:S01]  /*0540*/  IMAD.IADD R5, R4, 0x1, -R5 ;  /* 0x0000000104057824 */ /* 0x000fe200078e0a05 */
[----:B------:R-:W-:Y:S01]  /*0550*/  LOP3.LUT R2, R2, 0xfffffffc, RZ, 0xc0, !PT ;  /* 0xfffffffc02027812 */ /* 0x000fe200078ec0ff */
[----:B------:R-:W-:Y:S01]  /*0560*/  STL [R1+0x78], R20 ;  /* 0x0000781401007387 */ /* 0x000fe20000100800 */
[----:B------:R-:W-:Y:S01]  /*0570*/  LOP3.LUT R4, R0, 0x8, R16, 0xf8, !PT ;  /* 0x0000000800047812 */ /* 0x000fe200078ef810 */
[----:B------:R-:W-:Y:S01]  /*0580*/  IMAD R6, R5, 0x20, R6 ;  /* 0x0000002005067824 */ /* 0x000fe200078e0206 */
[----:B------:R-:W-:Y:S01]  /*0590*/  SHF.R.U32.HI R3, RZ, 0x3, R0 ;  /* 0x00000003ff037819 */ /* 0x000fe20000011600 */
[----:B------:R-:W-:Y:S01]  /*05a0*/  IMAD.IADD R2, R8, 0x1, -R2 ;  /* 0x0000000108027824 */ /* 0x000fe200078e0a02 */
[----:B------:R-:W-:Y:S01]  /*05b0*/  SHF.R.S32.HI R0, RZ, 0x1, R7 ;  /* 0x00000001ff007819 */ /* 0x000fe20000011407 */
[----:B------:R-:W-:Y:S01]  /*05c0*/  IMAD.SHL.U32 R5, R15, 0x20, RZ ;  /* 0x000000200f057824 */ /* 0x000fe200078e00ff */
[----:B------:R-:W-:Y:S01]  /*05d0*/  LOP3.LUT R8, R4, R3, RZ, 0x3c, !PT ;  /* 0x0000000304087212 */ /* 0x000fe200078e3cff */
[----:B------:R-:W-:Y:S01]  /*05e0*/  IMAD.SHL.U32 R7, R14, 0x8, RZ ;  /* 0x000000080e077824 */ /* 0x000fe200078e00ff */
[C---:B------:R-:W-:Y:S01]  /*05f0*/  LOP3.LUT R4, R0.reuse, 0x1, RZ, 0xc0, !PT ;  /* 0x0000000100047812 */ /* 0x040fe200078ec0ff */
[----:B------:R-:W-:Y:S01]  /*0600*/  IMAD.SHL.U32 R3, R0, 0x40, RZ ;  /* 0x0000004000037824 */ /* 0x000fe200078e00ff */
[C---:B------:R-:W-:Y:S01]  /*0610*/  LOP3.LUT P3, RZ, R2.reuse, 0x2, RZ, 0xc0, !PT ;  /* 0x0000000202ff7812 */ /* 0x040fe2000786c0ff */
[----:B------:R-:W-:Y:S01]  /*0620*/  IMAD.SHL.U32 R2, R2, 0x40, RZ ;  /* 0x0000004002027824 */ /* 0x000fe200078e00ff */
[----:B------:R-:W-:Y:S01]  /*0630*/  ISETP.NE.U32.AND P1, PT, R4, 0x1, PT ;  /* 0x000000010400780c */ /* 0x000fe20003f25070 */
[----:B------:R-:W-:Y:S01]  /*0640*/  IMAD.U32 R204, R204, 0x20, R8 ;  /* 0x00000020cccc7824 */ /* 0x000fe200078e0008 */
[----:B------:R-:W-:-:S02]  /*0650*/  LOP3.LUT R3, R3, 0xc0, RZ, 0xc0, !PT ;  /* 0x000000c003037812 */ /* 0x000fc400078ec0ff */
[----:B------:R-:W-:Y:S02]  /*0660*/  LOP3.LUT P0, RZ, R0, 0x2, RZ, 0xc0, !PT ;  /* 0x0000000200ff7812 */ /* 0x000fe4000780c0ff */
[----:B------:R-:W-:Y:S02]  /*0670*/  LEA.HI R3, R3, R3, RZ, 0x1d ;  /* 0x0000000303037211 */ /* 0x000fe400078fe8ff */
[----:B------:R-:W-:Y:S02]  /*0680*/  LOP3.LUT R0, R5, 0xffffff00, RZ, 0xc0, !PT ;  /* 0xffffff0005007812 */ /* 0x000fe400078ec0ff */
[----:B------:R-:W-:Y:S01]  /*0690*/  LOP3.LUT R2, R2, 0xc0, RZ, 0xc0, !PT ;  /* 0x000000c002027812 */ /* 0x000fe200078ec0ff */
[----:B------:R-:W-:Y:S01]  /*06a0*/  IMAD.IADD R3, R3, 0x1, R6 ;  /* 0x0000000103037824 */ /* 0x000fe200078e0206 */
[----:B------:R-:W-:Y:S01]  /*06b0*/  LEA R204, R204, 0x3100, 0x1 ;  /* 0x00003100cccc7811 */ /* 0x000fe200078e08ff */
[----:B------:R-:W-:Y:S01]  /*06c0*/  IMAD.IADD R207, R0, 0x1, R207 ;  /* 0x0000000100cf7824 */ /* 0x000fe200078e02cf */
[----:B------:R-:W-:Y:S01]  /*06d0*/  LOP3.LUT R4, R2, 0x8, R7, 0xf8, !PT ;  /* 0x0000000802047812 */ /* 0x000fe200078ef807 */
[----:B------:R-:W-:Y:S01]  /*06e0*/  IMAD.SHL.U32 R19, R3, 0x2, RZ ;  /* 0x0000000203137824 */ /* 0x000fe200078e00ff */
[----:B------:R-:W-:Y:S01]  /*06f0*/  SHF.R.U32.HI R205, RZ, 0x3, R2 ;  /* 0x00000003ffcd7819 */ /* 0x000fe20000011602 */
[----:B------:R-:W-:Y:S01]  /*0700*/  IMAD R2, R12, 0x20, R0 ;  /* 0x000000200c027824 */ /* 0x000fe200078e0200 */
[----:B------:R-:W-:Y:S01]  /*0710*/  IADD3 R3, R22, 0x20, RZ ;  /* 0x0000002016037810 */ /* 0x000fe20007ffe0ff */
[----:B------:R-:W-:Y:S01]  /*0720*/  IMAD R207, R12, 0x20, R207 ;  /* 0x000000200ccf7824 */ /* 0x000fe200078e02cf */
[----:B------:R-:W-:Y:S01]  /*0730*/  IADD3 R0, R19, 0x80, RZ ;  /* 0x0000008013007810 */ /* 0x000fe20007ffe0ff */
[----:B------:R-:W-:Y:S01]  /*0740*/  STL [R1+0x54], R19 ;  /* 0x0000541301007387 */ /* 0x000fe20000100800 */
[----:B------:R-:W-:-:S02]  /*0750*/  LOP3.LUT R205, R4, R205, RZ, 0x3c, !PT ;  /* 0x000000cd04cd7212 */ /* 0x000fc400078e3cff */
[----:B------:R-:W-:Y:S01]  /*0760*/  IADD3 R18, R19, 0x70, RZ ;  /* 0x0000007013127810 */ /* 0x000fe20007ffe0ff */
[----:B------:R-:W-:Y:S01]  /*0770*/  STL [R1+0x6c], R17 ;  /* 0x00006c1101007387 */ /* 0x000fe20000100800 */
[----:B------:R-:W-:Y:S01]  /*0780*/  @P1 IADD3 R18, R0, 0x10, RZ ;  /* 0x0000001000121810 */ /* 0x000fe20007ffe0ff */
[----:B------:R-:W-:Y:S01]  /*0790*/  IMAD R0, R9, 0x20, R24 ;  /* 0x0000002009007824 */ /* 0x000fe200078e0218 */
[C---:B------:R-:W-:Y:S01]  /*07a0*/  IADD3 R209, R204.reuse, 0x20, RZ ;  /* 0x00000020ccd17810 */ /* 0x040fe20007ffe0ff */
[C---:B------:R-:W-:Y:S01]  /*07b0*/  IMAD.IADD R207, R205.reuse, 0x1, R207 ;  /* 0x00000001cdcf7824 */ /* 0x040fe200078e02cf */
[----:B------:R-:W-:Y:S01]  /*07c0*/  @P2 IADD3 R209, R204, -0x20, RZ ;  /* 0xffffffe0ccd12810 */ /* 0x000fe20007ffe0ff */
[----:B------:R-:W-:Y:S01]  /*07d0*/  IMAD.IADD R205, R205, 0x1, R2 ;  /* 0x00000001cdcd7824 */ /* 0x000fe200078e0202 */
[----:B------:R-:W-:Y:S01]  /*07e0*/  STL [R1+0x58], R18 ;  /* 0x0000581201007387 */ /* 0x000fe20000100800 */
[----:B------:R-:W-:Y:S02]  /*07f0*/  IADD3 R2, R22, 0x40, RZ ;  /* 0x0000004016027810 */ /* 0x000fe40007ffe0ff */
[----:B------:R-:W-:Y:S01]  /*0800*/  LEA R207, R207, 0x6100, 0x1 ;  /* 0x00006100cfcf7811 */ /* 0x000fe200078e08ff */
[----:B------:R1:W-:Y:S01]  /*0810*/  STL [R1+0x70], R0 ;  /* 0x0000700001007387 */ /* 0x0003e20000100800 */
[----:B------:R-:W-:-:S02]  /*0820*/  LEA R205, R205, 0x100, 0x1 ;  /* 0x00000100cdcd7811 */ /* 0x000fc400078e08ff */
[C---:B------:R-:W-:Y:S01]  /*0830*/  IADD3 R220, R209.reuse, 0x400, RZ ;  /* 0x00000400d1dc7810 */ /* 0x040fe20007ffe0ff */
[----:B------:R-:W-:Y:S01]  /*0840*/  STL.64 [R1+0x30], R22 ;  /* 0x0000301601007387 */ /* 0x000fe20000100a00 */
[C---:B------:R-:W-:Y:S02]  /*0850*/  IADD3 R219, R209.reuse, 0x800, RZ ;  /* 0x00000800d1db7810 */ /* 0x040fe40007ffe0ff */
[C---:B------:R-:W-:Y:S01]  /*0860*/  IADD3 R218, R209.reuse, 0xc00, RZ ;  /* 0x00000c00d1da7810 */ /* 0x040fe20007ffe0ff */
[----:B------:R2:W-:Y:S01]  /*0870*/  STL [R1+0x38], R3 ;  /* 0x0000380301007387 */ /* 0x0005e20000100800 */
[C---:B------:R-:W-:Y:S02]  /*0880*/  IADD3 R217, R209.reuse, 0x1000, RZ ;  /* 0x00001000d1d97810 */ /* 0x040fe40007ffe0ff */
[C---:B------:R-:W-:Y:S01]  /*0890*/  IADD3 R216, R209.reuse, 0x1400, RZ ;  /* 0x00001400d1d87810 */ /* 0x040fe20007ffe0ff */
[----:B------:R3:W-:Y:S01]  /*08a0*/  STL [R1+0x3c], R2 ;  /* 0x00003c0201007387 */ /* 0x0007e20000100800 */
[----:B------:R-:W-:-:S02]  /*08b0*/  IADD3 R215, R209, 0x1800, RZ ;  /* 0x00001800d1d77810 */ /* 0x000fc40007ffe0ff */
[C---:B------:R-:W-:Y:S02]  /*08c0*/  IADD3 R214, R209.reuse, 0x1c00, RZ ;  /* 0x00001c00d1d67810 */ /* 0x040fe40007ffe0ff */
[C---:B------:R-:W-:Y:S02]  /*08d0*/  IADD3 R213, R209.reuse, 0x2000, RZ ;  /* 0x00002000d1d57810 */ /* 0x040fe40007ffe0ff */
[C---:B------:R-:W-:Y:S02]  /*08e0*/  IADD3 R212, R209.reuse, 0x2400, RZ ;  /* 0x00002400d1d47810 */ /* 0x040fe40007ffe0ff */
[C---:B------:R-:W-:Y:S02]  /*08f0*/  IADD3 R211, R209.reuse, 0x2800, RZ ;  /* 0x00002800d1d37810 */ /* 0x040fe40007ffe0ff */
[----:B------:R-:W-:Y:S02]  /*0900*/  IADD3 R210, R209, 0x2c00, RZ ;  /* 0x00002c00d1d27810 */ /* 0x000fe40007ffe0ff */
[----:B-1----:R-:W-:-:S05]  /*0910*/  LOP3.LUT R0, R10, 0x7ffffffc, RZ, 0xc0, !PT ;  /* 0x7ffffffc0a007812 */ /* 0x002fca00078ec0ff */
[----:B------:R-:W-:Y:S01]  /*0920*/  IMAD.IADD R0, R21, 0x1, -R0 ;  /* 0x0000000115007824 */ /* 0x000fe200078e0a00 */
[----:B--2---:R-:W-:-:S03]  /*0930*/  SHF.R.S32.HI R3, RZ, 0x1f, R3 ;  /* 0x0000001fff037819 */ /* 0x004fc60000011403 */
[----:B------:R-:W-:Y:S01]  /*0940*/  IMAD.SHL.U32 R0, R0, 0x2, RZ ;  /* 0x0000000200007824 */ /* 0x000fe200078e00ff */
[----:B---3--:R-:W-:Y:S01]  /*0950*/  SHF.R.S32.HI R2, RZ, 0x1f, R2 ;  /* 0x0000001fff027819 */ /* 0x008fe20000011402 */
[----:B------:R1:W-:Y:S04]  /*0960*/  STL [R1+0x68], R3 ;  /* 0x0000680301007387 */ /* 0x0003e80000100800 */
[----:B------:R2:W-:Y:S01]  /*0970*/  STL [R1+0x64], R2 ;  /* 0x0000640201007387 */ /* 0x0005e20000100800 */
[----:B-1----:R-:W-:Y:S01]  /*0980*/  IMAD.IADD R3, R20, 0x1, R13 ;  /* 0x0000000114037824 */ /* 0x002fe200078e020d */
[----:B--2---:R-:W-:-:S04]  /*0990*/  SEL R2, R206, 0xffffffe0, !P0 ;  /* 0xffffffe0ce027807 */ /* 0x004fc80004000000 */
[----:B------:R-:W-:Y:S01]  /*09a0*/  STL [R1+0x50], R3 ;  /* 0x0000500301007387 */ /* 0x000fe20000100800 */
[----:B------:R-:W-:-:S03]  /*09b0*/  SEL R206, R206, 0xffffffe0, !P3 ;  /* 0xffffffe0cece7807 */ /* 0x000fc60005800000 */
[----:B------:R1:W-:Y:S02]  /*09c0*/  STL [R1+0x4c], R0 ;  /* 0x00004c0001007387 */ /* 0x0003e40000100800 */
[----:B------:R-:W-:Y:S02]  /*09d0*/  IMAD.IADD R208, R207, 0x1, R206 ;  /* 0x00000001cfd07824 */ /* 0x000fe400078e02ce */
[----:B------:R-:W-:Y:S02]  /*09e0*/  IMAD.IADD R206, R206, 0x1, R205 ;  /* 0x00000001cece7824 */ /* 0x000fe400078e02cd */
[----:B-1----:R-:W-:-:S05]  /*09f0*/  IMAD.IADD R0, R19, 0x1, R2 ;  /* 0x0000000113007824 */ /* 0x002fca00078e0202 */
[----:B------:R1:W-:Y:S02]  /*0a00*/  STL [R1+0x60], R0 ;  /* 0x0000600001007387 */ /* 0x0003e40000100800 */
[----:B-1----:R-:W-:-:S05]  /*0a10*/  IMAD.IADD R0, R2, 0x1, R18 ;  /* 0x0000000102007824 */ /* 0x002fca00078e0212 */
[----:B------:R1:W-:Y:S02]  /*0a20*/  STL [R1+0x5c], R0 ;  /* 0x00005c0001007387 */ /* 0x0003e40000100800 */
.L_x_587:
[----:B------:R-:W2:Y:S01]  /*0a30*/  LDL R4, [R1+0x6c] ;  /* 0x00006c0001047983 */ /* 0x000ea20000100800 */
[----:B-1----:R-:W-:Y:S01]  /*0a40*/  IMAD.MOV.U32 R0, RZ, RZ, c[0x0][0x560] ;  /* 0x00015800ff007624 */ /* 0x002fe200078e00ff */
[----:B------:R-:W-:Y:S01]  /*0a50*/  YIELD ;  /* 0x0000000000007946 */ /* 0x000fe20003800000 */
[----:B------:R-:W-:Y:S03]  /*0a60*/  BSSY B0, `(.L_x_534) ;  /* 0x0000016000007945 */ /* 0x000fe60003800000 */
[----:B------:R-:W-:-:S13]  /*0a70*/  ISETP.NE.AND P0, PT, R0, 0x1, PT ;  /* 0x000000010000780c */ /* 0x000fda0003f05270 */
[----:B--2---:R-:W-:Y:S01]  /*0a80*/  @P0 IMAD.HI.U32 R0, R4, c[0x0][0x564], RZ ;  /* 0x0001590004000a27 */ /* 0x004fe200078e00ff */
[----:B------:R-:W-:-:S04]  /*0a90*/  MOV R3, R4 ;  /* 0x0000000400037202 */ /* 0x000fc80000000f00 */
[----:B------:R-:W-:-:S04]  /*0aa0*/  @P0 SHF.R.U32.HI R3, RZ, c[0x0][0x568], R0 ;  /* 0x00015a00ff030a19 */ /* 0x000fc80000011600 */
[----:B------:R-:W-:Y:S01]  /*0ab0*/  ISETP.GE.AND P0, PT, R3, c[0x0][0x578], PT ;  /* 0x00015e0003007a0c */ /* 0x000fe20003f06270 */
[----:B------:R-:W-:-:S04]  /*0ac0*/  IMAD.MOV R2, RZ, RZ, -R3 ;  /* 0x000000ffff027224 */ /* 0x000fc800078e0a03 */
[----:B------:R-:W-:-:S08]  /*0ad0*/  IMAD R2, R2, c[0x0][0x560], R4 ;  /* 0x0001580002027a24 */ /* 0x000fd000078e0204 */
[----:B------:R-:W-:Y:S05]  /*0ae0*/  @!P0 BRA `(.L_x_535) ;  /* 0x0000007000008947 */ /* 0x000fea0003800000 */
[----:B------:R-:W-:-:S04]  /*0af0*/  MOV R0, c[0x0][0x56c] ;  /* 0x00015b0000007a02 */ /* 0x000fc80000000f00 */
[----:B------:R-:W-:Y:S02]  /*0b00*/  ISETP.NE.AND P0, PT, R0, 0x1, PT ;  /* 0x000000010000780c */ /* 0x000fe40003f05270 */
[----:B------:R-:W-:-:S11]  /*0b10*/  MOV R0, R2 ;  /* 0x0000000200007202 */ /* 0x000fd60000000f00 */
[----:B------:R-:W-:-:S05]  /*0b20*/  @P0 IMAD.HI.U32 R4, R2, c[0x0][0x570], RZ ;  /* 0x00015c0002040a27 */ /* 0x000fca00078e00ff */
[----:B------:R-:W-:-:S05]  /*0b30*/  @P0 SHF.R.U32.HI R0, RZ, c[0x0][0x574], R4 ;  /* 0x00015d00ff000a19 */ /* 0x000fca0000011604 */
[----:B------:R-:W-:Y:S01]  /*0b40*/  IMAD R4, R0, c[0x0][0x56c], RZ ;  /* 0x00015b0000047a24 */ /* 0x000fe200078e02ff */
[----:B------:R-:W-:Y:S05]  /*0b50*/  BRA `(.L_x_536) ;  /* 0x0000006000007947 */ /* 0x000fea0003800000 */
.L_x_535:
[----:B------:R-:W-:-:S04]  /*0b60*/  MOV R0, c[0x0][0x554] ;  /* 0x0001550000007a02 */ /* 0x000fc80000000f00 */
[----:B------:R-:W-:Y:S02]  /*0b70*/  ISETP.NE.AND P0, PT, R0, 0x1, PT ;  /* 0x000000010000780c */ /* 0x000fe40003f05270 */
[----:B------:R-:W-:-:S11]  /*0b80*/  MOV R0, R2 ;  /* 0x0000000200007202 */ /* 0x000fd60000000f00 */
[----:B------:R-:W-:-:S05]  /*0b90*/  @P0 IMAD.HI.U32 R4, R2, c[0x0][0x558], RZ ;  /* 0x0001560002040a27 */ /* 0x000fca00078e00ff */
[----:B------:R-:W-:-:S05]  /*0ba0*/  @P0 SHF.R.U32.HI R0, RZ, c[0x0][0x55c], R4 ;  /* 0x00015700ff000a19 */ /* 0x000fca0000011604 */
[----:B------:R-:W-:Y:S02]  /*0bb0*/  IMAD R4, R0, c[0x0][0x554], RZ ;  /* 0x0001550000047a24 */ /* 0x000fe400078e02ff */
.L_x_536:
[----:B------:R-:W-:Y:S05]  /*0bc0*/  BSYNC B0 ;  /* 0x0000000000007941 */ /* 0x000fea0003800000 */
.L_x_534:
[----:B------:R-:W-:Y:S01]  /*0bd0*/  IMAD.MOV.U32 R5, RZ, RZ, c[0x0][0x2c4] ;  /* 0x0000b100ff057624 */ /* 0x000fe200078e00ff */
[----:B------:R-:W-:Y:S01]  /*0be0*/  LOP3.LUT R0, RZ, R0, RZ, 0x33, !PT ;  /* 0x00000000ff007212 */ /* 0x000fe200078e33ff */
[----:B------:R-:W-:Y:S01]  /*0bf0*/  IMAD.MOV.U32 R6, RZ, RZ, c[0x0][0x548] ;  /* 0x00015200ff067624 */ /* 0x000fe200078e00ff */
[----:B------:R-:W-:Y:S01]  /*0c00*/  ULDC UR5, c[0x0][0x1d0] ;  /* 0x0000740000057ab9 */ /* 0x000fe20000000800 */
[----:B------:R-:W-:Y:S01]  /*0c10*/  IMAD.IADD R2, R2, 0x1, -R4 ;  /* 0x0000000102027824 */ /* 0x000fe200078e0a04 */
[----:B------:R-:W-:Y:S01]  /*0c20*/  ISETP.NE.AND P2, PT, R5, 0x1, PT ;  /* 0x000000010500780c */ /* 0x000fe20003f45270 */
[----:B------:R-:W-:Y:S01]  /*0c30*/  IMAD.MOV.U32 R5, RZ, RZ, 0x40 ;  /* 0x00000040ff057424 */ /* 0x000fe200078e00ff */
[----:B------:R-:W-:Y:S01]  /*0c40*/  IADD3 R0, R0, c[0x0][0x53c], RZ ;  /* 0x00014f0000007a10 */ /* 0x000fe20007ffe0ff */
[----:B------:R-:W-:Y:S01]  /*0c50*/  IMAD R2, R3, c[0x0][0x554], R2 ;  /* 0x0001550003027a24 */ /* 0x000fe200078e0202 */
[----:B------:R-:W-:Y:S01]  /*0c60*/  ISETP.NE.AND P0, PT, R6, 0x1, PT ;  /* 0x000000010600780c */ /* 0x000fe20003f05270 */
[----:B------:R-:W-:Y:S01]  /*0c70*/  UIADD3 UR5, UR5, 0x3f, URZ ;  /* 0x0000003f05057890 */ /* 0x000fe2000fffe03f */
[----:B------:R-:W-:Y:S01]  /*0c80*/  SHF.L.U32 R49, R0, 0x7, RZ ;  /* 0x0000000700317819 */ /* 0x000fe200000006ff */
[----:B------:R-:W-:Y:S01]  /*0c90*/  CS2R R94, SRZ ;  /* 0x00000000005e7805 */ /* 0x000fe2000001ff00 */
[----:B------:R-:W-:Y:S01]  /*0ca0*/  MOV R52, R2 ;  /* 0x0000000200347202 */ /* 0x000fe20000000f00 */
[----:B------:R-:W-:Y:S01]  /*0cb0*/  USHF.R.S32.HI UR4, URZ, 0x1f, UR5 ;  /* 0x0000001f3f047899 */ /* 0x000fe20008011405 */
[----:B------:R-:W-:Y:S01]  /*0cc0*/  IADD3 R0, R49, 0x7f, RZ ;  /* 0x0000007f31007810 */ /* 0x000fe20007ffe0ff */
[----:B------:R1:W-:Y:S01]  /*0cd0*/  STL [R1+0x40], R49 ;  /* 0x0000403101007387 */ /* 0x0003e20000100800 */
[----:B------:R-:W-:Y:S01]  /*0ce0*/  CS2R R92, SRZ ;  /* 0x00000000005c7805 */ /* 0x000fe2000001ff00 */
[----:B------:R-:W-:Y:S01]  /*0cf0*/  ULEA.HI UR4, UR4, UR5, URZ, 0x6 ;  /* 0x0000000504047291 */ /* 0x000fe2000f8f303f */
[----:B------:R-:W-:Y:S01]  /*0d00*/  CS2R R98, SRZ ;  /* 0x0000000000627805 */ /* 0x000fe2000001ff00 */
[----:B------:R-:W-:Y:S01]  /*0d10*/  @P2 IMAD.HI.U32 R3, R0, c[0x0][0x2c8], RZ ;  /* 0x0000b20000032a27 */ /* 0x000fe200078e00ff */
[----:B------:R-:W-:Y:S01]  /*0d20*/  CS2R R96, SRZ ;  /* 0x0000000000607805 */ /* 0x000fe2000001ff00 */
[----:B------:R-:W-:Y:S01]  /*0d30*/  USHF.R.S32.HI UR4, URZ, 0x6, UR4 ;  /* 0x000000063f047899 */ /* 0x000fe20008011404 */
[----:B------:R-:W-:Y:S01]  /*0d40*/  MOV R90, RZ ;  /* 0x000000ff005a7202 */ /* 0x000fe20000000f00 */
[----:B------:R-:W-:Y:S01]  /*0d50*/  @P0 IMAD.HI.U32 R4, R2, c[0x0][0x54c], RZ ;  /* 0x0001530002040a27 */ /* 0x000fe200078e00ff */
[----:B------:R-:W-:Y:S01]  /*0d60*/  @P2 SHF.R.U32.HI R0, RZ, c[0x0][0x2cc], R3 ;  /* 0x0000b300ff002a19 */ /* 0x000fe20000011603 */
[----:B------:R-:W-:Y:S01]  /*0d70*/  CS2R R88, SRZ ;  /* 0x0000000000587805 */ /* 0x000fe2000001ff00 */
[----:B------:R-:W-:Y:S01]  /*0d80*/  IADD3 R3, R5, -c[0x0][0x168], RZ ;  /* 0x80005a0005037a10 */ /* 0x000fe20007ffe0ff */
[----:B------:R-:W-:Y:S01]  /*0d90*/  IMAD.MOV.U32 R5, RZ, RZ, RZ ;  /* 0x000000ffff057224 */ /* 0x000fe200078e00ff */
[----:B------:R-:W-:Y:S01]  /*0da0*/  @P0 SHF.R.U32.HI R52, RZ, c[0x0][0x550], R4 ;  /* 0x00015400ff340a19 */ /* 0x000fe20000011604 */
[----:B------:R-:W-:Y:S01]  /*0db0*/  CS2R R86, SRZ ;  /* 0x0000000000567805 */ /* 0x000fe2000001ff00 */
[----:B------:R-:W-:Y:S01]  /*0dc0*/  IADD3 R0, R0, c[0x0][0x1d0], R3 ;  /* 0x0000740000007a10 */ /* 0x000fe20007ffe003 */
[----:B------:R-:W-:Y:S01]  /*0dd0*/  CS2R R84, SRZ ;  /* 0x0000000000547805 */ /* 0x000fe2000001ff00 */
[----:B------:R-:W-:Y:S01]  /*0de0*/  IMAD.MOV.U32 R9, RZ, RZ, RZ ;  /* 0x000000ffff097224 */ /* 0x000fe200078e00ff */
[----:B------:R1:W-:Y:S01]  /*0df0*/  STL [R1+0x48], R52 ;  /* 0x0000483401007387 */ /* 0x0003e20000100800 */
[----:B------:R-:W-:Y:S01]  /*0e00*/  IMAD.MOV R3, RZ, RZ, -R52 ;  /* 0x000000ffff037224 */ /* 0x000fe200078e0a34 */
[----:B------:R-:W-:Y:S01]  /*0e10*/  SHF.R.S32.HI R4, RZ, 0x1f, R0 ;  /* 0x0000001fff047819 */ /* 0x000fe20000011400 */
[----:B------:R-:W-:Y:S01]  /*0e20*/  IMAD.MOV.U32 R78, RZ, RZ, RZ ;  /* 0x000000ffff4e7224 */ /* 0x000fe200078e00ff */
[----:B------:R-:W-:Y:S01]  /*0e30*/  CS2R R10, SRZ ;  /* 0x00000000000a7805 */ /* 0x000fe2000001ff00 */
[----:B------:R-:W-:Y:S01]  /*0e40*/  IMAD R53, R3, c[0x0][0x548], R2 ;  /* 0x0001520003357a24 */ /* 0x000fe200078e0202 */
[----:B------:R-:W-:Y:S01]  /*0e50*/  LEA.HI R2, R4, R0, RZ, 0x6 ;  /* 0x0000000004027211 */ /* 0x000fe200078f30ff */
[----:B------:R-:W-:Y:S01]  /*0e60*/  IMAD.MOV.U32 R82, RZ, RZ, RZ ;  /* 0x000000ffff527224 */ /* 0x000fe200078e00ff */
[----:B------:R-:W-:Y:S01]  /*0e70*/  PRMT R0, RZ, 0x7610, R0 ;  /* 0x00007610ff007816 */ /* 0x000fe20000000000 */
[----:B------:R-:W-:Y:S01]  /*0e80*/  CS2R R12, SRZ ;  /* 0x00000000000c7805 */ /* 0x000fe2000001ff00 */
[----:B------:R-:W-:Y:S01]  /*0e90*/  SHF.R.S32.HI R2, RZ, 0x6, R2 ;  /* 0x00000006ff027819 */ /* 0x000fe20000011402 */
[----:B------:R1:W-:Y:S01]  /*0ea0*/  STL [R1+0x44], R53 ;  /* 0x0000443501007387 */ /* 0x0003e20000100800 */
[----:B------:R-:W-:Y:S01]  /*0eb0*/  MOV R76, RZ ;  /* 0x000000ff004c7202 */ /* 0x000fe20000000f00 */
[----:B------:R-:W-:Y:S01]  /*0ec0*/  IMAD.MOV.U32 R80, RZ, RZ, RZ ;  /* 0x000000ffff507224 */ /* 0x000fe200078e00ff */
[----:B------:R-:W-:Y:S01]  /*0ed0*/  IMNMX R252, R2, UR4, PT ;  /* 0x0000000402fc7c17 */ /* 0x000fe2000b800200 */
[----:B------:R-:W-:Y:S01]  /*0ee0*/  CS2R R14, SRZ ;  /* 0x00000000000e7805 */ /* 0x000fe2000001ff00 */
[----:B------:R-:W-:Y:S01]  /*0ef0*/  MOV R74, RZ ;  /* 0x000000ff004a7202 */ /* 0x000fe20000000f00 */
[----:B------:R-:W-:Y:S01]  /*0f00*/  IMAD.MOV.U32 R72, RZ, RZ, RZ ;  /* 0x000000ffff487224 */ /* 0x000fe200078e00ff */
[----:B------:R-:W-:Y:S01]  /*0f10*/  ISETP.GE.AND P0, PT, R252, 0x1, PT ;  /* 0x00000001fc00780c */ /* 0x000fe20003f06270 */
[----:B------:R-:W-:Y:S01]  /*0f20*/  IMAD.MOV.U32 R70, RZ, RZ, RZ ;  /* 0x000000ffff467224 */ /* 0x000fe200078e00ff */
[----:B------:R-:W-:Y:S01]  /*0f30*/  CS2R R16, SRZ ;  /* 0x0000000000107805 */ /* 0x000fe2000001ff00 */
[----:B------:R-:W-:Y:S01]  /*0f40*/  MOV R68, RZ ;  /* 0x000000ff00447202 */ /* 0x000fe20000000f00 */
[----:B------:R-:W-:Y:S01]  /*0f50*/  IMAD.MOV.U32 R174, RZ, RZ, RZ ;  /* 0x000000ffffae7224 */ /* 0x000fe200078e00ff */
[----:B------:R-:W-:Y:S01]  /*0f60*/  CS2R R18, SRZ ;  /* 0x0000000000127805 */ /* 0x000fe2000001ff00 */
[----:B------:R-:W-:Y:S01]  /*0f70*/  IMAD.MOV.U32 R172, RZ, RZ, RZ ;  /* 0x000000ffffac7224 */ /* 0x000fe200078e00ff */
[----:B------:R-:W-:Y:S01]  /*0f80*/  MOV R138, RZ ;  /* 0x000000ff008a7202 */ /* 0x000fe20000000f00 */
[----:B------:R-:W-:Y:S01]  /*0f90*/  CS2R R20, SRZ ;  /* 0x0000000000147805 */ /* 0x000fe2000001ff00 */
[----:B------:R-:W-:Y:S01]  /*0fa0*/  IMAD.MOV.U32 R136, RZ, RZ, RZ ;  /* 0x000000ffff887224 */ /* 0x000fe200078e00ff */
[----:B------:R-:W-:Y:S01]  /*0fb0*/  CS2R R22, SRZ ;  /* 0x0000000000167805 */ /* 0x000fe2000001ff00 */
[----:B------:R-:W-:Y:S01]  /*0fc0*/  IMAD.MOV.U32 R134, RZ, RZ, RZ ;  /* 0x000000ffff867224 */ /* 0x000fe200078e00ff */
[----:B------:R-:W-:Y:S01]  /*0fd0*/  MOV R132, RZ ;  /* 0x000000ff00847202 */ /* 0x000fe20000000f00 */
[----:B------:R-:W-:Y:S01]  /*0fe0*/  IMAD.MOV.U32 R170, RZ, RZ, RZ ;  /* 0x000000ffffaa7224 */ /* 0x000fe200078e00ff */
        /* <DEDUP_REMOVED lines=37> */
[----:B------:R-:W-:Y:S05]  /*1240*/  @!P0 BRA `(.L_x_537) ;  /* 0x0000bef000008947 */ /* 0x000fea0003800000 */
[----:B-1----:R-:W2:Y:S01]  /*1250*/  LDL R7, [R1+0x70] ;  /* 0x0000700001077983 */ /* 0x002ea20000100800 */
[----:B------:R-:W-:-:S03]  /*1260*/  ISETP.NE.U32.AND P1, PT, RZ, c[0x0][0x340], PT ;  /* 0x0000d000ff007a0c */ /* 0x000fc60003f25070 */
[----:B------:R-:W3:Y:S01]  /*1270*/  LDL.64 R50, [R1+0x30] ;  /* 0x0000300001327983 */ /* 0x000ee20000100a00 */
[----:B------:R-:W-:-:S03]  /*1280*/  ISETP.NE.AND.EX P1, PT, RZ, c[0x0][0x344], PT, P1 ;  /* 0x0000d100ff007a0c */ /* 0x000fc60003f25310 */
[----:B------:R-:W4:Y:S04]  /*1290*/  LDL R17, [R1+0x38] ;  /* 0x0000380001117983 */ /* 0x000f280000100800 */
[----:B------:R-:W5:Y:S06]  /*12a0*/  LDL R16, [R1+0x3c] ;  /* 0x00003c0001107983 */ /* 0x000f6c0000100800 */
[----:B------:R-:W-:-:S05]  /*12b0*/  @P1 MOV R2, 0x4 ;  /* 0x0000000400021802 */ /* 0x000fca0000000f00 */
[----:B------:R-:W-:-:S05]  /*12c0*/  @P1 IMAD.WIDE R2, R52, R2, c[0x0][0x340] ;  /* 0x0000d00034021625 */ /* 0x000fca00078e0202 */
[----:B------:R1:W3:Y:S01]  /*12d0*/  @P1 LDG.E R15, [R2.64] ;  /* 0x00000006020f1981 */ /* 0x0002e2000c1e1900 */
[----:B------:R-:W-:-:S05]  /*12e0*/  SHF.R.S32.HI R13, RZ, 0x1f, R53 ;  /* 0x0000001fff0d7819 */ /* 0x000fca0000011435 */
[----:B------:R-:W-:Y:S01]  /*12f0*/  IMAD R5, R13, c[0x0][0x1b8], RZ ;  /* 0x00006e000d057a24 */ /* 0x000fe200078e02ff */
[----:B------:R-:W-:-:S03]  /*1300*/  SHF.R.S32.HI R14, RZ, 0x1f, R52 ;  /* 0x0000001fff0e7819 */ /* 0x000fc60000011434 */
[C---:B------:R-:W-:Y:S02]  /*1310*/  IMAD R5, R53.reuse, c[0x0][0x1bc], R5 ;  /* 0x00006f0035057a24 */ /* 0x040fe400078e0205 */
[----:B-1----:R-:W-:-:S05]  /*1320*/  IMAD.WIDE.U32 R2, R53, c[0x0][0x1b8], RZ ;  /* 0x00006e0035027a25 */ /* 0x002fca00078e00ff */
[----:B------:R-:W-:Y:S01]  /*1330*/  IADD3 R3, R3, R5, RZ ;  /* 0x0000000503037210 */ /* 0x000fe20007ffe0ff */
[----:B------:R-:W-:-:S04]  /*1340*/  IMAD R5, R14, c[0x0][0x1c0], RZ ;  /* 0x000070000e057a24 */ /* 0x000fc800078e02ff */
[C---:B------:R-:W-:Y:S02]  /*1350*/  IMAD R5, R52.reuse, c[0x0][0x1c4], R5 ;  /* 0x0000710034057a24 */ /* 0x040fe400078e0205 */
[----:B------:R-:W-:-:S05]  /*1360*/  IMAD.WIDE.U32 R2, R52, c[0x0][0x1c0], R2 ;  /* 0x0000700034027a25 */ /* 0x000fca00078e0002 */
[----:B------:R-:W-:Y:S02]  /*1370*/  IADD3 R3, R3, R5, RZ ;  /* 0x0000000503037210 */ /* 0x000fe40007ffe0ff */
[----:B--2---:R-:W-:Y:S02]  /*1380*/  IADD3 R4, R7, R49, RZ ;  /* 0x0000003107047210 */ /* 0x004fe40007ffe0ff */
[----:B------:R-:W1:Y:S03]  /*1390*/  S2R R7, SR_TID.X ;  /* 0x0000000000077919 */ /* 0x000e660000002100 */
[----:B------:R-:W-:-:S04]  /*13a0*/  @P2 IMAD.HI.U32 R6, R4, c[0x0][0x2c8], RZ ;  /* 0x0000b20004062a27 */ /* 0x000fc800078e00ff */
[----:B------:R-:W-:Y:S01]  /*13b0*/  IMAD.MOV.U32 R0, RZ, RZ, R4 ;  /* 0x000000ffff007224 */ /* 0x000fe200078e0004 */
[----:B------:R-:W-:-:S05]  /*13c0*/  @P2 SHF.R.U32.HI R0, RZ, c[0x0][0x2cc], R6 ;  /* 0x0000b300ff002a19 */ /* 0x000fca0000011606 */
[----:B------:R-:W-:-:S04]  /*13d0*/  IMAD.MOV R8, RZ, RZ, -R0 ;  /* 0x000000ffff087224 */ /* 0x000fc800078e0a00 */
[----:B------:R-:W-:Y:S01]  /*13e0*/  IMAD R8, R8, c[0x0][0x2c4], R4 ;  /* 0x0000b10008087a24 */ /* 0x000fe200078e0204 */
[----:B------:R-:W-:Y:S02]  /*13f0*/  SHF.R.S32.HI R4, RZ, 0x1f, R0 ;  /* 0x0000001fff047819 */ /* 0x000fe40000011400 */
[----:B-1----:R-:W-:-:S04]  /*1400*/  SHF.R.S32.HI R48, RZ, 0x1f, R7 ;  /* 0x0000001fff307819 */ /* 0x002fc80000011407 */
[----:B------:R-:W-:Y:S01]  /*1410*/  LEA.HI R48, R48, R7, RZ, 0x2 ;  /* 0x0000000730307211 */ /* 0x000fe200078f10ff */
[----:B------:R-:W-:-:S03]  /*1420*/  IMAD R9, R4, c[0x0][0x1b0], RZ ;  /* 0x00006c0004097a24 */ /* 0x000fc600078e02ff */
[----:B------:R-:W-:Y:S01]  /*1430*/  SHF.R.S32.HI R48, RZ, 0x2, R48 ;  /* 0x00000002ff307819 */ /* 0x000fe20000011430 */
[----:B------:R-:W-:-:S03]  /*1440*/  IMAD R9, R0, c[0x0][0x1b4], R9 ;  /* 0x00006d0000097a24 */ /* 0x000fc600078e0209 */
[----:B------:R-:W-:Y:S01]  /*1450*/  SHF.R.S32.HI R10, RZ, 0x1f, R48 ;  /* 0x0000001fff0a7819 */ /* 0x000fe20000011430 */
[----:B------:R-:W-:Y:S01]  /*1460*/  IMAD.WIDE.U32 R2, R0, c[0x0][0x1b0], R2 ;  /* 0x00006c0000027a25 */ /* 0x000fe200078e0002 */
[----:B------:R-:W-:-:S03]  /*1470*/  SHF.R.S32.HI R0, RZ, 0x1f, R8 ;  /* 0x0000001fff007819 */ /* 0x000fc60000011408 */
[C---:B------:R-:W-:Y:S02]  /*1480*/  IMAD R11, R10.reuse, c[0x0][0x1e0], RZ ;  /* 0x000078000a0b7a24 */ /* 0x040fe400078e02ff */
[----:B------:R-:W-:Y:S01]  /*1490*/  IMAD R10, R10, c[0x0][0x208], RZ ;  /* 0x000082000a0a7a24 */ /* 0x000fe200078e02ff */
[----:B------:R-:W-:Y:S01]  /*14a0*/  IADD3 R3, R3, R9, RZ ;  /* 0x0000000903037210 */ /* 0x000fe20007ffe0ff */
[----:B---3--:R-:W-:-:S04]  /*14b0*/  IMAD.WIDE.U32 R6, R48, c[0x0][0x1e0], R50 ;  /* 0x0000780030067a25 */ /* 0x008fc800078e0032 */
[----:B------:R-:W-:Y:S02]  /*14c0*/  IMAD R11, R48, c[0x0][0x1e4], R11 ;  /* 0x00007900300b7a24 */ /* 0x000fe400078e020b */
[----:B------:R-:W-:Y:S02]  /*14d0*/  IMAD R0, R0, c[0x0][0x1a8], RZ ;  /* 0x00006a0000007a24 */ /* 0x000fe400078e02ff */
[----:B------:R-:W-:Y:S01]  /*14e0*/  IMAD.WIDE.U32 R4, R48, c[0x0][0x208], R50 ;  /* 0x0000820030047a25 */ /* 0x000fe200078e0032 */
[----:B------:R-:W-:-:S03]  /*14f0*/  IADD3 R7, R7, R11, RZ ;  /* 0x0000000b07077210 */ /* 0x000fc60007ffe0ff */
[----:B------:R-:W-:Y:S01]  /*1500*/  IMAD R10, R48, c[0x0][0x20c], R10 ;  /* 0x00008300300a7a24 */ /* 0x000fe200078e020a */
[----:B----4-:R-:W-:Y:S01]  /*1510*/  ISETP.GE.AND P4, PT, R17, c[0x0][0x1d4], PT ;  /* 0x0000750011007a0c */ /* 0x010fe20003f86270 */
[C---:B------:R-:W-:Y:S02]  /*1520*/  IMAD R12, R8.reuse, c[0x0][0x1ac], R0 ;  /* 0x00006b00080c7a24 */ /* 0x040fe400078e0200 */
[----:B------:R-:W-:Y:S01]  /*1530*/  IMAD.WIDE.U32 R8, R8, c[0x0][0x1a8], R2 ;  /* 0x00006a0008087a25 */ /* 0x000fe200078e0002 */
[----:B------:R-:W-:-:S03]  /*1540*/  ISETP.GE.AND P5, PT, R50, c[0x0][0x1d4], PT ;  /* 0x0000750032007a0c */ /* 0x000fc60003fa6270 */
[----:B------:R-:W-:Y:S02]  /*1550*/  IMAD.IADD R5, R5, 0x1, R10 ;  /* 0x0000000105057824 */ /* 0x000fe400078e020a */
[C---:B------:R-:W-:Y:S02]  /*1560*/  IMAD R2, R13.reuse, c[0x0][0x1e8], RZ ;  /* 0x00007a000d027a24 */ /* 0x040fe400078e02ff */
[----:B------:R-:W-:Y:S01]  /*1570*/  IMAD R3, R13, c[0x0][0x210], RZ ;  /* 0x000084000d037a24 */ /* 0x000fe200078e02ff */
[----:B------:R-:W-:Y:S01]  /*1580*/  SEL R0, RZ, 0xffffffff, P4 ;  /* 0xffffffffff007807 */ /* 0x000fe20002000000 */
[C---:B------:R-:W-:Y:S02]  /*1590*/  IMAD R2, R53.reuse, c[0x0][0x1ec], R2 ;  /* 0x00007b0035027a24 */ /* 0x040fe400078e0202 */
[C---:B------:R-:W-:Y:S02]  /*15a0*/  IMAD R10, R53.reuse, c[0x0][0x214], R3 ;  /* 0x00008500350a7a24 */ /* 0x040fe400078e0203 */
[----:B------:R-:W-:Y:S01]  /*15b0*/  IMAD.WIDE.U32 R6, R53, c[0x0][0x1e8], R6 ;  /* 0x00007a0035067a25 */ /* 0x000fe200078e0006 */
[----:B------:R-:W-:-:S03]  /*15c0*/  @P1 SHF.R.S32.HI R3, RZ, 0x1f, R15 ;  /* 0x0000001fff031819 */ /* 0x000fc6000001140f */
[----:B------:R-:W-:Y:S01]  /*15d0*/  IMAD.WIDE.U32 R4, R53, c[0x0][0x210], R4 ;  /* 0x0000840035047a25 */ /* 0x000fe200078e0004 */
[----:B------:R-:W-:Y:S02]  /*15e0*/  SEL R11, RZ, 0x1, P5 ;  /* 0x00000001ff0b7807 */ /* 0x000fe40002800000 */
[----:B------:R-:W-:Y:S01]  /*15f0*/  SHF.L.U32 R0, R0, 0x1, RZ ;  /* 0x0000000100007819 */ /* 0x000fe200000006ff */
[----:B------:R-:W-:Y:S01]  /*1600*/  IMAD.IADD R7, R7, 0x1, R2 ;  /* 0x0000000107077824 */ /* 0x000fe200078e0202 */
[----:B------:R-:W-:Y:S01]  /*1610*/  @!P1 MOV R3, R14 ;  /* 0x0000000e00039202 */ /* 0x000fe20000000f00 */
[----:B------:R-:W-:Y:S01]  /*1620*/  @P1 IMAD.MOV.U32 R2, RZ, RZ, R15 ;  /* 0x000000ffff021224 */ /* 0x000fe200078e000f */
[----:B------:R-:W-:Y:S02]  /*1630*/  IADD3 R5, R5, R10, RZ ;  /* 0x0000000a05057210 */ /* 0x000fe40007ffe0ff */
[----:B------:R-:W-:Y:S02]  /*1640*/  IADD3 R10, R9, R12, RZ ;  /* 0x0000000c090a7210 */ /* 0x000fe40007ffe0ff */
[----:B------:R-:W-:-:S02]  /*1650*/  @!P1 MOV R2, R52 ;  /* 0x0000003400029202 */ /* 0x000fc40000000f00 */
[----:B------:R-:W-:Y:S01]  /*1660*/  LOP3.LUT R9, R0, 0x2, R11, 0xe2, !PT ;  /* 0x0000000200097812 */ /* 0x000fe200078ee20b */
[C---:B------:R-:W-:Y:S02]  /*1670*/  IMAD R0, R3.reuse, c[0x0][0x1f0], RZ ;  /* 0x00007c0003007a24 */ /* 0x040fe400078e02ff */
[----:B------:R-:W-:Y:S02]  /*1680*/  IMAD R3, R3, c[0x0][0x218], RZ ;  /* 0x0000860003037a24 */ /* 0x000fe400078e02ff */
[----:B------:R-:W-:-:S04]  /*1690*/  IMAD.WIDE.U32 R6, R2, c[0x0][0x1f0], R6 ;  /* 0x00007c0002067a25 */ /* 0x000fc800078e0006 */
[----:B------:R-:W-:-:S04]  /*16a0*/  IMAD.WIDE.U32 R4, R2, c[0x0][0x218], R4 ;  /* 0x0000860002047a25 */ /* 0x000fc800078e0004 */
[C---:B------:R-:W-:Y:S02]  /*16b0*/  IMAD R0, R2.reuse, c[0x0][0x1f4], R0 ;  /* 0x00007d0002007a24 */ /* 0x040fe400078e0200 */
[----:B------:R-:W-:Y:S01]  /*16c0*/  IMAD R2, R2, c[0x0][0x21c], R3 ;  /* 0x0000870002027a24 */ /* 0x000fe200078e0203 */
[----:B------:R1:W-:Y:S04]  /*16d0*/  STL.64 [R1], R6 ;  /* 0x0000000601007387 */ /* 0x0003e80000100a00 */
[----:B------:R2:W-:Y:S01]  /*16e0*/  STL.64 [R1+0x8], R4 ;  /* 0x0000080401007387 */ /* 0x0005e20000100a00 */
[----:B------:R-:W-:Y:S02]  /*16f0*/  LEA R12, P0, R8, c[0x0][0x160], 0x1 ;  /* 0x00005800080c7a11 */ /* 0x000fe400078008ff */
[----:B-----5:R-:W-:-:S02]  /*1700*/  ISETP.GE.AND P3, PT, R16, c[0x0][0x1d4], PT ;  /* 0x0000750010007a0c */ /* 0x020fc40003f66270 */
[----:B-1----:R-:W-:Y:S02]  /*1710*/  IADD3 R6, R7, R0, RZ ;  /* 0x0000000007067210 */ /* 0x002fe40007ffe0ff */
[----:B------:R-:W-:-:S05]  /*1720*/  IADD3 R0, R5, R2, RZ ;  /* 0x0000000205007210 */ /* 0x000fca0007ffe0ff */
[----:B------:R2:W-:Y:S04]  /*1730*/  STL [R1+0x14], R0 ;  /* 0x0000140001007387 */ /* 0x0005e80000100800 */
[----:B------:R2:W-:Y:S01]  /*1740*/  STL [R1+0x10], R6 ;  /* 0x0000100601007387 */ /* 0x0005e20000100800 */
[----:B------:R-:W-:Y:S02]  /*1750*/  LEA.HI.X R10, R8, c[0x0][0x164], R10, 0x1, P0 ;  /* 0x00005900080a7a11 */ /* 0x000fe400000f0c0a */
[----:B------:R-:W-:Y:S02]  /*1760*/  ISETP.GE.AND P1, PT, R50, c[0x0][0x198], PT ;  /* 0x0000660032007a0c */ /* 0x000fe40003f26270 */
[----:B------:R-:W-:Y:S02]  /*1770*/  ISETP.GE.AND P0, PT, R17, c[0x0][0x198], PT ;  /* 0x0000660011007a0c */ /* 0x000fe40003f06270 */
[----:B------:R-:W-:Y:S01]  /*1780*/  SEL R8, RZ, 0x4, P3 ;  /* 0x00000004ff087807 */ /* 0x000fe20001800000 */
[----:B------:R-:W-:Y:S01]  /*1790*/  IMAD.IADD R3, R48, 0x1, R49 ;  /* 0x0000000130037824 */ /* 0x000fe200078e0231 */
[----:B------:R-:W-:-:S02]  /*17a0*/  ISETP.GE.AND P6, PT, R16, c[0x0][0x198], PT ;  /* 0x0000660010007a0c */ /* 0x000fc40003fc6270 */
[----:B------:R-:W-:Y:S02]  /*17b0*/  P2R R11, PR, RZ, 0x2 ;  /* 0x00000002ff0b7803 */ /* 0x000fe40000000000 */
[----:B------:R-:W-:Y:S02]  /*17c0*/  P2R R13, PR, RZ, 0x1 ;  /* 0x00000001ff0d7803 */ /* 0x000fe40000000000 */
[----:B------:R-:W-:Y:S01]  /*17d0*/  LOP3.LUT R22, R9, R8, RZ, 0xfc, !PT ;  /* 0x0000000809167212 */ /* 0x000fe200078efcff */
[----:B------:R-:W-:Y:S05]  /*17e0*/  BRA.DIV ~URZ, `(.L_x_538) ;  /* 0x0000d9f27f007947 */ /* 0x000fea000b800000 */
[----:B------:R1:W3:Y:S02]  /*17f0*/  SHFL.IDX PT, R2, R10, RZ, 0x1c1f ;  /* 0x001c1fff0a027589 */ /* 0x0002e400000e0000 */
.L_x_588:
[----:B------:R-:W-:Y:S05]  /*1800*/  BRA.DIV ~URZ, `(.L_x_539) ;  /* 0x0000da427f007947 */ /* 0x000fea000b800000 */
[----:B--2---:R2:W4:Y:S02]  /*1810*/  SHFL.IDX PT, R0, R12, RZ, 0x1c1f ;  /* 0x001c1fff0c007589 */ /* 0x00452400000e0000 */
.L_x_589:
[----:B------:R-:W-:Y:S01]  /*1820*/  MOV R14, c[0x0][0x2c4] ;  /* 0x0000b100000e7a02 */ /* 0x000fe20000000f00 */
[----:B------:R-:W-:Y:S04]  /*1830*/  BSSY B0, `(.L_x_540) ;  /* 0x0000019000007945 */ /* 0x000fe80003800000 */
[----:B------:R-:W-:-:S05]  /*1840*/  IMAD R14, R14, c[0x0][0x168], RZ ;  /* 0x00005a000e0e7a24 */ /* 0x000fca00078e02ff */
[----:B------:R-:W-:-:S13]  /*1850*/  ISETP.GE.AND P0, PT, R3, R14, PT ;  /* 0x0000000e0300720c */ /* 0x000fda0003f06270 */
[----:B------:R-:W-:Y:S05]  /*1860*/  @P0 BRA `(.L_x_541) ;  /* 0x0000015000000947 */ /* 0x000fea0003800000 */
[----:B------:R-:W5:Y:S04]  /*1870*/  LDL.64 R6, [R1+0x30] ;  /* 0x0000300001067983 */ /* 0x000f680000100a00 */
[----:B--2---:R-:W2:Y:S04]  /*1880*/  LDL R4, [R1+0x38] ;  /* 0x0000380001047983 */ /* 0x004ea80000100800 */
[----:B----4-:R-:W4:Y:S04]  /*1890*/  LDL R5, [R1+0x68] ;  /* 0x0000680001057983 */ /* 0x010f280000100800 */
[----:B---3--:R-:W3:Y:S04]  /*18a0*/  LDL R16, [R1+0x3c] ;  /* 0x00003c0001107983 */ /* 0x008ee80000100800 */
[----:B------:R-:W3:Y:S04]  /*18b0*/  LDL R17, [R1+0x64] ;  /* 0x0000640001117983 */ /* 0x000ee80000100800 */
[----:B------:R-:W3:Y:S01]  /*18c0*/  LDL R15, [R1+0x28] ;  /* 0x00002800010f7983 */ /* 0x000ee20000100800 */
[----:B------:R-:W-:-:S02]  /*18d0*/  ISETP.NE.AND P1, PT, R13, RZ, PT ;  /* 0x000000ff0d00720c */ /* 0x000fc40003f25270 */
[----:B-----5:R-:W-:-:S04]  /*18e0*/  LEA R8, P0, R6, R0, 0x1 ;  /* 0x0000000006087211 */ /* 0x020fc800078008ff */
[----:B------:R-:W-:Y:S02]  /*18f0*/  LEA.HI.X R9, R6, R2, R7, 0x1, P0 ;  /* 0x0000000206097211 */ /* 0x000fe400000f0c07 */
[----:B--2---:R-:W-:-:S04]  /*1900*/  LEA R6, P0, R4, R0, 0x1 ;  /* 0x0000000004067211 */ /* 0x004fc800078008ff */
[----:B----4-:R-:W-:Y:S02]  /*1910*/  LEA.HI.X R7, R4, R2, R5, 0x1, P0 ;  /* 0x0000000204077211 */ /* 0x010fe400000f0c05 */
[----:B---3--:R-:W-:-:S04]  /*1920*/  LEA R4, P0, R16, R0, 0x1 ;  /* 0x0000000010047211 */ /* 0x008fc800078008ff */
[----:B------:R-:W-:Y:S02]  /*1930*/  LEA.HI.X R5, R16, R2, R17, 0x1, P0 ;  /* 0x0000000210057211 */ /* 0x000fe400000f0c11 */
[----:B------:R-:W-:Y:S01]  /*1940*/  ISETP.NE.AND P0, PT, R11, RZ, PT ;  /* 0x000000ff0b00720c */ /* 0x000fe20003f05270 */
[----:B------:R-:W-:-:S12]  /*1950*/  IMAD.SHL.U32 R0, R15, 0x2, RZ ;  /* 0x000000020f007824 */ /* 0x000fd800078e00ff */
[----:B------:R-:W-:Y:S01]  /*1960*/  @!PT LDS RZ, [RZ] ;  /* 0x00000000fffff984 */ /* 0x000fe20000000800 */
[----:B------:R-:W-:Y:S01]  /*1970*/  @!PT LDS RZ, [RZ] ;  /* 0x00000000fffff984 */ /* 0x000fe20000000800 */
[----:B------:R-:W-:Y:S01]  /*1980*/  @!PT LDS RZ, [RZ] ;  /* 0x00000000fffff984 */ /* 0x000fe20000000800 */
[----:B------:R2:W-:Y:S04]  /*1990*/  LDGSTS.E.BYPASS.LTC128B.128 [R0+0x6100], [R8.64], !P0 ;  /* 0x0610000008007fae */ /* 0x0005e8000c101d46 */
[----:B------:R2:W-:Y:S04]  /*19a0*/  LDGSTS.E.BYPASS.LTC128B.128 [R0+0x8100], [R6.64], !P1 ;  /* 0x0810000006007fae */ /* 0x0005e8000c901d46 */
[----:B------:R2:W-:Y:S02]  /*19b0*/  LDGSTS.E.BYPASS.LTC128B.128 [R0+0xa100], [R4.64], !P6 ;  /* 0x0a10000004007fae */ /* 0x0005e4000f101d46 */
.L_x_541:
[----:B------:R-:W-:Y:S05]  /*19c0*/  BSYNC B0 ;  /* 0x0000000000007941 */ /* 0x000fea0003800000 */
.L_x_540:
[----:B------:R-:W-:Y:S05]  /*19d0*/  BRA.DIV ~URZ, `(.L_x_542) ;  /* 0x0000d8d27f007947 */ /* 0x000fea000b800000 */
[----:B---3--:R3:W1:Y:S04]  /*19e0*/  SHFL.IDX PT, R2, R10, 0x1, 0x1c1f ;  /* 0x003c1f000a027f89 */ /* 0x00866800000e0000 */
[----:B--2-4-:R3:W2:Y:S02]  /*19f0*/  SHFL.IDX PT, R0, R12, 0x1, 0x1c1f ;  /* 0x003c1f000c007f89 */ /* 0x0146a400000e0000 */
.L_x_590:
[----:B------:R-:W-:Y:S01]  /*1a00*/  IADD3 R4, R3, 0x20, RZ ;  /* 0x0000002003047810 */ /* 0x000fe20007ffe0ff */
[----:B------:R-:W-:Y:S03]  /*1a10*/  BSSY B0, `(.L_x_543) ;  /* 0x0000018000007945 */ /* 0x000fe60003800000 */
[----:B------:R-:W-:-:S13]  /*1a20*/  ISETP.GE.AND P0, PT, R4, R14, PT ;  /* 0x0000000e0400720c */ /* 0x000fda0003f06270 */
[----:B------:R-:W-:Y:S05]  /*1a30*/  @P0 BRA `(.L_x_544) ;  /* 0x0000015000000947 */ /* 0x000fea0003800000 */
[----:B------:R-:W4:Y:S04]  /*1a40*/  LDL.64 R6, [R1+0x30] ;  /* 0x0000300001067983 */ /* 0x000f280000100a00 */
[----:B------:R-:W5:Y:S04]  /*1a50*/  LDL R5, [R1+0x38] ;  /* 0x0000380001057983 */ /* 0x000f680000100800 */
[----:B---3--:R-:W3:Y:S04]  /*1a60*/  LDL R18, [R1+0x68] ;  /* 0x0000680001127983 */ /* 0x008ee80000100800 */
[----:B--2---:R-:W2:Y:S04]  /*1a70*/  LDL R16, [R1+0x3c] ;  /* 0x00003c0001107983 */ /* 0x004ea80000100800 */
[----:B------:R-:W2:Y:S04]  /*1a80*/  LDL R17, [R1+0x64] ;  /* 0x0000640001117983 */ /* 0x000ea80000100800 */
[----:B------:R-:W2:Y:S01]  /*1a90*/  LDL R15, [R1+0x28] ;  /* 0x00002800010f7983 */ /* 0x000ea20000100800 */
[----:B------:R-:W-:-:S02]  /*1aa0*/  ISETP.NE.AND P1, PT, R13, RZ, PT ;  /* 0x000000ff0d00720c */ /* 0x000fc40003f25270 */
[----:B----4-:R-:W-:-:S04]  /*1ab0*/  LEA R8, P0, R6, R0, 0x1 ;  /* 0x0000000006087211 */ /* 0x010fc800078008ff */
[----:B-1----:R-:W-:Y:S02]  /*1ac0*/  LEA.HI.X R9, R6, R2, R7, 0x1, P0 ;  /* 0x0000000206097211 */ /* 0x002fe400000f0c07 */
[----:B-----5:R-:W-:-:S04]  /*1ad0*/  LEA R6, P0, R5, R0, 0x1 ;  /* 0x0000000005067211 */ /* 0x020fc800078008ff */
[----:B---3--:R-:W-:Y:S02]  /*1ae0*/  LEA.HI.X R7, R5, R2, R18, 0x1, P0 ;  /* 0x0000000205077211 */ /* 0x008fe400000f0c12 */
[----:B--2---:R-:W-:-:S04]  /*1af0*/  LEA R4, P0, R16, R0, 0x1 ;  /* 0x0000000010047211 */ /* 0x004fc800078008ff */
        /* <DEDUP_REMOVED lines=9> */
.L_x_544:
[----:B------:R-:W-:Y:S05]  /*1b90*/  BSYNC B0 ;  /* 0x0000000000007941 */ /* 0x000fea0003800000 */
.L_x_543:
[----:B------:R-:W-:Y:S05]  /*1ba0*/  BRA.DIV ~URZ, `(.L_x_545) ;  /* 0x0000d7c27f007947 */ /* 0x000fea000b800000 */
[----:B-1----:R1:W4:Y:S02]  /*1bb0*/  SHFL.IDX PT, R2, R10, 0x2, 0x1c1f ;  /* 0x005c1f000a027f89 */ /* 0x00232400000e0000 */
.L_x_591:
[----:B------:R-:W-:Y:S05]  /*1bc0*/  BRA.DIV ~URZ, `(.L_x_546) ;  /* 0x0000d8127f007947 */ /* 0x000fea000b800000 */
[----:B--2---:R2:W1:Y:S02]  /*1bd0*/  SHFL.IDX PT, R0, R12, 0x2, 0x1c1f ;  /* 0x005c1f000c007f89 */ /* 0x00446400000e0000 */
.L_x_592:
[----:B------:R-:W-:Y:S01]  /*1be0*/  IADD3 R4, R3, 0x40, RZ ;  /* 0x0000004003047810 */ /* 0x000fe20007ffe0ff */
[----:B------:R-:W-:Y:S03]  /*1bf0*/  BSSY B0, `(.L_x_547) ;  /* 0x0000018000007945 */ /* 0x000fe60003800000 */
[----:B------:R-:W-:-:S13]  /*1c00*/  ISETP.GE.AND P0, PT, R4, R14, PT ;  /* 0x0000000e0400720c */ /* 0x000fda0003f06270 */
[----:B------:R-:W-:Y:S05]  /*1c10*/  @P0 BRA `(.L_x_548) ;  /* 0x0000015000000947 */ /* 0x000fea0003800000 */
[----:B------:R-:W5:Y:S04]  /*1c20*/  LDL.64 R6, [R1+0x30] ;  /* 0x0000300001067983 */ /* 0x000f680000100a00 */
[----:B--2---:R-:W2:Y:S04]  /*1c30*/  LDL R5, [R1+0x38] ;  /* 0x0000380001057983 */ /* 0x004ea80000100800 */
[----:B---3--:R-:W3:Y:S04]  /*1c40*/  LDL R18, [R1+0x68] ;  /* 0x0000680001127983 */ /* 0x008ee80000100800 */
[----:B----4-:R-:W4:Y:S04]  /*1c50*/  LDL R16, [R1+0x3c] ;  /* 0x00003c0001107983 */ /* 0x010f280000100800 */
[----:B------:R-:W4:Y:S04]  /*1c60*/  LDL R17, [R1+0x64] ;  /* 0x0000640001117983 */ /* 0x000f280000100800 */
[----:B------:R-:W4:Y:S01]  /*1c70*/  LDL R15, [R1+0x28] ;  /* 0x00002800010f7983 */ /* 0x000f220000100800 */
[----:B------:R-:W-:-:S02]  /*1c80*/  ISETP.NE.AND P1, PT, R13, RZ, PT ;  /* 0x000000ff0d00720c */ /* 0x000fc40003f25270 */
[----:B-1---5:R-:W-:-:S04]  /*1c90*/  LEA R8, P0, R6, R0, 0x1 ;  /* 0x0000000006087211 */ /* 0x022fc800078008ff */
[----:B------:R-:W-:Y:S02]  /*1ca0*/  LEA.HI.X R9, R6, R2, R7, 0x1, P0 ;  /* 0x0000000206097211 */ /* 0x000fe400000f0c07 */
[----:B--2---:R-:W-:-:S04]  /*1cb0*/  LEA R6, P0, R5, R0, 0x1 ;  /* 0x0000000005067211 */ /* 0x004fc800078008ff */
[----:B---3--:R-:W-:Y:S02]  /*1cc0*/  LEA.HI.X R7, R5, R2, R18, 0x1, P0 ;  /* 0x0000000205077211 */ /* 0x008fe400000f0c12 */
[----:B----4-:R-:W-:-:S04]  /*1cd0*/  LEA R4, P0, R16, R0, 0x1 ;  /* 0x0000000010047211 */ /* 0x010fc800078008ff */
        /* <DEDUP_REMOVED lines=9> */
.L_x_548:
[----:B------:R-:W-:Y:S05]  /*1d70*/  BSYNC B0 ;  /* 0x0000000000007941 */ /* 0x000fea0003800000 */
.L_x_547:
[----:B------:R-:W-:Y:S05]  /*1d80*/  BRA.DIV ~URZ, `(.L_x_549) ;  /* 0x0000d6b27f007947 */ /* 0x000fea000b800000 */
[----:B----4-:R4:W2:Y:S04]  /*1d90*/  SHFL.IDX PT, R2, R10, 0x3, 0x1c1f ;  /* 0x007c1f000a027f89 */ /* 0x0108a800000e0000 */
[----:B-1----:R4:W1:Y:S02]  /*1da0*/  SHFL.IDX PT, R0, R12, 0x3, 0x1c1f ;  /* 0x007c1f000c007f89 */ /* 0x00286400000e0000 */
.L_x_593:
[----:B------:R-:W5:Y:S04]  /*1db0*/  LDL.64 R6, [R1+0x30] ;  /* 0x0000300001067983 */ /* 0x000f680000100a00 */
[----:B---3--:R-:W3:Y:S04]  /*1dc0*/  LDL R4, [R1+0x38] ;  /* 0x0000380001047983 */ /* 0x008ee80000100800 */
[----:B----4-:R-:W4:Y:S04]  /*1dd0*/  LDL R5, [R1+0x68] ;  /* 0x0000680001057983 */ /* 0x010f280000100800 */
[----:B--2---:R-:W2:Y:S04]  /*1de0*/  LDL R12, [R1+0x3c] ;  /* 0x00003c00010c7983 */ /* 0x004ea80000100800 */
[----:B------:R-:W2:Y:S04]  /*1df0*/  LDL R15, [R1+0x64] ;  /* 0x00006400010f7983 */ /* 0x000ea80000100800 */
[----:B------:R-:W2:Y:S01]  /*1e00*/  LDL R16, [R1+0x28] ;  /* 0x0000280001107983 */ /* 0x000ea20000100800 */
[----:B------:R-:W-:-:S04]  /*1e10*/  IADD3 R3, R3, 0x60, RZ ;  /* 0x0000006003037810 */ /* 0x000fc80007ffe0ff */
[----:B------:R-:W-:Y:S02]  /*1e20*/  ISETP.GE.AND P1, PT, R3, R14, PT ;  /* 0x0000000e0300720c */ /* 0x000fe40003f26270 */
[----:B------:R-:W-:Y:S02]  /*1e30*/  P2R R10, PR, RZ, 0x4 ;  /* 0x00000004ff0a7803 */ /* 0x000fe40000000000 */
[----:B------:R-:W-:Y:S02]  /*1e40*/  ISETP.NE.AND P2, PT, R11, RZ, PT ;  /* 0x000000ff0b00720c */ /* 0x000fe40003f45270 */
[----:B------:R-:W-:-:S07]  /*1e50*/  IADD3 R24, R252, -0x1, RZ ;  /* 0xfffffffffc187810 */ /* 0x000fce0007ffe0ff */
[----:B-1---5:R-:W-:-:S04]  /*1e60*/  @!P1 LEA R8, P0, R6, R0, 0x1 ;  /* 0x0000000006089211 */ /* 0x022fc800078008ff */
[----:B------:R-:W-:Y:S02]  /*1e70*/  @!P1 LEA.HI.X R9, R6, R2, R7, 0x1, P0 ;  /* 0x0000000206099211 */ /* 0x000fe400000f0c07 */
[----:B---3--:R-:W-:-:S04]  /*1e80*/  @!P1 LEA R6, P0, R4, R0, 0x1 ;  /* 0x0000000004069211 */ /* 0x008fc800078008ff */
[----:B----4-:R-:W-:Y:S02]  /*1e90*/  @!P1 LEA.HI.X R7, R4, R2, R5, 0x1, P0 ;  /* 0x0000000204079211 */ /* 0x010fe400000f0c05 */
[----:B--2---:R-:W-:-:S04]  /*1ea0*/  @!P1 LEA R4, P0, R12, R0, 0x1 ;  /* 0x000000000c049211 */ /* 0x004fc800078008ff */
[----:B------:R-:W-:Y:S02]  /*1eb0*/  @!P1 LEA.HI.X R5, R12, R2, R15, 0x1, P0 ;  /* 0x000000020c059211 */ /* 0x000fe400000f0c0f */
[----:B------:R-:W-:Y:S01]  /*1ec0*/  ISETP.NE.AND P0, PT, R13, RZ, PT ;  /* 0x000000ff0d00720c */ /* 0x000fe20003f05270 */
[----:B------:R-:W-:-:S05]  /*1ed0*/  IMAD.SHL.U32 R26, R16, 0x2, RZ ;  /* 0x00000002101a7824 */ /* 0x000fca00078e00ff */
[----:B------:R-:W-:Y:S01]  /*1ee0*/  @!PT LDS RZ, [RZ] ;  /* 0x00000000fffff984 */ /* 0x000fe20000000800 */
[----:B------:R-:W-:Y:S01]  /*1ef0*/  @!PT LDS RZ, [RZ] ;  /* 0x00000000fffff984 */ /* 0x000fe20000000800 */
[----:B------:R-:W-:Y:S01]  /*1f00*/  @!PT LDS RZ, [RZ] ;  /* 0x00000000fffff984 */ /* 0x000fe20000000800 */
[----:B------:R1:W-:Y:S01]  /*1f10*/  @!P1 LDGSTS.E.BYPASS.LTC128B.128 [R26+0x7900], [R8.64], !P2 ;  /* 0x07900000081a9fae */ /* 0x0003e2000d101d46 */
[----:B------:R-:W-:-:S06]  /*1f20*/  ISETP.NE.AND P2, PT, R10, RZ, PT ;  /* 0x000000ff0a00720c */ /* 0x000fcc0003f45270 */
[----:B------:R1:W-:Y:S04]  /*1f30*/  @!P1 LDGSTS.E.BYPASS.LTC128B.128 [R26+0x9900], [R6.64], !P0 ;  /* 0x09900000061a9fae */ /* 0x0003e8000c101d46 */
[----:B------:R1:W-:Y:S04]  /*1f40*/  @!P1 LDGSTS.E.BYPASS.LTC128B.128 [R26+0xb900], [R4.64], !P6 ;  /* 0x0b900000041a9fae */ /* 0x0003e8000f101d46 */
[----:B------:R-:W0:Y:S01]  /*1f50*/  LDGDEPBAR ;  /* 0x00000000000079af */ /* 0x000e220000000000 */
[----:B------:R-:W-:Y:S02]  /*1f60*/  WARPSYNC 0xffffffff ;  /* 0xffffffff00007948 */ /* 0x000fe40003800000 */
[----:B------:R-:W2:Y:S04]  /*1f70*/  LDL.64 R146, [R1] ;  /* 0x0000000001927983 */ /* 0x000ea80000100a00 */
[----:B------:R-:W3:Y:S04]  /*1f80*/  LDL R144, [R1+0x10] ;  /* 0x0000100001907983 */ /* 0x000ee80000100800 */
[----:B------:R-:W4:Y:S04]  /*1f90*/  S2R R15, SR_TID.X ;  /* 0x00000000000f7919 */ /* 0x000f280000002100 */
[----:B------:R-:W5:Y:S01]  /*1fa0*/  LDL R10, [R1+0x14] ;  /* 0x00001400010a7983 */ /* 0x000f620000100800 */
[----:B----4-:R-:W-:-:S04]  /*1fb0*/  SHF.R.S32.HI R12, RZ, 0x1f, R15 ;  /* 0x0000001fff0c7819 */ /* 0x010fc8000001140f */
[----:B------:R-:W-:Y:S02]  /*1fc0*/  LEA.HI R12, R12, R15, RZ, 0x2 ;  /* 0x0000000f0c0c7211 */ /* 0x000fe400078f10ff */
[----:B------:R-:W4:Y:S02]  /*1fd0*/  LDL.64 R14, [R1+0x8] ;  /* 0x00000800010e7983 */ /* 0x000f240000100a00 */
[----:B------:R-:W-:-:S04]  /*1fe0*/  SHF.R.S32.HI R12, RZ, 0x2, R12 ;  /* 0x00000002ff0c7819 */ /* 0x000fc8000001140c */
[----:B------:R-:W-:Y:S02]  /*1ff0*/  IADD3 R0, -R12, c[0x0][0x1d0], RZ ;  /* 0x000074000c007a10 */ /* 0x000fe40007ffe1ff */
[----:B-1----:R-:W-:-:S03]  /*2000*/  SHF.R.S32.HI R7, RZ, 0x1f, R24 ;  /* 0x0000001fff077819 */ /* 0x002fc60000011418 */
[----:B------:R-:W-:Y:S02]  /*2010*/  IMAD R0, R24, -0x40, R0 ;  /* 0xffffffc018007824 */ /* 0x000fe400078e0200 */
[----:B------:R-:W-:-:S03]  /*2020*/  IMAD R4, R7, c[0x0][0x1e0], RZ ;  /* 0x0000780007047a24 */ /* 0x000fc600078e02ff */
[----:B------:R-:W-:Y:S01]  /*2030*/  ISETP.GE.AND P6, PT, R0, 0x1, PT ;  /* 0x000000010000780c */ /* 0x000fe20003fc6270 */
[----:B------:R-:W-:Y:S01]  /*2040*/  IMAD.WIDE.U32 R2, R24, c[0x0][0x1e0], RZ ;  /* 0x0000780018027a25 */ /* 0x000fe200078e00ff */
[----:B------:R-:W-:-:S03]  /*2050*/  ISETP.GE.AND P1, PT, R0, 0x21, PT ;  /* 0x000000210000780c */ /* 0x000fc60003f26270 */
[----:B------:R-:W-:Y:S02]  /*2060*/  IMAD R4, R24, c[0x0][0x1e4], R4 ;  /* 0x0000790018047a24 */ /* 0x000fe400078e0204 */
[----:B------:R-:W-:Y:S02]  /*2070*/  IMAD.MOV.U32 R5, RZ, RZ, 0x20 ;  /* 0x00000020ff057424 */ /* 0x000fe400078e00ff */
[----:B------:R-:W-:Y:S02]  /*2080*/  IMAD.IADD R4, R3, 0x1, R4 ;  /* 0x0000000103047824 */ /* 0x000fe400078e0204 */
[----:B------:R-:W-:-:S04]  /*2090*/  IMAD.WIDE.U32 R8, R5, c[0x0][0x1e0], RZ ;  /* 0x0000780005087a25 */ /* 0x000fc800078e00ff */
[----:B------:R-:W-:Y:S02]  /*20a0*/  IMAD R3, R5, c[0x0][0x1e4], RZ ;  /* 0x0000790005037a24 */ /* 0x000fe400078e02ff */
[----:B------:R-:W-:Y:S02]  /*20b0*/  @P6 IMAD.SHL.U32 R6, R16, 0x2, RZ ;  /* 0x0000000210066824 */ /* 0x000fe400078e00ff */
[----:B------:R-:W-:Y:S02]  /*20c0*/  IMAD R7, R7, c[0x0][0x208], RZ ;  /* 0x0000820007077a24 */ /* 0x000fe400078e02ff */
[----:B------:R-:W-:-:S04]  /*20d0*/  IMAD.MOV.U32 R27, RZ, RZ, -0x40 ;  /* 0xffffffc0ff1b7424 */ /* 0x000fc800078e00ff */
[----:B------:R-:W-:Y:S01]  /*20e0*/  IMAD R25, R24, R27, c[0x0][0x1d0] ;  /* 0x0000740018197624 */ /* 0x000fe200078e021b */
[----:B------:R-:W-:Y:S01]  /*20f0*/  P2R R23, PR, RZ, 0x4 ;  /* 0x00000004ff177803 */ /* 0x000fe20000000000 */
[----:B------:R-:W-:Y:S01]  /*2100*/  BAR.SYNC.DEFER_BLOCKING 0x0 ;  /* 0x0000000000007b1d */ /* 0x000fe20000010000 */
[----:B--2---:R-:W-:-:S04]  /*2110*/  LEA R0, P0, R2, R146, 0x6 ;  /* 0x0000009202007211 */ /* 0x004fc800078030ff */
[----:B---3--:R-:W-:Y:S02]  /*2120*/  LEA.HI.X R2, R2, R144, R4, 0x6, P0 ;  /* 0x0000009002027211 */ /* 0x008fe400000f3404 */
[----:B------:R-:W-:-:S04]  /*2130*/  @P6 LEA R4, P0, R0, c[0x0][0x1c8], 0x1 ;  /* 0x0000720000046a11 */ /* 0x000fc800078008ff */
[C---:B------:R-:W-:Y:S02]  /*2140*/  @P6 LEA.HI.X R5, R0.reuse, c[0x0][0x1cc], R2, 0x1, P0 ;  /* 0x0000730000056a11 */ /* 0x040fe400000f0c02 */
[----:B------:R-:W-:-:S03]  /*2150*/  @P1 IADD3 R0, P0, R0, R8, RZ ;  /* 0x0000000800001210 */ /* 0x000fc60007f1e0ff */
[----:B------:R-:W-:Y:S01]  /*2160*/  @!PT LDS RZ, [RZ] ;  /* 0x00000000fffff984 */ /* 0x000fe20000000800 */
[----:B------:R-:W-:Y:S01]  /*2170*/  @!PT LDS RZ, [RZ] ;  /* 0x00000000fffff984 */ /* 0x000fe20000000800 */
[----:B------:R-:W-:Y:S01]  /*2180*/  @!PT LDS RZ, [RZ] ;  /* 0x00000000fffff984 */ /* 0x000fe20000000800 */
[----:B------:R1:W-:Y:S01]  /*2190*/  @P6 LDGSTS.E.BYPASS.LTC128B.128 [R6+0x3100], [R4.64], !P5 ;  /* 0x0310000004066fae */ /* 0x0003e2000e901d46 */
[----:B------:R-:W-:Y:S02]  /*21a0*/  @P1 IADD3.X R3, R2, R9, R3, P0, !PT ;  /* 0x0000000902031210 */ /* 0x000fe400007fe403 */
[C---:B------:R-:W-:Y:S01]  /*21b0*/  @P1 LEA R2, P0, R0.reuse, c[0x0][0x1c8], 0x1 ;  /* 0x0000720000021a11 */ /* 0x040fe200078008ff */
[----:B------:R1:W-:Y:S03]  /*21c0*/  @P6 LDGSTS.E.BYPASS.LTC128B.128 [R6+0x4100], [R4.64+0x40], !P4 ;  /* 0x0410004004066fae */ /* 0x0003e6000e101d46 */
[----:B------:R-:W-:Y:S01]  /*21d0*/  @P1 LEA.HI.X R3, R0, c[0x0][0x1cc], R3, 0x1, P0 ;  /* 0x0000730000031a11 */ /* 0x000fe200000f0c03 */
[----:B------:R-:W-:Y:S01]  /*21e0*/  @P1 IMAD.SHL.U32 R0, R16, 0x2, RZ ;  /* 0x0000000210001824 */ /* 0x000fe200078e00ff */
[----:B------:R1:W-:Y:S04]  /*21f0*/  @P6 LDGSTS.E.BYPASS.LTC128B.128 [R6+0x5100], [R4.64+0x80], !P3 ;  /* 0x0510008004066fae */ /* 0x0003e8000d901d46 */
[----:B------:R4:W-:Y:S04]  /*2200*/  @P1 LDGSTS.E.BYPASS.LTC128B.128 [R0+0x3900], [R2.64], !P5 ;  /* 0x0390000002001fae */ /* 0x0009e8000e901d46 */
[----:B------:R4:W-:Y:S04]  /*2210*/  @P1 LDGSTS.E.BYPASS.LTC128B.128 [R0+0x4900], [R2.64+0x40], !P4 ;  /* 0x0490004002001fae */ /* 0x0009e8000e101d46 */
[----:B------:R4:W-:Y:S04]  /*2220*/  @P1 LDGSTS.E.BYPASS.LTC128B.128 [R0+0x5900], [R2.64+0x80], !P3 ;  /* 0x0590008002001fae */ /* 0x0009e8000d901d46 */
[----:B------:R-:W0:Y:S01]  /*2230*/  LDGDEPBAR ;  /* 0x00000000000079af */ /* 0x000e220000000000 */
[----:B-1----:R-:W-:-:S04]  /*2240*/  IMAD.WIDE.U32 R4, R24, c[0x0][0x208], RZ ;  /* 0x0000820018047a25 */ /* 0x002fc800078e00ff */
[----:B------:R-:W-:Y:S01]  /*2250*/  IMAD R6, R24, c[0x0][0x20c], R7 ;  /* 0x0000830018067a24 */ /* 0x000fe200078e0207 */
[----:B------:R-:W-:-:S04]  /*2260*/  DEPBAR.LE SB0, 0x1 ;  /* 0x000080400000791a */ /* 0x000fc80000000000 */
[----:B------:R-:W-:-:S04]  /*2270*/  DEPBAR.LE SB0, 0x0 ;  /* 0x000080000000791a */ /* 0x000fc80000000000 */
[----:B------:R-:W-:Y:S01]  /*2280*/  BAR.SYNC.DEFER_BLOCKING 0x0 ;  /* 0x0000000000007b1d */ /* 0x000fe20000010000 */
[----:B------:R-:W-:Y:S01]  /*2290*/  IMAD.IADD R6, R5, 0x1, R6 ;  /* 0x0000000105067824 */ /* 0x000fe200078e0206 */
[----:B----4-:R-:W-:-:S04]  /*22a0*/  LEA R0, P0, R4, R14, 0x6 ;  /* 0x0000000e04007211 */ /* 0x010fc800078030ff */
[----:B-----5:R-:W-:Y:S01]  /*22b0*/  LEA.HI.X R4, R4, R10, R6, 0x6, P0 ;  /* 0x0000000a04047211 */ /* 0x020fe200000f3406 */
[----:B------:R-:W-:Y:S01]  /*22c0*/  IMAD.MOV.U32 R6, RZ, RZ, c[0x0][0x208] ;  /* 0x00008200ff067624 */ /* 0x000fe200078e00ff */
[----:B------:R-:W-:Y:S02]  /*22d0*/  LEA R2, P0, R0, c[0x0][0x1f8], 0x1 ;  /* 0x00007e0000027a11 */ /* 0x000fe400078008ff */
[----:B------:R-:W-:Y:S02]  /*22e0*/  LOP3.LUT R5, R22, 0x1, RZ, 0xc0, !PT ;  /* 0x0000000116057812 */ /* 0x000fe400078ec0ff */
[----:B------:R-:W-:Y:S01]  /*22f0*/  LEA.HI.X R3, R0, c[0x0][0x1fc], R4, 0x1, P0 ;  /* 0x00007f0000037a11 */ /* 0x000fe200000f0c04 */
[----:B------:R-:W-:Y:S01]  /*2300*/  IMAD.MOV.U32 R4, RZ, RZ, c[0x0][0x20c] ;  /* 0x00008300ff047624 */ /* 0x000fe200078e00ff */
[----:B------:R-:W-:Y:S02]  /*2310*/  LEA R20, P0, R6, R2, 0x6 ;  /* 0x0000000206147211 */ /* 0x000fe400078030ff */
[----:B------:R-:W-:-:S02]  /*2320*/  ISETP.NE.U32.AND P6, PT, R5, 0x1, PT ;  /* 0x000000010500780c */ /* 0x000fc40003fc5070 */
[----:B------:R-:W-:Y:S02]  /*2330*/  LEA.HI.X R21, R6, R3, R4, 0x6, P0 ;  /* 0x0000000306157211 */ /* 0x000fe400000f3404 */
[----:B------:R-:W-:Y:S04]  /*2340*/  LDSM.16.M88.4 R4, [R207+0x1000] ;  /* 0x00100000cf04783b */ /* 0x000fe80000000200 */
[----:B------:R-:W1:Y:S01]  /*2350*/  LDSM.16.M88.4 R40, [R204] ;  /* 0x00000000cc28783b */ /* 0x000e620000000200 */
[----:B------:R-:W-:-:S03]  /*2360*/  IMAD.IADD R0, R25, 0x1, -R12 ;  /* 0x0000000119007824 */ /* 0x000fc600078e0a0c */
[----:B------:R-:W2:Y:S02]  /*2370*/  LDSM.16.M88.4 R8, [R207] ;  /* 0x00000000cf08783b */ /* 0x000ea40000000200 */
[----:B------:R-:W-:Y:S02]  /*2380*/  ISETP.LT.OR P0, PT, R0, 0x1, P6 ;  /* 0x000000010000780c */ /* 0x000fe40003701670 */
[----:B------:R-:W3:Y:S04]  /*2390*/  LDSM.16.M88.4 R36, [R204+0x400] ;  /* 0x00040000cc24783b */ /* 0x000ee80000000200 */
[----:B------:R-:W-:Y:S04]  /*23a0*/  LDSM.16.M88.4 R32, [R204+0x800] ;  /* 0x00080000cc20783b */ /* 0x000fe80000000200 */
[----:B------:R-:W4:Y:S01]  /*23b0*/  LDSM.16.M88.4 R28, [R204+0xc00] ;  /* 0x000c0000cc1c783b */ /* 0x000f220000000200 */
[----:B------:R-:W-:-:S03]  /*23c0*/  LOP3.LUT P1, RZ, R22, 0x2, RZ, 0xc0, !PT ;  /* 0x0000000216ff7812 */ /* 0x000fc6000782c0ff */
[----:B------:R-:W-:Y:S04]  /*23d0*/  LDSM.16.M88.4 R12, [R208+0x1000] ;  /* 0x00100000d00c783b */ /* 0x000fe80000000200 */
[----:B------:R-:W5:Y:S04]  /*23e0*/  LDSM.16.M88.4 R48, [R209] ;  /* 0x00000000d130783b */ /* 0x000f680000000200 */
[----:B------:R-:W-:Y:S04]  /*23f0*/  LDSM.16.M88.4 R16, [R208] ;  /* 0x00000000d010783b */ /* 0x000fe80000000200 */
[----:B------:R-:W-:Y:S04]  /*2400*/  LDSM.16.M88.4 R44, [R220] ;  /* 0x00000000dc2c783b */ /* 0x000fe80000000200 */
[----:B------:R-:W-:Y:S04]  /*2410*/  LDSM.16.M88.4 R52, [R219] ;  /* 0x00000000db34783b */ /* 0x000fe80000000200 */
[----:B------:R-:W3:Y:S04]  /*2420*/  LDSM.16.M88.4 R64, [R218] ;  /* 0x00000000da40783b */ /* 0x000ee80000000200 */
[----:B------:R-:W-:Y:S01]  /*2430*/  @!PT LDS RZ, [RZ] ;  /* 0x00000000fffff984 */ /* 0x000fe20000000800 */
[----:B------:R-:W-:Y:S01]  /*2440*/  @!PT LDS RZ, [RZ] ;  /* 0x00000000fffff984 */ /* 0x000fe20000000800 */
[----:B------:R-:W-:Y:S01]  /*2450*/  @!PT LDS RZ, [RZ] ;  /* 0x00000000fffff984 */ /* 0x000fe20000000800 */
[----:B------:R2:W-:Y:S01]  /*2460*/  LDGSTS.E.BYPASS.LTC128B.128 [R26+0x100], [R2.64], !P0 ;  /* 0x00100000021a7fae */ /* 0x0005e2000c101d46 */
[C---:B------:R-:W-:Y:S01]  /*2470*/  ISETP.LT.OR P0, PT, R0.reuse, 0x1, !P1 ;  /* 0x000000010000780c */ /* 0x040fe20004f01670 */
[----:B-1----:R-:W-:Y:S01]  /*2480*/  HMMA.16816.F32.BF16 R56, R4, R40, RZ ;  /* 0x000000280438723c */ /* 0x002fe200000418ff */
[----:B------:R-:W-:-:S02]  /*2490*/  ISETP.LT.OR P6, PT, R0, 0x21, P6 ;  /* 0x000000210000780c */ /* 0x000fc400037c1670 */
[----:B------:R-:W-:-:S09]  /*24a0*/  ISETP.LT.OR P1, PT, R0, 0x21, !P1 ;  /* 0x000000210000780c */ /* 0x000fd20004f21670 */
[----:B------:R1:W-:Y:S01]  /*24b0*/  LDGSTS.E.BYPASS.LTC128B.128 [R26+0x1100], [R2.64+0x40], !P0 ;  /* 0x01100040021a7fae */ /* 0x0003e2000c101d46 */
[----:B------:R-:W-:-:S04]  /*24c0*/  LOP3.LUT P0, RZ, R22, 0x4, RZ, 0xc0, !PT ;  /* 0x0000000416ff7812 */ /* 0x000fc8000780c0ff */
[C---:B------:R-:W-:Y:S02]  /*24d0*/  ISETP.LT.OR P2, PT, R0.reuse, 0x1, !P0 ;  /* 0x000000010000780c */ /* 0x040fe40004741670 */
[----:B------:R-:W-:Y:S01]  /*24e0*/  ISETP.LT.OR P0, PT, R0, 0x21, !P0 ;  /* 0x000000210000780c */ /* 0x000fe20004701670 */
[----:B------:R-:W-:Y:S08]  /*24f0*/  HMMA.16816.F32.BF16 R96, R4, R42, RZ ;  /* 0x0000002a0460723c */ /* 0x000ff000000418ff */
[C---:B--2---:R-:W-:Y:S02]  /*2500*/  HMMA.16816.F32.BF16 R88, R8.reuse, R40, RZ ;  /* 0x000000280858723c */ /* 0x044fe400000418ff */
[----:B------:R1:W-:Y:S04]  /*2510*/  LDGSTS.E.BYPASS.LTC128B.128 [R26+0x2100], [R2.64+0x80], !P2 ;  /* 0x02100080021a7fae */ /* 0x0003e8000d101d46 */
[----:B------:R2:W-:Y:S02]  /*2520*/  LDGSTS.E.BYPASS.LTC128B.128 [R26+0x900], [R20.64], !P6 ;  /* 0x00900000141a7fae */ /* 0x0005e4000f101d46 */
[----:B------:R-:W-:Y:S02]  /*2530*/  HMMA.16816.F32.BF16 R84, R8, R42, RZ ;  /* 0x0000002a0854723c */ /* 0x000fe400000418ff */
[----:B------:R2:W-:Y:S04]  /*2540*/  LDGSTS.E.BYPASS.LTC128B.128 [R26+0x1900], [R20.64+0x40], !P1 ;  /* 0x01900040141a7fae */ /* 0x0005e8000c901d46 */
[----:B------:R2:W-:Y:S02]  /*2550*/  LDGSTS.E.BYPASS.LTC128B.128 [R26+0x2900], [R20.64+0x80], !P0 ;  /* 0x02900080141a7fae */ /* 0x0005e4000c101d46 */
[C---:B---3--:R-:W-:Y:S08]  /*2560*/  HMMA.16816.F32.BF16 R76, R4.reuse, R36, RZ ;  /* 0x00000024044c723c */ /* 0x048ff000000418ff */
[----:B------:R-:W-:Y:S08]  /*2570*/  HMMA.16816.F32.BF16 R104, R4, R38, RZ ;  /* 0x000000260468723c */ /* 0x000ff000000418ff */
[----:B------:R-:W-:Y:S08]  /*2580*/  HMMA.16816.F32.BF16 R80, R8, R36, RZ ;  /* 0x000000240850723c */ /* 0x000ff000000418ff */
[C---:B----4-:R-:W-:Y:S08]  /*2590*/  HMMA.16816.F32.BF16 R60, R4.reuse, R28, RZ ;  /* 0x0000001c043c723c */ /* 0x050ff000000418ff */
[C---:B------:R-:W-:Y:S08]  /*25a0*/  HMMA.16816.F32.BF16 R72, R4.reuse, R32, RZ ;  /* 0x000000200448723c */ /* 0x040ff000000418ff */
[C---:B------:R-:W-:Y:S08]  /*25b0*/  HMMA.16816.F32.BF16 R100, R4.reuse, R34, RZ ;  /* 0x000000220464723c */ /* 0x040ff000000418ff */
[----:B------:R-:W-:Y:S08]  /*25c0*/  HMMA.16816.F32.BF16 R92, R4, R30, RZ ;  /* 0x0000001e045c723c */ /* 0x000ff000000418ff */
[C---:B------:R-:W-:Y:S01]  /*25d0*/  HMMA.16816.F32.BF16 R68, R8.reuse, R34, RZ ;  /* 0x000000220844723c */ /* 0x040fe200000418ff */
[----:B------:R-:W-:Y:S01]  /*25e0*/  ISETP.NE.AND P2, PT, R23, RZ, PT ;  /* 0x000000ff1700720c */ /* 0x000fe20003f45270 */
[----:B------:R-:W0:Y:S06]  /*25f0*/  LDGDEPBAR ;  /* 0x00000000000079af */ /* 0x000e2c0000000000 */
[C---:B------:R-:W-:Y:S08]  /*2600*/  HMMA.16816.F32.BF16 R40, R8.reuse, R38, RZ ;  /* 0x000000260828723c */ /* 0x040ff000000418ff */
[C---:B------:R-:W-:Y:S08]  /*2610*/  HMMA.16816.F32.BF16 R36, R8.reuse, R32, RZ ;  /* 0x000000200824723c */ /* 0x040ff000000418ff */
[C---:B------:R-:W-:Y:S08]  /*2620*/  HMMA.16816.F32.BF16 R4, R8.reuse, R28, RZ ;  /* 0x0000001c0804723c */ /* 0x040ff000000418ff */
[----:B------:R-:W-:Y:S01]  /*2630*/  HMMA.16816.F32.BF16 R28, R8, R30, RZ ;  /* 0x0000001e081c723c */ /* 0x000fe200000418ff */
[----:B------:R-:W-:Y:S07]  /*2640*/  LDSM.16.M88.4 R8, [R207+0x3000] ;  /* 0x00300000cf08783b */ /* 0x000fee0000000200 */
[C---:B-----5:R-:W-:Y:S01]  /*2650*/  HMMA.16816.F32.BF16 R32, R12.reuse, R48, R56 ;  /* 0x000000300c20723c */ /* 0x060fe20000041838 */
[----:B------:R-:W3:Y:S07]  /*2660*/  LDSM.16.M88.4 R56, [R204+0x1400] ;  /* 0x00140000cc38783b */ /* 0x000eee0000000200 */
[----:B------:R-:W-:Y:S01]  /*2670*/  HMMA.16816.F32.BF16 R136, R12, R64, R60 ;  /* 0x000000400c88723c */ /* 0x000fe2000004183c */
[----:B------:R-:W4:Y:S07]  /*2680*/  LDSM.16.M88.4 R60, [R204+0x1000] ;  /* 0x00100000cc3c783b */ /* 0x000f2e0000000200 */
[----:B------:R-:W-:Y:S01]  /*2690*/  HMMA.16816.F32.BF16 R124, R16, R52, R36 ;  /* 0x00000034107c723c */ /* 0x000fe20000041824 */
[----:B------:R-:W5:Y:S07]  /*26a0*/  LDSM.16.M88.4 R36, [R204+0x1c00] ;  /* 0x001c0000cc24783b */ /* 0x000f6e0000000200 */
[C---:B------:R-:W-:Y:S08]  /*26b0*/  HMMA.16816.F32.BF16 R76, R12.reuse, R44, R76 ;  /* 0x0000002c0c4c723c */ /* 0x040ff0000004184c */
[C---:B------:R-:W-:Y:S08]  /*26c0*/  HMMA.16816.F32.BF16 R140, R12.reuse, R52, R72 ;  /* 0x000000340c8c723c */ /* 0x040ff00000041848 */
[C---:B------:R-:W-:Y:S08]  /*26d0*/  HMMA.16816.F32.BF16 R96, R12.reuse, R50, R96 ;  /* 0x000000320c60723c */ /* 0x040ff00000041860 */
[C---:B--2---:R-:W-:Y:S08]  /*26e0*/  HMMA.16816.F32.BF16 R20, R12.reuse, R46, R104 ;  /* 0x0000002e0c14723c */ /* 0x044ff00000041868 */
[C---:B------:R-:W-:Y:S08]  /*26f0*/  HMMA.16816.F32.BF16 R132, R12.reuse, R54, R100 ;  /* 0x000000360c84723c */ /* 0x040ff00000041864 */
[----:B------:R-:W-:Y:S01]  /*2700*/  HMMA.16816.F32.BF16 R116, R12, R66, R92 ;  /* 0x000000420c74723c */ /* 0x000fe2000004185c */
[----:B------:R-:W2:Y:S07]  /*2710*/  LDSM.16.M88.4 R12, [R207+0x2000] ;  /* 0x00200000cf0c783b */ /* 0x000eae0000000200 */
[C---:B------:R-:W-:Y:S01]  /*2720*/  HMMA.16816.F32.BF16 R104, R16.reuse, R46, R40 ;  /* 0x0000002e1068723c */ /* 0x040fe20000041828 */
[----:B------:R-:W1:Y:S07]  /*2730*/  LDSM.16.M88.4 R40, [R204+0x1800] ;  /* 0x00180000cc28783b */ /* 0x000e6e0000000200 */
[C---:B------:R-:W-:Y:S08]  /*2740*/  HMMA.16816.F32.BF16 R120, R16.reuse, R44, R80 ;  /* 0x0000002c1078723c */ /* 0x040ff00000041850 */
[C---:B------:R-:W-:Y:S08]  /*2750*/  HMMA.16816.F32.BF16 R112, R16.reuse, R48, R88 ;  /* 0x000000301070723c */ /* 0x040ff00000041858 */
[C---:B------:R-:W-:Y:S01]  /*2760*/  HMMA.16816.F32.BF16 R128, R16.reuse, R64, R4 ;  /* 0x000000401080723c */ /* 0x040fe20000041804 */
[----:B------:R-:W-:Y:S07]  /*2770*/  LDSM.16.M88.4 R4, [R208+0x3000] ;  /* 0x00300000d004783b */ /* 0x000fee0000000200 */
[C---:B------:R-:W-:Y:S01]  /*2780*/  HMMA.16816.F32.BF16 R100, R16.reuse, R50, R84 ;  /* 0x000000321064723c */ /* 0x040fe20000041854 */
[----:B------:R-:W-:Y:S07]  /*2790*/  LDSM.16.M88.4 R48, [R215] ;  /* 0x00000000d730783b */ /* 0x000fee0000000200 */
[C---:B------:R-:W-:Y:S08]  /*27a0*/  HMMA.16816.F32.BF16 R108, R16.reuse, R54, R68 ;  /* 0x00000036106c723c */ /* 0x040ff00000041844 */
[----:B------:R-:W-:Y:S01]  /*27b0*/  HMMA.16816.F32.BF16 R88, R16, R66, R28 ;  /* 0x000000421058723c */ /* 0x000fe2000004181c */
[----:B------:R-:W1:Y:S04]  /*27c0*/  LDSM.16.M88.4 R28, [R216] ;  /* 0x00000000d81c783b */ /* 0x000e680000000200 */
[----:B------:R-:W1:Y:S03]  /*27d0*/  LDSM.16.M88.4 R64, [R214] ;  /* 0x00000000d640783b */ /* 0x000e660000000200 */
[C---:B---3--:R-:W-:Y:S01]  /*27e0*/  HMMA.16816.F32.BF16 R16, R8.reuse, R58, R20 ;  /* 0x0000003a0810723c */ /* 0x048fe20000041814 */
[----:B------:R-:W3:Y:S07]  /*27f0*/  LDSM.16.M88.4 R20, [R208+0x2000] ;  /* 0x00200000d014783b */ /* 0x000eee0000000200 */
[C---:B----4-:R-:W-:Y:S01]  /*2800*/  HMMA.16816.F32.BF16 R72, R8.reuse, R60, R32 ;  /* 0x0000003c0848723c */ /* 0x050fe20000041820 */
[----:B------:R-:W4:Y:S07]  /*2810*/  LDSM.16.M88.4 R32, [R217] ;  /* 0x00000000d920783b */ /* 0x000f2e0000000200 */
[C---:B------:R-:W-:Y:S08]  /*2820*/  HMMA.16816.F32.BF16 R52, R8.reuse, R56, R76 ;  /* 0x000000380834723c */ /* 0x040ff0000004184c */
[----:B-----5:R-:W-:Y:S08]  /*2830*/  HMMA.16816.F32.BF16 R80, R8, R38, R116 ;  /* 0x000000260850723c */ /* 0x020ff00000041874 */
[----:B--2---:R-:W-:Y:S08]  /*2840*/  HMMA.16816.F32.BF16 R44, R12, R56, R120 ;  /* 0x000000380c2c723c */ /* 0x004ff00000041878 */
[C---:B------:R-:W-:Y:S08]  /*2850*/  HMMA.16816.F32.BF16 R68, R8.reuse, R62, R96 ;  /* 0x0000003e0844723c */ /* 0x040ff00000041860 */
[----:B-1----:R-:W-:Y:S08]  /*2860*/  HMMA.16816.F32.BF16 R96, R8, R42, R132 ;  /* 0x0000002a0860723c */ /* 0x002ff00000041884 */
[C---:B------:R-:W-:Y:S08]  /*2870*/  HMMA.16816.F32.BF16 R76, R12.reuse, R60, R112 ;  /* 0x0000003c0c4c723c */ /* 0x040ff00000041870 */
[----:B------:R-:W-:Y:S08]  /*2880*/  HMMA.16816.F32.BF16 R60, R12, R62, R100 ;  /* 0x0000003e0c3c723c */ /* 0x000ff00000041864 */
[C---:B------:R-:W-:Y:S08]  /*2890*/  HMMA.16816.F32.BF16 R84, R8.reuse, R40, R140 ;  /* 0x000000280854723c */ /* 0x040ff0000004188c */
[----:B------:R-:W-:Y:S08]  /*28a0*/  HMMA.16816.F32.BF16 R92, R8, R36, R136 ;  /* 0x00000024085c723c */ /* 0x000ff00000041888 */
[C---:B------:R-:W-:Y:S08]  /*28b0*/  HMMA.16816.F32.BF16 R56, R12.reuse, R58, R104 ;  /* 0x0000003a0c38723c */ /* 0x040ff00000041868 */
[C---:B------:R-:W-:Y:S08]  /*28c0*/  HMMA.16816.F32.BF16 R8, R12.reuse, R40, R124 ;  /* 0x000000280c08723c */ /* 0x040ff0000004187c */
[C---:B------:R-:W-:Y:S01]  /*28d0*/  HMMA.16816.F32.BF16 R108, R12.reuse, R42, R108 ;  /* 0x0000002a0c6c723c */ /* 0x040fe2000004186c */
[----:B------:R-:W-:Y:S07]  /*28e0*/  LDSM.16.M88.4 R40, [R204+0x2800] ;  /* 0x00280000cc28783b */ /* 0x000fee0000000200 */
[C---:B------:R-:W-:Y:S08]  /*28f0*/  HMMA.16816.F32.BF16 R100, R12.reuse, R36, R128 ;  /* 0x000000240c64723c */ /* 0x040ff00000041880 */
[----:B------:R-:W-:Y:S01]  /*2900*/  HMMA.16816.F32.BF16 R104, R12, R38, R88 ;  /* 0x000000260c68723c */ /* 0x000fe20000041858 */
[----:B------:R-:W-:Y:S04]  /*2910*/  LDSM.16.M88.4 R12, [R207+0x4000] ;  /* 0x00400000cf0c783b */ /* 0x000fe80000000200 */
[----:B------:R-:W-:Y:S03]  /*2920*/  LDSM.16.M88.4 R36, [R204+0x2c00] ;  /* 0x002c0000cc24783b */ /* 0x000fe60000000200 */
[C---:B------:R-:W-:Y:S01]  /*2930*/  HMMA.16816.F32.BF16 R136, R4.reuse, R28, R52 ;  /* 0x0000001c0488723c */ /* 0x040fe20000041834 */
[----:B------:R-:W-:Y:S07]  /*2940*/  LDSM.16.M88.4 R52, [R204+0x2000] ;  /* 0x00200000cc34783b */ /* 0x000fee0000000200 */
[C---:B------:R-:W-:Y:S01]  /*2950*/  HMMA.16816.F32.BF16 R132, R4.reuse, R30, R16 ;  /* 0x0000001e0484723c */ /* 0x040fe20000041810 */
[----:B------:R-:W1:Y:S07]  /*2960*/  LDSM.16.M88.4 R16, [R207+0x5000] ;  /* 0x00500000cf10783b */ /* 0x000e6e0000000200 */
[----:B------:R-:W-:Y:S08]  /*2970*/  HMMA.16816.F32.BF16 R116, R4, R66, R80 ;  /* 0x000000420474723c */ /* 0x000ff00000041850 */
[----:B---3--:R-:W-:Y:S01]  /*2980*/  HMMA.16816.F32.BF16 R80, R20, R28, R44 ;  /* 0x0000001c1450723c */ /* 0x008fe2000004182c */
[----:B------:R-:W2:Y:S07]  /*2990*/  LDSM.16.M88.4 R44, [R204+0x2400] ;  /* 0x00240000cc2c783b */ /* 0x000eae0000000200 */
[C---:B------:R-:W-:Y:S08]  /*29a0*/  HMMA.16816.F32.BF16 R124, R4.reuse, R50, R96 ;  /* 0x00000032047c723c */ /* 0x040ff00000041860 */
[C---:B----4-:R-:W-:Y:S08]  /*29b0*/  HMMA.16816.F32.BF16 R112, R4.reuse, R32, R72 ;  /* 0x000000200470723c */ /* 0x050ff00000041848 */
[----:B------:R-:W-:Y:S08]  /*29c0*/  HMMA.16816.F32.BF16 R140, R4, R34, R68 ;  /* 0x00000022048c723c */ /* 0x000ff00000041844 */
[C---:B------:R-:W-:Y:S08]  /*29d0*/  HMMA.16816.F32.BF16 R96, R20.reuse, R32, R76 ;  /* 0x000000201460723c */ /* 0x040ff0000004184c */
[C---:B------:R-:W-:Y:S01]  /*29e0*/  HMMA.16816.F32.BF16 R88, R20.reuse, R34, R60 ;  /* 0x000000221458723c */ /* 0x040fe2000004183c */
[----:B------:R-:W-:Y:S07]  /*29f0*/  LDSM.16.M88.4 R32, [R212] ;  /* 0x00000000d420783b */ /* 0x000fee0000000200 */
[----:B------:R-:W-:Y:S01]  /*2a00*/  HMMA.16816.F32.BF16 R72, R20, R30, R56 ;  /* 0x0000001e1448723c */ /* 0x000fe20000041838 */
[----:B------:R-:W-:Y:S07]  /*2a10*/  LDSM.16.M88.4 R28, [R211] ;  /* 0x00000000d31c783b */ /* 0x000fee0000000200 */
[C---:B------:R-:W-:Y:S08]  /*2a20*/  HMMA.16816.F32.BF16 R128, R4.reuse, R48, R84 ;  /* 0x000000300480723c */ /* 0x040ff00000041854 */
[----:B------:R-:W-:Y:S01]  /*2a30*/  HMMA.16816.F32.BF16 R120, R4, R64, R92 ;  /* 0x000000400478723c */ /* 0x000fe2000004185c */
[----:B------:R-:W-:Y:S07]  /*2a40*/  LDSM.16.M88.4 R4, [R208+0x5000] ;  /* 0x00500000d004783b */ /* 0x000fee0000000200 */
[C---:B------:R-:W-:Y:S01]  /*2a50*/  HMMA.16816.F32.BF16 R60, R20.reuse, R48, R8 ;  /* 0x00000030143c723c */ /* 0x040fe20000041808 */
[----:B------:R-:W-:Y:S07]  /*2a60*/  LDSM.16.M88.4 R8, [R208+0x4000] ;  /* 0x00400000d008783b */ /* 0x000fee0000000200 */
[C---:B------:R-:W-:Y:S01]  /*2a70*/  HMMA.16816.F32.BF16 R68, R20.reuse, R50, R108 ;  /* 0x000000321444723c */ /* 0x040fe2000004186c */
[----:B------:R-:W3:Y:S07]  /*2a80*/  LDSM.16.M88.4 R48, [R213] ;  /* 0x00000000d530783b */ /* 0x000eee0000000200 */
[C---:B------:R-:W-:Y:S08]  /*2a90*/  HMMA.16816.F32.BF16 R76, R20.reuse, R64, R100 ;  /* 0x00000040144c723c */ /* 0x040ff00000041864 */
[----:B------:R-:W-:Y:S01]  /*2aa0*/  HMMA.16816.F32.BF16 R64, R20, R66, R104 ;  /* 0x000000421440723c */ /* 0x000fe20000041868 */
[----:B------:R-:W4:Y:S01]  /*2ab0*/  LDSM.16.M88.4 R20, [R210] ;  /* 0x00000000d214783b */ /* 0x000f220000000200 */
[----:B------:R-:W-:Y:S01]  /*2ac0*/  ISETP.GE.AND P0, PT, R252, 0x2, PT ;  /* 0x00000002fc00780c */ /* 0x000fe20003f06270 */
[----:B------:R-:W-:-:S05]  /*2ad0*/  DEPBAR.LE SB0, 0x0 ;  /* 0x000080000000791a */ /* 0x000fca0000000000 */
[C---:B-1----:R-:W-:Y:S08]  /*2ae0*/  HMMA.16816.F32.BF16 R84, R16.reuse, R52, R112 ;  /* 0x000000341054723c */ /* 0x042ff00000041870 */
[----:B------:R-:W-:Y:S08]  /*2af0*/  HMMA.16816.F32.BF16 R92, R16, R54, R140 ;  /* 0x00000036105c723c */ /* 0x000ff0000004188c */
[C---:B------:R-:W-:Y:S08]  /*2b00*/  HMMA.16816.F32.BF16 R96, R12.reuse, R52, R96 ;  /* 0x000000340c60723c */ /* 0x040ff00000041860 */
[----:B------:R-:W-:Y:S08]  /*2b10*/  HMMA.16816.F32.BF16 R88, R12, R54, R88 ;  /* 0x000000360c58723c */ /* 0x000ff00000041858 */
[C---:B--2---:R-:W-:Y:S08]  /*2b20*/  HMMA.16816.F32.BF16 R100, R16.reuse, R44, R136 ;  /* 0x0000002c1064723c */ /* 0x044ff00000041888 */
[----:B------:R-:W-:Y:S08]  /*2b30*/  HMMA.16816.F32.BF16 R104, R16, R46, R132 ;  /* 0x0000002e1068723c */ /* 0x000ff00000041884 */
[C---:B------:R-:W-:Y:S08]  /*2b40*/  HMMA.16816.F32.BF16 R56, R12.reuse, R44, R80 ;  /* 0x0000002c0c38723c */ /* 0x040ff00000041850 */
[----:B------:R-:W-:Y:S08]  /*2b50*/  HMMA.16816.F32.BF16 R52, R12, R46, R72 ;  /* 0x0000002e0c34723c */ /* 0x000ff00000041848 */
[C---:B------:R-:W-:Y:S08]  /*2b60*/  HMMA.16816.F32.BF16 R108, R16.reuse, R40, R128 ;  /* 0x00000028106c723c */ /* 0x040ff00000041880 */
[C---:B------:R-:W-:Y:S08]  /*2b70*/  HMMA.16816.F32.BF16 R112, R16.reuse, R42, R124 ;  /* 0x0000002a1070723c */ /* 0x040ff0000004187c */
[C---:B------:R-:W-:Y:S08]  /*2b80*/  HMMA.16816.F32.BF16 R120, R16.reuse, R36, R120 ;  /* 0x000000241078723c */ /* 0x040ff00000041878 */
[----:B------:R-:W-:Y:S08]  /*2b90*/  HMMA.16816.F32.BF16 R116, R16, R38, R116 ;  /* 0x000000261074723c */ /* 0x000ff00000041874 */
[C---:B------:R-:W-:Y:S08]  /*2ba0*/  HMMA.16816.F32.BF16 R44, R12.reuse, R40, R60 ;  /* 0x000000280c2c723c */ /* 0x040ff0000004183c */
[C---:B------:R-:W-:Y:S08]  /*2bb0*/  HMMA.16816.F32.BF16 R40, R12.reuse, R42, R68 ;  /* 0x0000002a0c28723c */ /* 0x040ff00000041844 */
[C---:B------:R-:W-:Y:S08]  /*2bc0*/  HMMA.16816.F32.BF16 R16, R12.reuse, R36, R76 ;  /* 0x000000240c10723c */ /* 0x040ff0000004184c */
[----:B------:R-:W-:Y:S01]  /*2bd0*/  HMMA.16816.F32.BF16 R12, R12, R38, R64 ;  /* 0x000000260c0c723c */ /* 0x000fe20000041840 */
[----:B------:R-:W-:Y:S07]  /*2be0*/  BSSY B0, `(.L_x_550) ;  /* 0x000002b000007945 */ /* 0x000fee0003800000 */
[C---:B---3--:R-:W-:Y:S08]  /*2bf0*/  HMMA.16816.F32.BF16 R36, R4.reuse, R48, R84 ;  /* 0x000000300424723c */ /* 0x048ff00000041854 */
[C---:B------:R-:W-:Y:S08]  /*2c00*/  HMMA.16816.F32.BF16 R60, R4.reuse, R50, R92 ;  /* 0x00000032043c723c */ /* 0x040ff0000004185c */
        /* <DEDUP_REMOVED lines=8> */
[----:B------:R-:W-:Y:S08]  /*2c90*/  HMMA.16816.F32.BF16 R44, R8, R28, R44 ;  /* 0x0000001c082c723c */ /* 0x000ff0000004182c */
[C---:B----4-:R-:W-:Y:S08]  /*2ca0*/  HMMA.16816.F32.BF16 R80, R4.reuse, R20, R120 ;  /* 0x000000140450723c */ /* 0x050ff00000041878 */
[----:B------:R-:W-:Y:S08]  /*2cb0*/  HMMA.16816.F32.BF16 R84, R4, R22, R116 ;  /* 0x000000160454723c */ /* 0x000ff00000041874 */
[C---:B------:R-:W-:Y:S08]  /*2cc0*/  HMMA.16816.F32.BF16 R28, R8.reuse, R30, R40 ;  /* 0x0000001e081c723c */ /* 0x040ff00000041828 */
[C---:B------:R-:W-:Y:S08]  /*2cd0*/  HMMA.16816.F32.BF16 R32, R8.reuse, R20, R16 ;  /* 0x000000140820723c */ /* 0x040ff00000041810 */
[----:B------:R-:W-:Y:S01]  /*2ce0*/  HMMA.16816.F32.BF16 R48, R8, R22, R12 ;  /* 0x000000160830723c */ /* 0x000fe2000004180c */
[----:B------:R-:W-:Y:S06]  /*2cf0*/  BAR.SYNC.DEFER_BLOCKING 0x0 ;  /* 0x0000000000007b1d */ /* 0x000fec0000010000 */
[----:B------:R-:W-:Y:S01]  /*2d00*/  @!UPT UIADD3 URZ, URZ, URZ, URZ ;  /* 0x0000003f3f3ff290 */ /* 0x000fe2000fffe03f */
[----:B------:R-:W-:Y:S11]  /*2d10*/  @!P0 BRA `(.L_x_551) ;  /* 0x0000017000008947 */ /* 0x000ff60003800000 */
[----:B------:R-:W-:Y:S01]  /*2d20*/  IADD3 R0, R252, -0x2, RZ ;  /* 0xfffffffefc007810 */ /* 0x000fe20007ffe0ff */
[----:B------:R-:W-:-:S03]  /*2d30*/  IMAD.MOV.U32 R6, RZ, RZ, c[0x0][0x1e4] ;  /* 0x00007900ff067624 */ /* 0x000fc600078e00ff */
[----:B------:R-:W-:Y:S01]  /*2d40*/  SHF.R.S32.HI R2, RZ, 0x1f, R0 ;  /* 0x0000001fff027819 */ /* 0x000fe20000011400 */
[----:B------:R-:W-:-:S04]  /*2d50*/  IMAD.WIDE.U32 R4, R0, c[0x0][0x1e0], RZ ;  /* 0x0000780000047a25 */ /* 0x000fc800078e00ff */
[----:B------:R-:W-:-:S04]  /*2d60*/  IMAD R2, R2, c[0x0][0x1e0], RZ ;  /* 0x0000780002027a24 */ /* 0x000fc800078e02ff */
[----:B------:R-:W-:Y:S01]  /*2d70*/  IMAD R2, R0, c[0x0][0x1e4], R2 ;  /* 0x0000790000027a24 */ /* 0x000fe200078e0202 */
[----:B------:R-:W-:-:S03]  /*2d80*/  LEA R0, P0, R4, R146, 0x6 ;  /* 0x0000009204007211 */ /* 0x000fc600078030ff */
[----:B------:R-:W-:Y:S01]  /*2d90*/  IMAD.IADD R3, R5, 0x1, R2 ;  /* 0x0000000105037824 */ /* 0x000fe200078e0202 */
[----:B------:R-:W-:Y:S01]  /*2da0*/  LEA R2, P1, R0, c[0x0][0x1c8], 0x1 ;  /* 0x0000720000027a11 */ /* 0x000fe200078208ff */
[----:B------:R-:W-:-:S03]  /*2db0*/  IMAD.MOV.U32 R5, RZ, RZ, c[0x0][0x1e0] ;  /* 0x00007800ff057624 */ /* 0x000fc600078e00ff */
[----:B------:R-:W-:Y:S02]  /*2dc0*/  LEA.HI.X R3, R4, R144, R3, 0x6, P0 ;  /* 0x0000009004037211 */ /* 0x000fe400000f3403 */
[----:B------:R-:W-:Y:S02]  /*2dd0*/  LEA R4, P0, R5, R2, 0x6 ;  /* 0x0000000205047211 */ /* 0x000fe400078030ff */
[----:B------:R-:W-:-:S04]  /*2de0*/  LEA.HI.X R3, R0, c[0x0][0x1cc], R3, 0x1, P1 ;  /* 0x0000730000037a11 */ /* 0x000fc800008f0c03 */
[----:B------:R-:W-:Y:S01]  /*2df0*/  LEA.HI.X R5, R5, R3, R6, 0x6, P0 ;  /* 0x0000000305057211 */ /* 0x000fe200000f3406 */
[----:B------:R-:W-:Y:S01]  /*2e00*/  @!PT LDS RZ, [RZ] ;  /* 0x00000000fffff984 */ /* 0x000fe20000000800 */
[----:B------:R-:W-:Y:S01]  /*2e10*/  @!PT LDS RZ, [RZ] ;  /* 0x00000000fffff984 */ /* 0x000fe20000000800 */
[----:B------:R-:W-:Y:S01]  /*2e20*/  @!PT LDS RZ, [RZ] ;  /* 0x00000000fffff984 */ /* 0x000fe20000000800 */
[----:B------:R1:W-:Y:S04]  /*2e30*/  LDGSTS.E.BYPASS.LTC128B.128 [R26+0x3100], [R2.64], !P5 ;  /* 0x03100000021a7fae */ /* 0x0003e8000e901d46 */
[----:B------:R1:W-:Y:S04]  /*2e40*/  LDGSTS.E.BYPASS.LTC128B.128 [R26+0x4100], [R2.64+0x40], !P4 ;  /* 0x04100040021a7fae */ /* 0x0003e8000e101d46 */
[----:B------:R1:W-:Y:S04]  /*2e50*/  LDGSTS.E.BYPASS.LTC128B.128 [R26+0x5100], [R2.64+0x80], !P3 ;  /* 0x05100080021a7fae */ /* 0x0003e8000d901d46 */
[----:B------:R1:W-:Y:S04]  /*2e60*/  LDGSTS.E.BYPASS.LTC128B.128 [R26+0x3900], [R4.64], !P5 ;  /* 0x03900000041a7fae */ /* 0x0003e8000e901d46 */
[----:B------:R1:W-:Y:S04]  /*2e70*/  LDGSTS.E.BYPASS.LTC128B.128 [R26+0x4900], [R4.64+0x40], !P4 ;  /* 0x04900040041a7fae */ /* 0x0003e8000e101d46 */
[----:B------:R1:W-:Y:S02]  /*2e80*/  LDGSTS.E.BYPASS.LTC128B.128 [R26+0x5900], [R4.64+0x80], !P3 ;  /* 0x05900080041a7fae */ /* 0x0003e4000d901d46 */
.L_x_551:
[----:B------:R-:W-:Y:S05]  /*2e90*/  BSYNC B0 ;  /* 0x0000000000007941 */ /* 0x000fea0003800000 */
.L_x_550:
[----:B------:R-:W2:Y:S04]  /*2ea0*/  LDL R0, [R1+0x50] ;  /* 0x0000500001007983 */ /* 0x000ea80000100800 */
[----:B------:R-:W2:Y:S04]  /*2eb0*/  LDL R149, [R1+0x40] ;  /* 0x0000400001957983 */ /* 0x000ea80000100800 */
[----:B-1----:R-:W3:Y:S04]  /*2ec0*/  LDL R5, [R1+0x4c] ;  /* 0x00004c0001057983 */ /* 0x002ee80000100800 */
[----:B------:R-:W-:Y:S04]  /*2ed0*/  LDSM.16.MT88.4 R92, [R206+0x2000] ;  /* 0x00200000ce5c783b */ /* 0x000fe80000004200 */
[----:B------:R-:W0:Y:S01]  /*2ee0*/  LDGDEPBAR ;  /* 0x00000000000079af */ /* 0x000e220000000000 */
[----:B--2---:R-:W-:-:S04]  /*2ef0*/  IMAD.IADD R3, R0, 0x1, R149 ;  /* 0x0000000100037824 */ /* 0x004fc800078e0295 */
[----:B------:R-:W-:-:S05]  /*2f00*/  @P2 IMAD.HI.U32 R0, R3, c[0x0][0x2c8], RZ ;  /* 0x0000b20003002a27 */ /* 0x000fca00078e00ff */
[----:B------:R-:W-:-:S05]  /*2f10*/  @P2 SHF.R.U32.HI R3, RZ, c[0x0][0x2cc], R0 ;  /* 0x0000b300ff032a19 */ /* 0x000fca0000011600 */
[----:B------:R-:W1:Y:S04]  /*2f20*/  SHFL.IDX PT, R2, R3, 0x2, 0x1c1f ;  /* 0x005c1f0003027f89 */ /* 0x000e6800000e0000 */
[----:B------:R-:W2:Y:S01]  /*2f30*/  SHFL.IDX PT, R6, R3, 0x3, 0x1c1f ;  /* 0x007c1f0003067f89 */ /* 0x000ea200000e0000 */
[----:B------:R-:W-:-:S05]  /*2f40*/  IMAD R0, R24, R27, 0x1 ;  /* 0x0000000118007424 */ /* 0x000fca00078e021b */
[----:B---3--:R-:W-:-:S04]  /*2f50*/  IADD3 R0, -R5, c[0x0][0x1d0], R0 ;  /* 0x0000740005007a10 */ /* 0x008fc80007ffe100 */
[----:B------:R-:W-:Y:S01]  /*2f60*/  IADD3 R4, R0, -c[0x0][0x168], RZ ;  /* 0x80005a0000047a10 */ /* 0x000fe20007ffe0ff */
[----:B------:R-:W-:-:S04]  /*2f70*/  IMAD.IADD R5, R25, 0x1, -R5 ;  /* 0x0000000119057824 */ /* 0x000fc800078e0a05 */
[C---:B-1----:R-:W-:Y:S02]  /*2f80*/  IMAD.IADD R2, R4.reuse, 0x1, R2 ;  /* 0x0000000104027824 */ /* 0x042fe400078e0202 */
[----:B--2---:R-:W-:-:S03]  /*2f90*/  IMAD.IADD R0, R4, 0x1, R6 ;  /* 0x0000000104007824 */ /* 0x004fc600078e0206 */
[----:B------:R-:W-:-:S04]  /*2fa0*/  IMNMX R2, R5, R2, PT ;  /* 0x0000000205027217 */ /* 0x000fc80003800200 */
[C---:B------:R-:W-:Y:S02]  /*2fb0*/  ISETP.GT.AND P0, PT, R2.reuse, RZ, PT ;  /* 0x000000ff0200720c */ /* 0x040fe40003f04270 */
[----:B------:R-:W-:Y:S02]  /*2fc0*/  IMNMX R0, R5, R0, PT ;  /* 0x0000000005007217 */ /* 0x000fe40003800200 */
[----:B------:R-:W-:Y:S02]  /*2fd0*/  ISETP.GT.AND P6, PT, R2, 0x1, PT ;  /* 0x000000010200780c */ /* 0x000fe40003fc4270 */
[----:B------:R-:W-:Y:S02]  /*2fe0*/  FSEL R10, R36, -INF , P0 ;  /* 0xff800000240a7808 */ /* 0x000fe40000000000 */
[C---:B------:R-:W-:Y:S02]  /*2ff0*/  ISETP.GT.AND P0, PT, R0.reuse, 0x1, PT ;  /* 0x000000010000780c */ /* 0x040fe40003f04270 */
[----:B------:R-:W-:-:S02]  /*3000*/  ISETP.GT.AND P1, PT, R0, RZ, PT ;  /* 0x000000ff0000720c */ /* 0x000fc40003f24270 */
[----:B------:R-:W-:Y:S02]  /*3010*/  FSEL R11, R37, -INF , P6 ;  /* 0xff800000250b7808 */ /* 0x000fe40003000000 */
[----:B------:R-:W-:Y:S02]  /*3020*/  ISETP.GT.AND P6, PT, R2, 0x8, PT ;  /* 0x000000080200780c */ /* 0x000fe40003fc4270 */
[----:B------:R-:W-:Y:S02]  /*3030*/  FSEL R16, R39, -INF , P0 ;  /* 0xff80000027107808 */ /* 0x000fe40000000000 */
[----:B------:R-:W-:Y:S02]  /*3040*/  FSEL R15, R38, -INF , P1 ;  /* 0xff800000260f7808 */ /* 0x000fe40000800000 */
[----:B------:R-:W-:Y:S01]  /*3050*/  ISETP.GT.AND P0, PT, R0, 0x8, PT ;  /* 0x000000080000780c */ /* 0x000fe20003f04270 */
[----:B------:R-:W-:Y:S01]  /*3060*/  SHFL.IDX PT, R8, R3, 0x1, 0x1c1f ;  /* 0x003c1f0003087f89 */ /* 0x000fe200000e0000 */
[----:B------:R-:W-:-:S02]  /*3070*/  ISETP.GT.AND P1, PT, R2, 0x9, PT ;  /* 0x000000090200780c */ /* 0x000fc40003f24270 */
[----:B------:R-:W-:Y:S01]  /*3080*/  FSEL R13, R60, -INF , P6 ;  /* 0xff8000003c0d7808 */ /* 0x000fe20003000000 */
[----:B------:R-:W-:Y:S01]  /*3090*/  LDSM.16.MT88.4 R36, [R206+0x400] ;  /* 0x00040000ce24783b */ /* 0x000fe20000004200 */
[----:B------:R-:W-:Y:S02]  /*30a0*/  FMNMX.FTZ R6, R10, R11, !PT ;  /* 0x0000000b0a067209 */ /* 0x000fe40007810000 */
[----:B------:R-:W-:Y:S02]  /*30b0*/  FSEL R17, R62, -INF , P0 ;  /* 0xff8000003e117808 */ /* 0x000fe40000000000 */
[----:B------:R-:W-:Y:S02]  /*30c0*/  FSEL R14, R61, -INF , P1 ;  /* 0xff8000003d0e7808 */ /* 0x000fe40000800000 */
[C---:B------:R-:W-:Y:S02]  /*30d0*/  ISETP.GT.AND P6, PT, R2.reuse, 0x10, PT ;  /* 0x000000100200780c */ /* 0x040fe40003fc4270 */
[----:B------:R-:W-:-:S02]  /*30e0*/  ISETP.GT.AND P0, PT, R2, 0x11, PT ;  /* 0x000000110200780c */ /* 0x000fc40003f04270 */
[----:B------:R-:W-:Y:S02]  /*30f0*/  FMNMX.FTZ R6, R13, R6, !PT ;  /* 0x000000060d067209 */ /* 0x000fe40007810000 */
[----:B------:R-:W-:Y:S02]  /*3100*/  FSEL R19, R64, -INF , P6 ;  /* 0xff80000040137808 */ /* 0x000fe40003000000 */
[----:B------:R-:W-:Y:S02]  /*3110*/  FSEL R20, R65, -INF , P0 ;  /* 0xff80000041147808 */ /* 0x000fe40000000000 */
[----:B------:R-:W-:Y:S02]  /*3120*/  FMNMX.FTZ R6, R14, R6, !PT ;  /* 0x000000060e067209 */ /* 0x000fe40007810000 */
[----:B------:R-:W-:Y:S02]  /*3130*/  ISETP.GT.AND P0, PT, R0, 0x11, PT ;  /* 0x000000110000780c */ /* 0x000fe40003f04270 */
[----:B------:R-:W-:-:S02]  /*3140*/  ISETP.GT.AND P6, PT, R2, 0x18, PT ;  /* 0x000000180200780c */ /* 0x000fc40003fc4270 */
[----:B------:R-:W-:Y:S02]  /*3150*/  FMNMX.FTZ R6, R19, R6, !PT ;  /* 0x0000000613067209 */ /* 0x000fe40007810000 */
[----:B------:R-:W-:Y:S02]  /*3160*/  ISETP.GT.AND P1, PT, R0, 0x9, PT ;  /* 0x000000090000780c */ /* 0x000fe40003f24270 */
[----:B------:R-:W-:Y:S02]  /*3170*/  FSEL R23, R67, -INF , P0 ;  /* 0xff80000043177808 */ /* 0x000fe40000000000 */
[----:B------:R-:W-:Y:S02]  /*3180*/  ISETP.GT.AND P0, PT, R2, 0x19, PT ;  /* 0x000000190200780c */ /* 0x000fe40003f04270 */
[----:B------:R-:W-:Y:S02]  /*3190*/  FSEL R22, R68, -INF , P6 ;  /* 0xff80000044167808 */ /* 0x000fe40003000000 */
[----:B------:R-:W-:-:S02]  /*31a0*/  FMNMX.FTZ R6, R20, R6, !PT ;  /* 0x0000000614067209 */ /* 0x000fc40007810000 */
[----:B------:R-:W-:Y:S02]  /*31b0*/  FSEL R18, R63, -INF , P1 ;  /* 0xff8000003f127808 */ /* 0x000fe40000800000 */
[C---:B------:R-:W-:Y:S01]  /*31c0*/  ISETP.GT.AND P1, PT, R0.reuse, 0x10, PT ;  /* 0x000000100000780c */ /* 0x040fe20003f24270 */
[----:B------:R-:W-:Y:S01]  /*31d0*/  LDSM.16.MT88.4 R60, [R206] ;  /* 0x00000000ce3c783b */ /* 0x000fe20000004200 */
[----:B------:R-:W-:Y:S02]  /*31e0*/  FSEL R21, R69, -INF , P0 ;  /* 0xff80000045157808 */ /* 0x000fe40000000000 */
[----:B------:R-:W-:Y:S02]  /*31f0*/  ISETP.GT.AND P0, PT, R0, 0x19, PT ;  /* 0x000000190000780c */ /* 0x000fe40003f04270 */
[----:B------:R-:W-:Y:S02]  /*3200*/  ISETP.GT.AND P6, PT, R2, 0x20, PT ;  /* 0x000000200200780c */ /* 0x000fe40003fc4270 */
[----:B------:R-:W-:-:S02]  /*3210*/  FMNMX.FTZ R6, R22, R6, !PT ;  /* 0x0000000616067209 */ /* 0x000fc40007810000 */
[----:B------:R-:W-:Y:S02]  /*3220*/  FSEL R24, R66, -INF , P1 ;  /* 0xff80000042187808 */ /* 0x000fe40000800000 */
[----:B------:R-:W-:Y:S01]  /*3230*/  ISETP.GT.AND P1, PT, R0, 0x18, PT ;  /* 0x000000180000780c */ /* 0x000fe20003f24270 */
[----:B------:R-:W-:Y:S01]  /*3240*/  LDSM.16.MT88.4 R64, [R206+0x1000] ;  /* 0x00100000ce40783b */ /* 0x000fe20000004200 */
[----:B------:R-:W-:Y:S02]  /*3250*/  FSEL R26, R71, -INF , P0 ;  /* 0xff800000471a7808 */ /* 0x000fe40000000000 */
[----:B------:R-:W-:Y:S02]  /*3260*/  ISETP.GT.AND P0, PT, R2, 0x21, PT ;  /* 0x000000210200780c */ /* 0x000fe40003f04270 */
[----:B------:R-:W-:Y:S02]  /*3270*/  FSEL R132, R72, -INF , P6 ;  /* 0xff80000048847808 */ /* 0x000fe40003000000 */
[----:B------:R-:W-:-:S02]  /*3280*/  FMNMX.FTZ R6, R21, R6, !PT ;  /* 0x0000000615067209 */ /* 0x000fc40007810000 */
[----:B------:R-:W-:Y:S02]  /*3290*/  FSEL R25, R70, -INF , P1 ;  /* 0xff80000046197808 */ /* 0x000fe40000800000 */
[----:B------:R-:W-:Y:S02]  /*32a0*/  FMNMX.FTZ R7, R15, R16, !PT ;  /* 0x000000100f077209 */ /* 0x000fe40007810000 */
[----:B------:R-:W-:Y:S02]  /*32b0*/  ISETP.GT.AND P1, PT, R2, 0x28, PT ;  /* 0x000000280200780c */ /* 0x000fe40003f24270 */
[----:B------:R-:W-:Y:S02]  /*32c0*/  FSEL R131, R73, -INF , P0 ;  /* 0xff80000049837808 */ /* 0x000fe40000000000 */
[----:B------:R-:W-:Y:S02]  /*32d0*/  FMNMX.FTZ R6, R132, R6, !PT ;  /* 0x0000000684067209 */ /* 0x000fe40007810000 */
[----:B------:R-:W-:-:S02]  /*32e0*/  FMNMX.FTZ R7, R17, R7, !PT ;  /* 0x0000000711077209 */ /* 0x000fc40007810000 */
[----:B------:R-:W-:Y:S02]  /*32f0*/  ISETP.GT.AND P0, PT, R2, 0x29, PT ;  /* 0x000000290200780c */ /* 0x000fe40003f04270 */
[----:B------:R-:W-:Y:S02]  /*3300*/  FSEL R135, R76, -INF , P1 ;  /* 0xff8000004c877808 */ /* 0x000fe40000800000 */
[----:B------:R-:W-:Y:S02]  /*3310*/  FMNMX.FTZ R6, R131, R6, !PT ;  /* 0x0000000683067209 */ /* 0x000fe40007810000 */
[----:B------:R-:W-:Y:S02]  /*3320*/  ISETP.GT.AND P1, PT, R2, 0x30, PT ;  /* 0x000000300200780c */ /* 0x000fe40003f24270 */
[----:B------:R-:W-:Y:S02]  /*3330*/  FMNMX.FTZ R7, R18, R7, !PT ;  /* 0x0000000712077209 */ /* 0x000fe40007810000 */
[----:B------:R-:W-:-:S02]  /*3340*/  FSEL R136, R77, -INF , P0 ;  /* 0xff8000004d887808 */ /* 0x000fc40000000000 */
[----:B------:R-:W-:Y:S02]  /*3350*/  FMNMX.FTZ R6, R135, R6, !PT ;  /* 0x0000000687067209 */ /* 0x000fe40007810000 */
[----:B------:R-:W-:Y:S02]  /*3360*/  FSEL R230, R80, -INF , P1 ;  /* 0xff80000050e67808 */ /* 0x000fe40000800000 */
[----:B------:R-:W-:Y:S02]  /*3370*/  ISETP.GT.AND P1, PT, R0, 0x20, PT ;  /* 0x000000200000780c */ /* 0x000fe40003f24270 */
[----:B------:R-:W-:Y:S02]  /*3380*/  FMNMX.FTZ R7, R24, R7, !PT ;  /* 0x0000000718077209 */ /* 0x000fe40007810000 */
[----:B------:R-:W-:Y:S02]  /*3390*/  ISETP.GT.AND P0, PT, R2, 0x31, PT ;  /* 0x000000310200780c */ /* 0x000fe40003f04270 */
[----:B------:R-:W-:-:S02]  /*33a0*/  FMNMX.FTZ R6, R136, R6, !PT ;  /* 0x0000000688067209 */ /* 0x000fc40007810000 */
[----:B------:R-:W-:Y:S02]  /*33b0*/  FSEL R133, R74, -INF , P1 ;  /* 0xff8000004a857808 */ /* 0x000fe40000800000 */
[C---:B------:R-:W-:Y:S02]  /*33c0*/  ISETP.GT.AND P6, PT, R2.reuse, 0x38, PT ;  /* 0x000000380200780c */ /* 0x040fe40003fc4270 */
[----:B------:R-:W-:Y:S02]  /*33d0*/  ISETP.GT.AND P1, PT, R2, 0x39, PT ;  /* 0x000000390200780c */ /* 0x000fe40003f24270 */
[----:B------:R-:W-:Y:S02]  /*33e0*/  FMNMX.FTZ R7, R23, R7, !PT ;  /* 0x0000000717077209 */ /* 0x000fe40007810000 */
[----:B------:R-:W-:Y:S02]  /*33f0*/  FSEL R228, R81, -INF , P0 ;  /* 0xff80000051e47808 */ /* 0x000fe40000000000 */
[----:B------:R-:W-:-:S02]  /*3400*/  FMNMX.FTZ R2, R230, R6, !PT ;  /* 0x00000006e6027209 */ /* 0x000fc40007810000 */
[----:B------:R-:W-:Y:S02]  /*3410*/  FMNMX.FTZ R6, R25, R7, !PT ;  /* 0x0000000719067209 */ /* 0x000fe40007810000 */
[----:B------:R-:W-:Y:S02]  /*3420*/  FSEL R221, R84, -INF , P6 ;  /* 0xff80000054dd7808 */ /* 0x000fe40003000000 */
[----:B------:R-:W-:Y:S02]  /*3430*/  FMNMX.FTZ R2, R228, R2, !PT ;  /* 0x00000002e4027209 */ /* 0x000fe40007810000 */
[----:B------:R-:W-:Y:S02]  /*3440*/  ISETP.GT.AND P0, PT, R0, 0x21, PT ;  /* 0x000000210000780c */ /* 0x000fe40003f04270 */
[----:B------:R-:W-:Y:S02]  /*3450*/  FMNMX.FTZ R6, R26, R6, !PT ;  /* 0x000000061a067209 */ /* 0x000fe40007810000 */
[----:B------:R-:W-:-:S02]  /*3460*/  FSEL R222, R85, -INF , P1 ;  /* 0xff80000055de7808 */ /* 0x000fc40000800000 */
[----:B------:R-:W-:Y:S01]  /*3470*/  FMNMX.FTZ R2, R221, R2, !PT ;  /* 0x00000002dd027209 */ /* 0x000fe20007810000 */
[----:B------:R1:W2:Y:S01]  /*3480*/  SHFL.IDX PT, R7, R3, RZ, 0x1c1f ;  /* 0x001c1fff03077589 */ /* 0x0002a200000e0000 */
[----:B------:R-:W-:Y:S02]  /*3490*/  FSEL R134, R75, -INF , P0 ;  /* 0xff8000004b867808 */ /* 0x000fe40000000000 */
[C---:B------:R-:W-:Y:S02]  /*34a0*/  ISETP.GT.AND P1, PT, R0.reuse, 0x28, PT ;  /* 0x000000280000780c */ /* 0x040fe40003f24270 */
[----:B------:R-:W-:Y:S02]  /*34b0*/  FMNMX.FTZ R6, R133, R6, !PT ;  /* 0x0000000685067209 */ /* 0x000fe40007810000 */
[----:B------:R-:W-:Y:S02]  /*34c0*/  ISETP.GT.AND P0, PT, R0, 0x29, PT ;  /* 0x000000290000780c */ /* 0x000fe40003f04270 */
[----:B------:R-:W-:-:S02]  /*34d0*/  FSEL R130, R78, -INF , P1 ;  /* 0xff8000004e827808 */ /* 0x000fc40000800000 */
[----:B------:R-:W-:Y:S02]  /*34e0*/  FSEL R138, R79, -INF , P0 ;  /* 0xff8000004f8a7808 */ /* 0x000fe40000000000 */
[----:B------:R-:W-:Y:S01]  /*34f0*/  ISETP.GT.AND P1, PT, R0, 0x30, PT ;  /* 0x000000300000780c */ /* 0x000fe20003f24270 */
[----:B------:R-:W-:Y:S01]  /*3500*/  LDSM.16.MT88.4 R76, [R205+0x1000] ;  /* 0x00100000cd4c783b */ /* 0x000fe20000004200 */
[----:B-1----:R-:W-:Y:S02]  /*3510*/  FMNMX.FTZ R3, R222, R2, !PT ;  /* 0x00000002de037209 */ /* 0x002fe40007810000 */
[----:B------:R-:W-:-:S03]  /*3520*/  FMNMX.FTZ R2, R134, R6, !PT ;  /* 0x0000000686027209 */ /* 0x000fc60007810000 */
[----:B------:R-:W1:Y:S01]  /*3530*/  SHFL.BFLY PT, R9, R3, 0x2, 0x1f ;  /* 0x0c401f0003097f89 */ /* 0x000e6200000e0000 */
[----:B------:R-:W-:Y:S02]  /*3540*/  FMNMX.FTZ R2, R130, R2, !PT ;  /* 0x0000000282027209 */ /* 0x000fe40007810000 */
[----:B------:R-:W-:Y:S02]  /*3550*/  ISETP.GT.AND P0, PT, R0, 0x31, PT ;  /* 0x000000310000780c */ /* 0x000fe40003f04270 */
[----:B------:R-:W-:Y:S02]  /*3560*/  FSEL R203, R82, -INF , P1 ;  /* 0xff80000052cb7808 */ /* 0x000fe40000800000 */
[----:B------:R-:W-:Y:S02]  /*3570*/  FMNMX.FTZ R2, R138, R2, !PT ;  /* 0x000000028a027209 */ /* 0x000fe40007810000 */
[----:B------:R-:W-:Y:S02]  /*3580*/  FSEL R226, R83, -INF , P0 ;  /* 0xff80000053e27808 */ /* 0x000fe40000000000 */
[----:B------:R-:W-:-:S02]  /*3590*/  ISETP.GT.AND P1, PT, R0, 0x38, PT ;  /* 0x000000380000780c */ /* 0x000fc40003f24270 */
[----:B------:R-:W-:Y:S02]  /*35a0*/  FMNMX.FTZ R2, R203, R2, !PT ;  /* 0x00000002cb027209 */ /* 0x000fe40007810000 */
[----:B------:R-:W-:Y:S02]  /*35b0*/  ISETP.GT.AND P0, PT, R0, 0x39, PT ;  /* 0x000000390000780c */ /* 0x000fe40003f04270 */
[----:B------:R-:W-:Y:S02]  /*35c0*/  FSEL R229, R86, -INF , P1 ;  /* 0xff80000056e57808 */ /* 0x000fe40000800000 */
[----:B------:R-:W-:Y:S01]  /*35d0*/  FMNMX.FTZ R0, R226, R2, !PT ;  /* 0x00000002e2007209 */ /* 0x000fe20007810000 */
[C---:B--2---:R-:W-:Y:S01]  /*35e0*/  IMAD.IADD R7, R4.reuse, 0x1, R7 ;  /* 0x0000000104077824 */ /* 0x044fe200078e0207 */
[----:B------:R-:W-:Y:S01]  /*35f0*/  FSEL R225, R87, -INF , P0 ;  /* 0xff80000057e17808 */ /* 0x000fe20000000000 */
[----:B------:R-:W-:Y:S01]  /*3600*/  IMAD.IADD R6, R4, 0x1, R8 ;  /* 0x0000000104067824 */ /* 0x000fe200078e0208 */
[----:B------:R-:W-:Y:S01]  /*3610*/  FMNMX.FTZ R4, R229, R0, !PT ;  /* 0x00000000e5047209 */ /* 0x000fe20007810000 */
[----:B------:R-:W-:Y:S01]  /*3620*/  LDSM.16.MT88.4 R84, [R205+0x2000] ;  /* 0x00200000cd54783b */ /* 0x000fe20000004200 */
[----:B-1----:R-:W-:-:S02]  /*3630*/  FMNMX.FTZ R3, R3, R9, !PT ;  /* 0x0000000903037209 */ /* 0x002fc40007810000 */
[----:B------:R-:W-:Y:S02]  /*3640*/  FMNMX.FTZ R4, R225, R4, !PT ;  /* 0x00000004e1047209 */ /* 0x000fe40007810000 */
[C---:B------:R-:W-:Y:S02]  /*3650*/  IMNMX R2, R5.reuse, R7, PT ;  /* 0x0000000705027217 */ /* 0x040fe40003800200 */
[----:B------:R-:W-:Y:S02]  /*3660*/  IMNMX R0, R5, R6, PT ;  /* 0x0000000605007217 */ /* 0x000fe40003800200 */
[----:B------:R-:W1:Y:S01]  /*3670*/  SHFL.BFLY PT, R5, R4, 0x2, 0x1f ;  /* 0x0c401f0004057f89 */ /* 0x000e6200000e0000 */
[----:B------:R-:W-:-:S03]  /*3680*/  ISETP.GT.AND P0, PT, R2, 0x8, PT ;  /* 0x000000080200780c */ /* 0x000fc60003f04270 */
[----:B------:R-:W2:Y:S01]  /*3690*/  SHFL.BFLY PT, R6, R3, 0x1, 0x1f ;  /* 0x0c201f0003067f89 */ /* 0x000ea200000e0000 */
[----:B------:R-:W-:Y:S02]  /*36a0*/  FSEL R72, R88, -INF , P0 ;  /* 0xff80000058487808 */ /* 0x000fe40000000000 */
[----:B------:R-:W-:-:S04]  /*36b0*/  ISETP.GT.AND P0, PT, R0, 0x1, PT ;  /* 0x000000010000780c */ /* 0x000fc80003f04270 */
[----:B------:R-:W-:Y:S02]  /*36c0*/  FSEL R75, R99, -INF , P0 ;  /* 0xff800000634b7808 */ /* 0x000fe40000000000 */
[----:B------:R-:W-:-:S04]  /*36d0*/  ISETP.GT.AND P0, PT, R0, 0x8, PT ;  /* 0x000000080000780c */ /* 0x000fc80003f04270 */
[----:B------:R-:W-:Y:S02]  /*36e0*/  FSEL R80, R90, -INF , P0 ;  /* 0xff8000005a507808 */ /* 0x000fe40000000000 */
[----:B------:R-:W-:Y:S02]  /*36f0*/  ISETP.GT.AND P0, PT, R0, 0x11, PT ;  /* 0x000000110000780c */ /* 0x000fe40003f04270 */
[C---:B------:R-:W-:Y:S02]  /*3700*/  ISETP.GT.AND P1, PT, R2.reuse, 0x1, PT ;  /* 0x000000010200780c */ /* 0x040fe40003f24270 */
[----:B------:R-:W-:Y:S02]  /*3710*/  FSEL R103, R59, -INF , P0 ;  /* 0xff8000003b677808 */ /* 0x000fe40000000000 */
[----:B------:R-:W-:Y:S02]  /*3720*/  ISETP.GT.AND P0, PT, R2, 0x19, PT ;  /* 0x000000190200780c */ /* 0x000fe40003f04270 */
[----:B------:R-:W-:-:S02]  /*3730*/  FSEL R40, R97, -INF , P1 ;  /* 0xff80000061287808 */ /* 0x000fc40000800000 */
[----:B-1----:R-:W-:Y:S02]  /*3740*/  FMNMX.FTZ R4, R4, R5, !PT ;  /* 0x0000000504047209 */ /* 0x002fe40007810000 */
[C---:B------:R-:W-:Y:S02]  /*3750*/  ISETP.GT.AND P1, PT, R0.reuse, RZ, PT ;  /* 0x000000ff0000720c */ /* 0x040fe40003f24270 */
[----:B------:R-:W-:Y:S02]  /*3760*/  FSEL R101, R53, -INF , P0 ;  /* 0xff80000035657808 */ /* 0x000fe40000000000 */
[----:B--2---:R-:W-:Y:S02]  /*3770*/  FMNMX.FTZ R143, R3, R6, !PT ;  /* 0x00000006038f7209 */ /* 0x004fe40007810000 */
[----:B------:R-:W-:Y:S01]  /*3780*/  ISETP.GT.AND P0, PT, R0, 0x19, PT ;  /* 0x000000190000780c */ /* 0x000fe20003f04270 */
[----:B------:R-:W1:Y:S01]  /*3790*/  SHFL.BFLY PT, R6, R4, 0x1, 0x1f ;  /* 0x0c201f0004067f89 */ /* 0x000e6200000e0000 */
[----:B------:R-:W-:Y:S01]  /*37a0*/  FSEL R74, R98, -INF , P1 ;  /* 0xff800000624a7808 */ /* 0x000fe20000800000 */
[----:B------:R-:W-:Y:S01]  /*37b0*/  FMUL.FTZ R3, R143, c[0x0][0x2d0] ;  /* 0x0000b4008f037a20 */ /* 0x000fe20000410000 */
[----:B------:R-:W-:-:S02]  /*37c0*/  ISETP.GT.AND P1, PT, R2, 0x11, PT ;  /* 0x000000110200780c */ /* 0x000fc40003f24270 */
[----:B------:R-:W-:Y:S02]  /*37d0*/  FSEL R125, R55, -INF , P0 ;  /* 0xff800000377d7808 */ /* 0x000fe40000000000 */
[----:B------:R-:W-:Y:S02]  /*37e0*/  FSETP.NEU.FTZ.AND P0, PT, R143, -INF , PT ;  /* 0xff8000008f00780b */ /* 0x000fe40003f1d000 */
[----:B------:R-:W-:Y:S02]  /*37f0*/  FSEL R83, R57, -INF , P1 ;  /* 0xff80000039537808 */ /* 0x000fe40000800000 */
[----:B------:R-:W-:Y:S02]  /*3800*/  ISETP.GT.AND P1, PT, R0, 0x10, PT ;  /* 0x000000100000780c */ /* 0x000fe40003f24270 */
[----:B------:R-:W-:Y:S02]  /*3810*/  FSEL R12, R3, RZ, P0 ;  /* 0x000000ff030c7208 */ /* 0x000fe40000000000 */
[----:B------:R-:W-:-:S02]  /*3820*/  ISETP.GT.AND P6, PT, R2, RZ, PT ;  /* 0x000000ff0200720c */ /* 0x000fc40003fc4270 */
[----:B------:R-:W-:Y:S01]  /*3830*/  FSEL R102, R58, -INF , P1 ;  /* 0xff8000003a667808 */ /* 0x000fe20000800000 */
[----:B------:R-:W-:Y:S01]  /*3840*/  FFMA.FTZ R3, R10, c[0x0][0x2d0], -R12 ;  /* 0x0000b4000a037a23 */ /* 0x000fe2000001080c */
[----:B------:R-:W-:Y:S02]  /*3850*/  ISETP.GT.AND P1, PT, R0, 0x18, PT ;  /* 0x000000180000780c */ /* 0x000fe40003f24270 */
[----:B------:R-:W-:Y:S01]  /*3860*/  FSEL R7, R96, -INF , P6 ;  /* 0xff80000060077808 */ /* 0x000fe20003000000 */
[----:B------:R2:W-:Y:S01]  /*3870*/  MUFU.EX2 R251, R3 ;  /* 0x0000000300fb7308 */ /* 0x0005e20000000800 */
[----:B------:R-:W-:Y:S02]  /*3880*/  ISETP.GT.AND P6, PT, R2, 0x9, PT ;  /* 0x000000090200780c */ /* 0x000fe40003fc4270 */
[----:B------:R-:W-:Y:S02]  /*3890*/  FSEL R124, R54, -INF , P1 ;  /* 0xff800000367c7808 */ /* 0x000fe40000800000 */
[----:B------:R-:W-:-:S02]  /*38a0*/  ISETP.GT.AND P1, PT, R2, 0x21, PT ;  /* 0x000000210200780c */ /* 0x000fc40003f24270 */
[----:B------:R-:W-:Y:S02]  /*38b0*/  FMNMX.FTZ R5, R7, R40, !PT ;  /* 0x0000002807057209 */ /* 0x000fe40007810000 */
[----:B------:R-:W-:Y:S02]  /*38c0*/  FSEL R73, R89, -INF , P6 ;  /* 0xff80000059497808 */ /* 0x000fe40003000000 */
[----:B------:R-:W-:Y:S02]  /*38d0*/  ISETP.GT.AND P6, PT, R2, 0x10, PT ;  /* 0x000000100200780c */ /* 0x000fe40003fc4270 */
[----:B------:R-:W-:Y:S01]  /*38e0*/  FSEL R127, R45, -INF , P1 ;  /* 0xff8000002d7f7808 */ /* 0x000fe20000800000 */
[----:B--2---:R-:W-:Y:S01]  /*38f0*/  FFMA.FTZ R3, R11, c[0x0][0x2d0], -R12 ;  /* 0x0000b4000b037a23 */ /* 0x004fe2000001080c */
[----:B------:R-:W-:Y:S02]  /*3900*/  ISETP.GT.AND P1, PT, R0, 0x21, PT ;  /* 0x000000210000780c */ /* 0x000fe40003f24270 */
[----:B------:R-:W-:Y:S01]  /*3910*/  ISETP.GT.AND P0, PT, R2, 0x28, PT ;  /* 0x000000280200780c */ /* 0x000fe20003f04270 */
[----:B------:R2:W3:Y:S01]  /*3920*/  MUFU.EX2 R249, R3 ;  /* 0x0000000300f97308 */ /* 0x0004e20000000800 */
[----:B------:R-:W-:-:S02]  /*3930*/  FSEL R82, R56, -INF , P6 ;  /* 0xff80000038527808 */ /* 0x000fc40003000000 */
[----:B-1----:R-:W-:Y:S01]  /*3940*/  FMNMX.FTZ R142, R4, R6, !PT ;  /* 0x00000006048e7209 */ /* 0x002fe20007810000 */
[----:B------:R-:W-:Y:S01]  /*3950*/  FFMA.FTZ R4, R13, c[0x0][0x2d0], -R12 ;  /* 0x0000b4000d047a23 */ /* 0x000fe2000001080c */
[----:B------:R-:W-:Y:S01]  /*3960*/  ISETP.GT.AND P6, PT, R0, 0x9, PT ;  /* 0x000000090000780c */ /* 0x000fe20003fc4270 */
[----:B------:R-:W-:Y:S01]  /*3970*/  LDSM.16.MT88.4 R56, [R205] ;  /* 0x00000000cd38783b */ /* 0x000fe20000004200 */
[----:B------:R-:W-:Y:S02]  /*3980*/  FSEL R139, R47, -INF , P1 ;  /* 0xff8000002f8b7808 */ /* 0x000fe40000800000 */
[----:B------:R-:W-:Y:S02]  /*3990*/  FSEL R128, R28, -INF , P0 ;  /* 0xff8000001c807808 */ /* 0x000fe40000000000 */
[----:B------:R-:W-:Y:S02]  /*39a0*/  ISETP.GT.AND P1, PT, R2, 0x29, PT ;  /* 0x000000290200780c */ /* 0x000fe40003f24270 */
[----:B--2---:R-:W-:-:S02]  /*39b0*/  FMNMX.FTZ R3, R72, R5, !PT ;  /* 0x0000000548037209 */ /* 0x004fc40007810000 */
[----:B------:R-:W-:Y:S02]  /*39c0*/  ISETP.GT.AND P0, PT, R0, 0x28, PT ;  /* 0x000000280000780c */ /* 0x000fe40003f04270 */
[----:B------:R-:W-:Y:S01]  /*39d0*/  FMNMX.FTZ R3, R73, R3, !PT ;  /* 0x0000000349037209 */ /* 0x000fe20007810000 */
[----:B------:R1:W-:Y:S01]  /*39e0*/  MUFU.EX2 R248, R4 ;  /* 0x0000000400f87308 */ /* 0x0003e20000000800 */
[----:B------:R-:W-:Y:S02]  /*39f0*/  FSEL R81, R91, -INF , P6 ;  /* 0xff8000005b517808 */ /* 0x000fe40003000000 */
[----:B------:R-:W-:Y:S02]  /*3a00*/  ISETP.GT.AND P6, PT, R2, 0x18, PT ;  /* 0x000000180200780c */ /* 0x000fe40003fc4270 */
[----:B------:R-:W-:Y:S01]  /*3a10*/  FSEL R129, R29, -INF , P1 ;  /* 0xff8000001d817808 */ /* 0x000fe20000800000 */
[----:B------:R-:W-:Y:S01]  /*3a20*/  FFMA.FTZ R5, R14, c[0x0][0x2d0], -R12 ;  /* 0x0000b4000e057a23 */ /* 0x000fe2000001080c */
[----:B------:R-:W-:Y:S01]  /*3a30*/  FSEL R147, R30, -INF , P0 ;  /* 0xff8000001e937808 */ /* 0x000fe20000000000 */
[----:B------:R-:W-:Y:S01]  /*3a40*/  LDSM.16.MT88.4 R88, [R206+0x2400] ;  /* 0x00240000ce58783b */ /* 0x000fe20000004200 */
[----:B------:R-:W-:-:S02]  /*3a50*/  ISETP.GT.AND P1, PT, R0, 0x29, PT ;  /* 0x000000290000780c */ /* 0x000fc40003f24270 */
[----:B------:R-:W-:Y:S02]  /*3a60*/  ISETP.GT.AND P0, PT, R2, 0x31, PT ;  /* 0x000000310200780c */ /* 0x000fe40003f04270 */
[----:B-1----:R-:W-:Y:S01]  /*3a70*/  FMNMX.FTZ R4, R82, R3, !PT ;  /* 0x0000000352047209 */ /* 0x002fe20007810000 */
[----:B------:R-:W-:Y:S01]  /*3a80*/  FMUL.FTZ R3, R142, c[0x0][0x2d0] ;  /* 0x0000b4008e037a20 */ /* 0x000fe20000410000 */
[----:B------:R-:W-:Y:S02]  /*3a90*/  FSEL R100, R52, -INF , P6 ;  /* 0xff80000034647808 */ /* 0x000fe40003000000 */
[----:B------:R-:W-:Y:S02]  /*3aa0*/  FMNMX.FTZ R4, R83, R4, !PT ;  /* 0x0000000453047209 */ /* 0x000fe40007810000 */
[----:B------:R-:W-:Y:S02]  /*3ab0*/  FSEL R148, R31, -INF , P1 ;  /* 0xff8000001f947808 */ /* 0x000fe40000800000 */
[----:B------:R-:W-:Y:S01]  /*3ac0*/  FSEL R194, R33, -INF , P0 ;  /* 0xff80000021c27808 */ /* 0x000fe20000000000 */
[----:B------:R1:W2:Y:S01]  /*3ad0*/  MUFU.EX2 R250, R5 ;  /* 0x0000000500fa7308 */ /* 0x0002a20000000800 */
[----:B------:R-:W-:Y:S01]  /*3ae0*/  ISETP.GT.AND P1, PT, R2, 0x30, PT ;  /* 0x000000300200780c */ /* 0x000fe20003f24270 */
[----:B------:R-:W-:Y:S01]  /*3af0*/  LDSM.16.MT88.4 R28, [R205+0x1400] ;  /* 0x00140000cd1c783b */ /* 0x000fe20000004200 */
[----:B------:R-:W-:-:S02]  /*3b00*/  FSETP.NEU.FTZ.AND P0, PT, R142, -INF , PT ;  /* 0xff8000008e00780b */ /* 0x000fc40003f1d000 */
[----:B------:R-:W-:Y:S02]  /*3b10*/  ISETP.GT.AND P6, PT, R2, 0x20, PT ;  /* 0x000000200200780c */ /* 0x000fe40003fc4270 */
[----:B------:R-:W-:Y:S02]  /*3b20*/  FMNMX.FTZ R4, R100, R4, !PT ;  /* 0x0000000464047209 */ /* 0x000fe40007810000 */
[----:B------:R-:W-:Y:S02]  /*3b30*/  FSEL R186, R32, -INF , P1 ;  /* 0xff80000020ba7808 */ /* 0x000fe40000800000 */
[----:B------:R-:W-:Y:S02]  /*3b40*/  FSEL R3, R3, RZ, P0 ;  /* 0x000000ff03037208 */ /* 0x000fe40000000000 */
[C---:B------:R-:W-:Y:S02]  /*3b50*/  ISETP.GT.AND P1, PT, R2.reuse, 0x38, PT ;  /* 0x000000380200780c */ /* 0x040fe40003f24270 */
[----:B------:R-:W-:-:S02]  /*3b60*/  ISETP.GT.AND P0, PT, R2, 0x39, PT ;  /* 0x000000390200780c */ /* 0x000fc40003f04270 */
[----:B------:R-:W-:Y:S02]  /*3b70*/  FSEL R126, R44, -INF , P6 ;  /* 0xff8000002c7e7808 */ /* 0x000fe40003000000 */
[----:B------:R-:W-:Y:S02]  /*3b80*/  FMNMX.FTZ R2, R101, R4, !PT ;  /* 0x0000000465027209 */ /* 0x000fe40007810000 */
[----:B-1----:R-:W-:Y:S02]  /*3b90*/  FMNMX.FTZ R5, R74, R75, !PT ;  /* 0x0000004b4a057209 */ /* 0x002fe40007810000 */
[----:B------:R-:W-:Y:S02]  /*3ba0*/  FMNMX.FTZ R2, R126, R2, !PT ;  /* 0x000000027e027209 */ /* 0x000fe40007810000 */
[----:B------:R-:W-:Y:S02]  /*3bb0*/  FMNMX.FTZ R5, R80, R5, !PT ;  /* 0x0000000550057209 */ /* 0x000fe40007810000 */
[----:B------:R-:W-:-:S02]  /*3bc0*/  FMNMX.FTZ R2, R127, R2, !PT ;  /* 0x000000027f027209 */ /* 0x000fc40007810000 */
[----:B------:R-:W-:Y:S02]  /*3bd0*/  FMNMX.FTZ R5, R81, R5, !PT ;  /* 0x0000000551057209 */ /* 0x000fe40007810000 */
[----:B------:R-:W-:Y:S02]  /*3be0*/  FMNMX.FTZ R2, R128, R2, !PT ;  /* 0x0000000280027209 */ /* 0x000fe40007810000 */
[----:B------:R-:W-:Y:S01]  /*3bf0*/  FMNMX.FTZ R5, R102, R5, !PT ;  /* 0x0000000566057209 */ /* 0x000fe20007810000 */
[----:B------:R-:W-:Y:S01]  /*3c00*/  FFMA.FTZ R4, R16, c[0x0][0x2d0], -R3 ;  /* 0x0000b40010047a23 */ /* 0x000fe20000010803 */
[----:B------:R-:W-:Y:S02]  /*3c10*/  FMNMX.FTZ R2, R129, R2, !PT ;  /* 0x0000000281027209 */ /* 0x000fe40007810000 */
[----:B------:R-:W-:Y:S01]  /*3c20*/  FMNMX.FTZ R5, R103, R5, !PT ;  /* 0x0000000567057209 */ /* 0x000fe20007810000 */
[----:B------:R1:W-:Y:S01]  /*3c30*/  MUFU.EX2 R246, R4 ;  /* 0x0000000400f67308 */ /* 0x0003e20000000800 */
[----:B------:R-:W-:-:S02]  /*3c40*/  FMNMX.FTZ R2, R186, R2, !PT ;  /* 0x00000002ba027209 */ /* 0x000fc40007810000 */
[----:B------:R-:W-:Y:S02]  /*3c50*/  ISETP.GT.AND P6, PT, R0, 0x20, PT ;  /* 0x000000200000780c */ /* 0x000fe40003fc4270 */
[----:B------:R-:W-:Y:S01]  /*3c60*/  FMNMX.FTZ R5, R124, R5, !PT ;  /* 0x000000057c057209 */ /* 0x000fe20007810000 */
[--C-:B------:R-:W-:Y:S01]  /*3c70*/  FFMA.FTZ R6, R15, c[0x0][0x2d0], -R3.reuse ;  /* 0x0000b4000f067a23 */ /* 0x100fe20000010803 */
[----:B------:R-:W-:Y:S02]  /*3c80*/  FSEL R15, R48, -INF , P1 ;  /* 0xff800000300f7808 */ /* 0x000fe40000800000 */
[----:B------:R-:W-:Y:S02]  /*3c90*/  FMNMX.FTZ R2, R194, R2, !PT ;  /* 0x00000002c2027209 */ /* 0x000fe40007810000 */
[----:B------:R-:W-:Y:S02]  /*3ca0*/  FSEL R137, R46, -INF , P6 ;  /* 0xff8000002e897808 */ /* 0x000fe40003000000 */
[----:B------:R-:W-:Y:S01]  /*3cb0*/  FMNMX.FTZ R5, R125, R5, !PT ;  /* 0x000000057d057209 */ /* 0x000fe20007810000 */
[----:B-1----:R-:W-:Y:S01]  /*3cc0*/  FFMA.FTZ R4, R17, c[0x0][0x2d0], -R3 ;  /* 0x0000b40011047a23 */ /* 0x002fe20000010803 */
[----:B------:R-:W-:-:S03]  /*3cd0*/  FSEL R14, R49, -INF , P0 ;  /* 0xff800000310e7808 */ /* 0x000fc60000000000 */
[----:B------:R1:W-:Y:S01]  /*3ce0*/  MUFU.EX2 R244, R4 ;  /* 0x0000000400f47308 */ /* 0x0003e20000000800 */
[----:B------:R-:W-:Y:S02]  /*3cf0*/  FMNMX.FTZ R2, R15, R2, !PT ;  /* 0x000000020f027209 */ /* 0x000fe40007810000 */
[----:B------:R-:W-:-:S04]  /*3d00*/  FMNMX.FTZ R5, R137, R5, !PT ;  /* 0x0000000589057209 */ /* 0x000fc80007810000 */
[----:B------:R-:W-:Y:S01]  /*3d10*/  FMNMX.FTZ R5, R139, R5, !PT ;  /* 0x000000058b057209 */ /* 0x000fe20007810000 */
[----:B-1----:R-:W-:-:S04]  /*3d20*/  FFMA.FTZ R4, R18, c[0x0][0x2d0], -R3 ;  /* 0x0000b40012047a23 */ /* 0x002fc80000010803 */
[----:B------:R1:W-:Y:S01]  /*3d30*/  MUFU.EX2 R245, R4 ;  /* 0x0000000400f57308 */ /* 0x0003e20000000800 */
[C---:B------:R-:W-:Y:S02]  /*3d40*/  ISETP.GT.AND P1, PT, R0.reuse, 0x30, PT ;  /* 0x000000300000780c */ /* 0x040fe40003f24270 */
[----:B------:R-:W-:-:S05]  /*3d50*/  ISETP.GT.AND P0, PT, R0, 0x31, PT ;  /* 0x000000310000780c */ /* 0x000fca0003f04270 */
[----:B------:R4:W5:Y:S01]  /*3d60*/  MUFU.EX2 R247, R6 ;  /* 0x0000000600f77308 */ /* 0x0009620000000800 */
[----:B-1----:R-:W-:Y:S02]  /*3d70*/  FMNMX.FTZ R4, R14, R2, !PT ;  /* 0x000000020e047209 */ /* 0x002fe40007810000 */
[----:B------:R-:W-:Y:S02]  /*3d80*/  FMNMX.FTZ R2, R147, R5, !PT ;  /* 0x0000000593027209 */ /* 0x000fe40007810000 */
[----:B------:R-:W-:Y:S01]  /*3d90*/  FSEL R196, R34, -INF , P1 ;  /* 0xff80000022c47808 */ /* 0x000fe20000800000 */
[----:B----4-:R-:W1:Y:S01]  /*3da0*/  SHFL.BFLY PT, R6, R4, 0x2, 0x1f ;  /* 0x0c401f0004067f89 */ /* 0x010e6200000e0000 */
[----:B------:R-:W-:Y:S02]  /*3db0*/  FMNMX.FTZ R2, R148, R2, !PT ;  /* 0x0000000294027209 */ /* 0x000fe40007810000 */
[----:B------:R-:W-:Y:S02]  /*3dc0*/  FSEL R201, R35, -INF , P0 ;  /* 0xff80000023c97808 */ /* 0x000fe40000000000 */
[----:B------:R-:W-:Y:S01]  /*3dd0*/  ISETP.GT.AND P1, PT, R0, 0x38, PT ;  /* 0x000000380000780c */ /* 0x000fe20003f24270 */
[----:B------:R-:W-:Y:S01]  /*3de0*/  FFMA.FTZ R5, R19, c[0x0][0x2d0], -R12 ;  /* 0x0000b40013057a23 */ /* 0x000fe2000001080c */
[----:B------:R-:W-:Y:S01]  /*3df0*/  FMNMX.FTZ R2, R196, R2, !PT ;  /* 0x00000002c4027209 */ /* 0x000fe20007810000 */
[----:B------:R-:W-:Y:S01]  /*3e00*/  LDSM.16.MT88.4 R32, [R205+0x400] ;  /* 0x00040000cd20783b */ /* 0x000fe20000004200 */
[----:B------:R-:W-:-:S02]  /*3e10*/  ISETP.GT.AND P0, PT, R0, 0x39, PT ;  /* 0x000000390000780c */ /* 0x000fc40003f04270 */
[----:B------:R-:W-:Y:S02]  /*3e20*/  FSEL R200, R50, -INF , P1 ;  /* 0xff80000032c87808 */ /* 0x000fe40000800000 */
[----:B------:R-:W-:Y:S02]  /*3e30*/  FMNMX.FTZ R2, R201, R2, !PT ;  /* 0x00000002c9027209 */ /* 0x000fe40007810000 */
[----:B------:R-:W-:Y:S02]  /*3e40*/  FSEL R202, R51, -INF , P0 ;  /* 0xff80000033ca7808 */ /* 0x000fe40000000000 */
[----:B------:R-:W-:-:S04]  /*3e50*/  FMNMX.FTZ R2, R200, R2, !PT ;  /* 0x00000002c8027209 */ /* 0x000fc80007810000 */
[----:B------:R-:W-:Y:S01]  /*3e60*/  FMNMX.FTZ R2, R202, R2, !PT ;  /* 0x00000002ca027209 */ /* 0x000fe20007810000 */
[----:B------:R4:W-:Y:S01]  /*3e70*/  MUFU.EX2 R240, R5 ;  /* 0x0000000500f07308 */ /* 0x0009e20000000800 */
[----:B-1----:R-:W-:-:S05]  /*3e80*/  FMNMX.FTZ R0, R4, R6, !PT ;  /* 0x0000000604007209 */ /* 0x002fca0007810000 */
[----:B------:R-:W1:Y:S04]  /*3e90*/  SHFL.BFLY PT, R6, R0, 0x1, 0x1f ;  /* 0x0c201f0000067f89 */ /* 0x000e6800000e0000 */
[----:B----4-:R-:W4:Y:S01]  /*3ea0*/  SHFL.BFLY PT, R5, R2, 0x2, 0x1f ;  /* 0x0c401f0002057f89 */ /* 0x010f2200000e0000 */
[----:B------:R-:W-:-:S04]  /*3eb0*/  FFMA.FTZ R4, R20, c[0x0][0x2d0], -R12 ;  /* 0x0000b40014047a23 */ /* 0x000fc8000001080c */
[----:B------:R2:W-:Y:S01]  /*3ec0*/  MUFU.EX2 R241, R4 ;  /* 0x0000000400f17308 */ /* 0x0005e20000000800 */
[----:B-1----:R-:W-:Y:S01]  /*3ed0*/  FMNMX.FTZ R145, R0, R6, !PT ;  /* 0x0000000600917209 */ /* 0x002fe20007810000 */
[----:B--2---:R-:W-:Y:S01]  /*3ee0*/  FFMA.FTZ R4, R22, c[0x0][0x2d0], -R12 ;  /* 0x0000b40016047a23 */ /* 0x004fe2000001080c */
[----:B----4-:R-:W-:-:S05]  /*3ef0*/  FMNMX.FTZ R2, R2, R5, !PT ;  /* 0x0000000502027209 */ /* 0x010fca0007810000 */
[----:B------:R1:W-:Y:S01]  /*3f00*/  MUFU.EX2 R242, R4 ;  /* 0x0000000400f27308 */ /* 0x0003e20000000800 */
[----:B------:R-:W2:Y:S01]  /*3f10*/  SHFL.BFLY PT, R6, R2, 0x1, 0x1f ;  /* 0x0c201f0002067f89 */ /* 0x000ea200000e0000 */
[----:B------:R-:W-:Y:S02]  /*3f20*/  FFMA.FTZ R0, R25, c[0x0][0x2d0], -R3 ;  /* 0x0000b40019007a23 */ /* 0x000fe40000010803 */
[----:B-1----:R-:W-:-:S04]  /*3f30*/  FFMA.FTZ R4, R21, c[0x0][0x2d0], -R12 ;  /* 0x0000b40015047a23 */ /* 0x002fc8000001080c */
[----:B------:R1:W-:Y:S01]  /*3f40*/  MUFU.EX2 R243, R4 ;  /* 0x0000000400f37308 */ /* 0x0003e20000000800 */
[C---:B------:R-:W-:Y:S01]  /*3f50*/  FMUL.FTZ R5, R145.reuse, c[0x0][0x2d0] ;  /* 0x0000b40091057a20 */ /* 0x040fe20000410000 */
[----:B------:R-:W-:Y:S01]  /*3f60*/  FSETP.NEU.FTZ.AND P0, PT, R145, -INF , PT ;  /* 0xff8000009100780b */ /* 0x000fe20003f1d000 */
[----:B-1----:R-:W-:-:S05]  /*3f70*/  FFMA.FTZ R4, R24, c[0x0][0x2d0], -R3 ;  /* 0x0000b40018047a23 */ /* 0x002fca0000010803 */
[----:B------:R1:W-:Y:S01]  /*3f80*/  MUFU.EX2 R236, R4 ;  /* 0x0000000400ec7308 */ /* 0x0003e20000000800 */
[----:B---3--:R-:W-:Y:S02]  /*3f90*/  F2FP.BF16.PACK_AB R8, R249, R251 ;  /* 0x000000fbf908723e */ /* 0x008fe400000010ff */
[----:B------:R-:W-:-:S05]  /*3fa0*/  F2FP.BF16.PACK_AB R10, R250, R248 ;  /* 0x000000f8fa0a723e */ /* 0x000fca00000010ff */
[----:B------:R3:W-:Y:S01]  /*3fb0*/  MUFU.EX2 R237, R0 ;  /* 0x0000000000ed7308 */ /* 0x0007e20000000800 */
[----:B-1----:R-:W-:Y:S01]  /*3fc0*/  FFMA.FTZ R4, R23, c[0x0][0x2d0], -R3 ;  /* 0x0000b40017047a23 */ /* 0x002fe20000010803 */
[----:B-----5:R-:W-:Y:S01]  /*3fd0*/  F2FP.BF16.PACK_AB R9, R246, R247 ;  /* 0x000000f7f609723e */ /* 0x020fe200000010ff */
[----:B------:R-:W1:Y:S05]  /*3fe0*/  LDSM.16.MT88.4 R20, [R206+0x1400] ;  /* 0x00140000ce14783b */ /* 0x000e6a0000004200 */
[----:B------:R4:W5:Y:S01]  /*3ff0*/  MUFU.EX2 R238, R4 ;  /* 0x0000000400ee7308 */ /* 0x0009620000000800 */
[----:B---3--:R-:W-:Y:S02]  /*4000*/  FSEL R0, R5, RZ, P0 ;  /* 0x000000ff05007208 */ /* 0x008fe40000000000 */
[----:B------:R-:W-:-:S02]  /*4010*/  F2FP.BF16.PACK_AB R11, R245, R244 ;  /* 0x000000f4f50b723e */ /* 0x000fc400000010ff */
[----:B--2---:R-:W-:Y:S01]  /*4020*/  FMNMX.FTZ R144, R2, R6, !PT ;  /* 0x0000000602907209 */ /* 0x004fe20007810000 */
[----:B----4-:R-:W-:-:S04]  /*4030*/  FFMA.FTZ R4, R26, c[0x0][0x2d0], -R3 ;  /* 0x0000b4001a047a23 */ /* 0x010fc80000010803 */
[C---:B------:R-:W-:Y:S01]  /*4040*/  HMMA.16816.F32.BF16 R120, R8.reuse, R56, RZ ;  /* 0x000000380878723c */ /* 0x040fe200000418ff */
[C---:B------:R-:W-:Y:S01]  /*4050*/  FMUL.FTZ R2, R144.reuse, c[0x0][0x2d0] ;  /* 0x0000b40090027a20 */ /* 0x040fe20000410000 */
[----:B------:R-:W-:Y:S01]  /*4060*/  FSETP.NEU.FTZ.AND P0, PT, R144, -INF , PT ;  /* 0xff8000009000780b */ /* 0x000fe20003f1d000 */
[----:B------:R2:W3:Y:S01]  /*4070*/  MUFU.EX2 R239, R4 ;  /* 0x0000000400ef7308 */ /* 0x0004e20000000800 */
[----:B------:R-:W4:Y:S04]  /*4080*/  LDSM.16.MT88.4 R24, [R205+0x2400] ;  /* 0x00240000cd18783b */ /* 0x000f280000004200 */
[----:B------:R-:W-:Y:S01]  /*4090*/  HMMA.16816.F32.BF16 R116, R8, R60, RZ ;  /* 0x0000003c0874723c */ /* 0x000fe200000418ff */
[----:B--2---:R-:W-:-:S07]  /*40a0*/  FFMA.FTZ R4, R7, c[0x0][0x2d0], -R0 ;  /* 0x0000b40007047a23 */ /* 0x004fce0000010800 */
[C---:B------:R-:W-:Y:S01]  /*40b0*/  HMMA.16816.F32.BF16 R112, R8.reuse, R76, RZ ;  /* 0x0000004c0870723c */ /* 0x040fe200000418ff */
[----:B------:R2:W-:Y:S07]  /*40c0*/  MUFU.EX2 R235, R4 ;  /* 0x0000000400eb7308 */ /* 0x0005ee0000000800 */
[----:B------:R-:W-:Y:S01]  /*40d0*/  HMMA.16816.F32.BF16 R108, R8, R64, RZ ;  /* 0x00000040086c723c */ /* 0x000fe200000418ff */
[----:B------:R-:W-:-:S07]  /*40e0*/  FSEL R2, R2, RZ, P0 ;  /* 0x000000ff02027208 */ /* 0x000fce0000000000 */
[----:B------:R-:W-:Y:S01]  /*40f0*/  HMMA.16816.F32.BF16 R104, R8, R84, RZ ;  /* 0x000000540868723c */ /* 0x000fe200000418ff */
[----:B--2---:R-:W-:-:S07]  /*4100*/  FFMA.FTZ R4, R40, c[0x0][0x2d0], -R0 ;  /* 0x0000b40028047a23 */ /* 0x004fce0000010800 */
[C---:B------:R-:W-:Y:S08]  /*4110*/  HMMA.16816.F32.BF16 R96, R8.reuse, R92, RZ ;  /* 0x0000005c0860723c */ /* 0x040ff000000418ff */
[C---:B------:R-:W-:Y:S08]  /*4120*/  HMMA.16816.F32.BF16 R68, R8.reuse, R58, RZ ;  /* 0x0000003a0844723c */ /* 0x040ff000000418ff */
[C---:B------:R-:W-:Y:S08]  /*4130*/  HMMA.16816.F32.BF16 R52, R8.reuse, R62, RZ ;  /* 0x0000003e0834723c */ /* 0x040ff000000418ff */
[C---:B------:R-:W-:Y:S08]  /*4140*/  HMMA.16816.F32.BF16 R48, R8.reuse, R78, RZ ;  /* 0x0000004e0830723c */ /* 0x040ff000000418ff */
[C---:B------:R-:W-:Y:S08]  /*4150*/  HMMA.16816.F32.BF16 R44, R8.reuse, R66, RZ ;  /* 0x00000042082c723c */ /* 0x040ff000000418ff */
[C---:B------:R-:W-:Y:S08]  /*4160*/  HMMA.16816.F32.BF16 R40, R8.reuse, R86, RZ ;  /* 0x000000560828723c */ /* 0x040ff000000418ff */
[----:B------:R-:W-:Y:S07]  /*4170*/  HMMA.16816.F32.BF16 R16, R8, R94, RZ ;  /* 0x0000005e0810723c */ /* 0x000fee00000418ff */
[----:B------:R-:W-:-:S04]  /*4180*/  FFMA.FTZ R8, R72, c[0x0][0x2d0], -R0 ;  /* 0x0000b40048087a23 */ /* 0x000fc80000010800 */
[----:B------:R2:W-:Y:S02]  /*4190*/  MUFU.EX2 R233, R8 ;  /* 0x0000000800e97308 */ /* 0x0005e40000000800 */
[----:B--2---:R-:W-:-:S06]  /*41a0*/  FFMA.FTZ R8, R73, c[0x0][0x2d0], -R0 ;  /* 0x0000b40049087a23 */ /* 0x004fcc0000010800 */
        /* <DEDUP_REMOVED lines=12> */
[----:B------:R2:W-:Y:S01]  /*4270*/  MUFU.EX2 R199, R8 ;  /* 0x0000000800c77308 */ /* 0x0005e20000000800 */
[----:B-----5:R-:W-:-:S07]  /*4280*/  F2FP.BF16.PACK_AB R5, R238, R236 ;  /* 0x000000ecee05723e */ /* 0x020fce00000010ff */
[----:B------:R5:W1:Y:S01]  /*4290*/  MUFU.EX2 R234, R4 ;  /* 0x0000000400ea7308 */ /* 0x000a620000000800 */
[----:B--2---:R-:W-:-:S07]  /*42a0*/  FFMA.FTZ R8, R100, c[0x0][0x2d0], -R0 ;  /* 0x0000b40064087a23 */ /* 0x004fce0000010800 */
[----:B------:R2:W-:Y:S01]  /*42b0*/  MUFU.EX2 R198, R8 ;  /* 0x0000000800c67308 */ /* 0x0005e20000000800 */
[----:B------:R-:W-:Y:S02]  /*42c0*/  F2FP.BF16.PACK_AB R6, R243, R242 ;  /* 0x000000f2f306723e */ /* 0x000fe400000010ff */
[----:B---3--:R-:W-:Y:S02]  /*42d0*/  F2FP.BF16.PACK_AB R7, R239, R237 ;  /* 0x000000edef07723e */ /* 0x008fe400000010ff */
[----:B-----5:R-:W-:Y:S01]  /*42e0*/  F2FP.BF16.PACK_AB R4, R241, R240 ;  /* 0x000000f0f104723e */ /* 0x020fe200000010ff */
[----:B--2---:R-:W-:-:S04]  /*42f0*/  FFMA.FTZ R8, R101, c[0x0][0x2d0], -R0 ;  /* 0x0000b40065087a23 */ /* 0x004fc80000010800 */
[----:B------:R2:W-:Y:S02]  /*4300*/  MUFU.EX2 R197, R8 ;  /* 0x0000000800c57308 */ /* 0x0005e40000000800 */
[----:B------:R-:W-:Y:S01]  /*4310*/  HMMA.16816.F32.BF16 R156, R4, R32, R120 ;  /* 0x00000020049c723c */ /* 0x000fe20000041878 */
[----:B--2---:R-:W-:-:S05]  /*4320*/  FFMA.FTZ R8, R102, c[0x0][0x2d0], -R2 ;  /* 0x0000b40066087a23 */ /* 0x004fca0000010802 */
[----:B------:R2:W-:Y:S02]  /*4330*/  MUFU.EX2 R185, R8 ;  /* 0x0000000800b97308 */ /* 0x0005e40000000800 */
[C---:B------:R-:W-:Y:S08]  /*4340*/  HMMA.16816.F32.BF16 R160, R4.reuse, R36, R116 ;  /* 0x0000002404a0723c */ /* 0x040ff00000041874 */
[----:B------:R-:W-:Y:S01]  /*4350*/  HMMA.16816.F32.BF16 R120, R4, R28, R112 ;  /* 0x0000001c0478723c */ /* 0x000fe20000041870 */
[----:B--2---:R-:W-:-:S07]  /*4360*/  FFMA.FTZ R8, R103, c[0x0][0x2d0], -R2 ;  /* 0x0000b40067087a23 */ /* 0x004fce0000010802 */
[C---:B-1----:R-:W-:Y:S01]  /*4370*/  HMMA.16816.F32.BF16 R152, R4.reuse, R20, R108 ;  /* 0x000000140498723c */ /* 0x042fe2000004186c */
[----:B------:R1:W2:Y:S07]  /*4380*/  MUFU.EX2 R193, R8 ;  /* 0x0000000800c17308 */ /* 0x0002ae0000000800 */
[C---:B----4-:R-:W-:Y:S08]  /*4390*/  HMMA.16816.F32.BF16 R108, R4.reuse, R24, R104 ;  /* 0x00000018046c723c */ /* 0x050ff00000041868 */
[----:B------:R-:W-:Y:S01]  /*43a0*/  HMMA.16816.F32.BF16 R180, R4, R88, R96 ;  /* 0x0000005804b4723c */ /* 0x000fe20000041860 */
[----:B-1----:R-:W-:-:S07]  /*43b0*/  FFMA.FTZ R8, R124, c[0x0][0x2d0], -R2 ;  /* 0x0000b4007c087a23 */ /* 0x002fce0000010802 */
[C---:B------:R-:W-:Y:S01]  /*43c0*/  HMMA.16816.F32.BF16 R188, R4.reuse, R34, R68 ;  /* 0x0000002204bc723c */ /* 0x040fe20000041844 */
[----:B------:R1:W-:Y:S07]  /*43d0*/  MUFU.EX2 R192, R8 ;  /* 0x0000000800c07308 */ /* 0x0003ee0000000800 */
[C---:B------:R-:W-:Y:S08]  /*43e0*/  HMMA.16816.F32.BF16 R168, R4.reuse, R38, R52 ;  /* 0x0000002604a8723c */ /* 0x040ff00000041834 */
[----:B------:R-:W-:Y:S01]  /*43f0*/  HMMA.16816.F32.BF16 R164, R4, R30, R48 ;  /* 0x0000001e04a4723c */ /* 0x000fe20000041830 */
[----:B-1----:R-:W-:-:S07]  /*4400*/  FFMA.FTZ R8, R125, c[0x0][0x2d0], -R2 ;  /* 0x0000b4007d087a23 */ /* 0x002fce0000010802 */
[C---:B------:R-:W-:Y:S01]  /*4410*/  HMMA.16816.F32.BF16 R172, R4.reuse, R22, R44 ;  /* 0x0000001604ac723c */ /* 0x040fe2000004182c */
[----:B------:R1:W3:Y:S07]  /*4420*/  MUFU.EX2 R187, R8 ;  /* 0x0000000800bb7308 */ /* 0x0002ee0000000800 */
[C---:B------:R-:W-:Y:S08]  /*4430*/  HMMA.16816.F32.BF16 R116, R4.reuse, R26, R40 ;  /* 0x0000001a0474723c */ /* 0x040ff00000041828 */
[----:B------:R-:W-:Y:S07]  /*4440*/  HMMA.16816.F32.BF16 R112, R4, R90, R16 ;  /* 0x0000005a0470723c */ /* 0x000fee0000041810 */
[----:B------:R-:W-:-:S02]  /*4450*/  F2FP.BF16.PACK_AB R4, R234, R235 ;  /* 0x000000ebea04723e */ /* 0x000fc400000010ff */
[----:B------:R-:W-:Y:S02]  /*4460*/  F2FP.BF16.PACK_AB R6, R232, R233 ;  /* 0x000000e9e806723e */ /* 0x000fe400000010ff */
[----:B------:R-:W-:Y:S02]  /*4470*/  F2FP.BF16.PACK_AB R5, R223, R231 ;  /* 0x000000e7df05723e */ /* 0x000fe400000010ff */
[----:B------:R-:W-:-:S07]  /*4480*/  F2FP.BF16.PACK_AB R7, R227, R224 ;  /* 0x000000e0e307723e */ /* 0x000fce00000010ff */
[C---:B-1----:R-:W-:Y:S08]  /*4490*/  HMMA.16816.F32.BF16 R8, R4.reuse, R84, RZ ;  /* 0x000000540408723c */ /* 0x042ff000000418ff */
        /* <DEDUP_REMOVED lines=12> */
[----:B--2---:R-:W-:Y:S02]  /*4560*/  F2FP.BF16.PACK_AB R5, R193, R185 ;  /* 0x000000b9c105723e */ /* 0x004fe400000010ff */
[----:B------:R-:W-:Y:S02]  /*4570*/  F2FP.BF16.PACK_AB R6, R197, R198 ;  /* 0x000000c6c506723e */ /* 0x000fe400000010ff */
[----:B---3--:R-:W-:-:S07]  /*4580*/  F2FP.BF16.PACK_AB R7, R187, R192 ;  /* 0x000000c0bb07723e */ /* 0x008fce00000010ff */
[----:B------:R-:W-:Y:S07]  /*4590*/  HMMA.16816.F32.BF16 R76, R4, R24, R8 ;  /* 0x00000018044c723c */ /* 0x000fee0000041808 */
[----:B------:R-:W-:-:S04]  /*45a0*/  FFMA.FTZ R8, R126, c[0x0][0x2d0], -R0 ;  /* 0x0000b4007e087a23 */ /* 0x000fc80000010800 */
[----:B------:R1:W-:Y:S02]  /*45b0*/  MUFU.EX2 R184, R8 ;  /* 0x0000000800b87308 */ /* 0x0003e40000000800 */
[----:B-1----:R-:W-:-:S06]  /*45c0*/  FFMA.FTZ R8, R132, c[0x0][0x2d0], -R12 ;  /* 0x0000b40084087a23 */ /* 0x002fcc000001080c */
        /* <DEDUP_REMOVED lines=8> */
[----:B------:R1:W-:Y:S01]  /*4650*/  MUFU.EX2 R146, R8 ;  /* 0x0000000800927308 */ /* 0x0003e20000000800 */
[----:B------:R-:W-:Y:S01]  /*4660*/  HMMA.16816.F32.BF16 R84, R4, R36, R48 ;  /* 0x000000240454723c */ /* 0x000fe20000041830 */
[----:B------:R-:W-:Y:S02]  /*4670*/  FFMA.FTZ R13, R128, c[0x0][0x2d0], -R0 ;  /* 0x0000b400800d7a23 */ /* 0x000fe40000010800 */
[----:B-1----:R-:W-:-:S04]  /*4680*/  FFMA.FTZ R8, R134, c[0x0][0x2d0], -R3 ;  /* 0x0000b40086087a23 */ /* 0x002fc80000010803 */
[----:B------:R1:W2:Y:S01]  /*4690*/  MUFU.EX2 R141, R8 ;  /* 0x00000008008d7308 */ /* 0x0002a20000000800 */
[----:B------:R-:W-:Y:S01]  /*46a0*/  HMMA.16816.F32.BF16 R48, R4, R88, R40 ;  /* 0x000000580430723c */ /* 0x000fe20000041828 */
[----:B-1----:R-:W-:-:S06]  /*46b0*/  FFMA.FTZ R8, R130, c[0x0][0x2d0], -R3 ;  /* 0x0000b40082087a23 */ /* 0x002fcc0000010803 */
[----:B------:R1:W-:Y:S01]  /*46c0*/  MUFU.EX2 R140, R8 ;  /* 0x00000008008c7308 */ /* 0x0003e20000000800 */
[C---:B------:R-:W-:Y:S01]  /*46d0*/  HMMA.16816.F32.BF16 R40, R4.reuse, R26, R64 ;  /* 0x0000001a0428723c */ /* 0x040fe20000041840 */
[----:B------:R-:W3:Y:S07]  /*46e0*/  LDSM.16.MT88.4 R24, [R206+0x800] ;  /* 0x00080000ce18783b */ /* 0x000eee0000004200 */
[----:B------:R-:W-:Y:S01]  /*46f0*/  HMMA.16816.F32.BF16 R96, R4, R32, R68 ;  /* 0x000000200460723c */ /* 0x000fe20000041844 */
[----:B-1----:R-:W-:-:S07]  /*4700*/  FFMA.FTZ R8, R138, c[0x0][0x2d0], -R3 ;  /* 0x0000b4008a087a23 */ /* 0x002fce0000010803 */
[C---:B------:R-:W-:Y:S01]  /*4710*/  HMMA.16816.F32.BF16 R60, R4.reuse, R38, R60 ;  /* 0x00000026043c723c */ /* 0x040fe2000004183c */
[----:B------:R1:W-:Y:S07]  /*4720*/  MUFU.EX2 R65, R13 ;  /* 0x0000000d00417308 */ /* 0x0003ee0000000800 */
[C---:B------:R-:W-:Y:S01]  /*4730*/  HMMA.16816.F32.BF16 R80, R4.reuse, R28, R44 ;  /* 0x0000001c0450723c */ /* 0x040fe2000004182c */
[----:B------:R4:W5:Y:S07]  /*4740*/  MUFU.EX2 R67, R8 ;  /* 0x0000000800437308 */ /* 0x00096e0000000800 */
[----:B------:R-:W-:Y:S01]  /*4750*/  HMMA.16816.F32.BF16 R68, R4, R20, R16 ;  /* 0x000000140444723c */ /* 0x000fe20000041810 */
[----:B------:R-:W-:Y:S01]  /*4760*/  LDSM.16.MT88.4 R16, [R206+0x1800] ;  /* 0x00180000ce10783b */ /* 0x000fe20000004200 */
[----:B-1----:R-:W-:-:S03]  /*4770*/  FFMA.FTZ R13, R129, c[0x0][0x2d0], -R0 ;  /* 0x0000b400810d7a23 */ /* 0x002fc60000010800 */
[----:B------:R-:W-:Y:S03]  /*4780*/  LDSM.16.MT88.4 R128, [R205+0x1c00] ;  /* 0x001c0000cd80783b */ /* 0x000fe60000004200 */
[C---:B------:R-:W-:Y:S01]  /*4790*/  HMMA.16816.F32.BF16 R72, R4.reuse, R34, R72 ;  /* 0x000000220448723c */ /* 0x040fe20000041848 */
[----:B----4-:R-:W1:Y:S04]  /*47a0*/  LDSM.16.MT88.4 R8, [R205+0x2800] ;  /* 0x00280000cd08783b */ /* 0x010e680000004200 */
[----:B------:R-:W-:Y:S03]  /*47b0*/  LDSM.16.MT88.4 R32, [R206+0x2800] ;  /* 0x00280000ce20783b */ /* 0x000fe60000004200 */
[C---:B------:R-:W-:Y:S01]  /*47c0*/  HMMA.16816.F32.BF16 R56, R4.reuse, R30, R56 ;  /* 0x0000001e0438723c */ /* 0x040fe20000041838 */
[----:B------:R-:W4:Y:S01]  /*47d0*/  LDSM.16.MT88.4 R28, [R205+0x800] ;  /* 0x00080000cd1c783b */ /* 0x000f220000004200 */
[----:B------:R2:W-:Y:S06]  /*47e0*/  MUFU.EX2 R66, R13 ;  /* 0x0000000d00427308 */ /* 0x0005ec0000000800 */
[----:B------:R-:W-:Y:S01]  /*47f0*/  HMMA.16816.F32.BF16 R36, R4, R22, R52 ;  /* 0x000000160424723c */ /* 0x000fe20000041834 */
[----:B------:R-:W1:Y:S01]  /*4800*/  LDSM.16.MT88.4 R20, [R205+0x1800] ;  /* 0x00180000cd14783b */ /* 0x000e620000004200 */
[----:B--2---:R-:W-:-:S04]  /*4810*/  FFMA.FTZ R13, R137, c[0x0][0x2d0], -R2 ;  /* 0x0000b400890d7a23 */ /* 0x004fc80000010802 */
[----:B------:R2:W-:Y:S02]  /*4820*/  MUFU.EX2 R52, R13 ;  /* 0x0000000d00347308 */ /* 0x0005e40000000800 */
[----:B------:R-:W-:Y:S01]  /*4830*/  HMMA.16816.F32.BF16 R44, R4, R90, R92 ;  /* 0x0000005a042c723c */ /* 0x000fe2000004185c */
[----:B--2---:R-:W-:-:S06]  /*4840*/  FFMA.FTZ R13, R139, c[0x0][0x2d0], -R2 ;  /* 0x0000b4008b0d7a23 */ /* 0x004fcc0000010802 */
[----:B------:R-:W-:Y:S01]  /*4850*/  FFMA.FTZ R4, R127, c[0x0][0x2d0], -R0 ;  /* 0x0000b4007f047a23 */ /* 0x000fe20000010800 */
[----:B------:R-:W-:Y:S01]  /*4860*/  F2FP.BF16.PACK_AB R5, R141, R146 ;  /* 0x000000928d05723e */ /* 0x000fe200000010ff */
[----:B------:R2:W-:Y:S01]  /*4870*/  MUFU.EX2 R53, R13 ;  /* 0x0000000d00357308 */ /* 0x0005e20000000800 */
[----:B------:R-:W-:Y:S01]  /*4880*/  F2FP.BF16.PACK_AB R6, R176, R178 ;  /* 0x000000b2b006723e */ /* 0x000fe200000010ff */
[----:B------:R-:W-:Y:S01]  /*4890*/  LDSM.16.MT88.4 R136, [R206+0x1c00] ;  /* 0x001c0000ce88783b */ /* 0x000fe20000004200 */
[----:B--2---:R-:W-:-:S05]  /*48a0*/  FFMA.FTZ R13, R147, c[0x0][0x2d0], -R2 ;  /* 0x0000b400930d7a23 */ /* 0x004fca0000010802 */
[----:B------:R2:W-:Y:S01]  /*48b0*/  MUFU.EX2 R54, R13 ;  /* 0x0000000d00367308 */ /* 0x0005e20000000800 */
[----:B-----5:R-:W-:-:S07]  /*48c0*/  F2FP.BF16.PACK_AB R7, R67, R140 ;  /* 0x0000008c4307723e */ /* 0x020fce00000010ff */
[----:B------:R5:W1:Y:S01]  /*48d0*/  MUFU.EX2 R55, R4 ;  /* 0x0000000400377308 */ /* 0x000a620000000800 */
[----:B--2---:R-:W-:-:S07]  /*48e0*/  FFMA.FTZ R13, R148, c[0x0][0x2d0], -R2 ;  /* 0x0000b400940d7a23 */ /* 0x004fce0000010802 */
[----:B------:R2:W1:Y:S01]  /*48f0*/  MUFU.EX2 R64, R13 ;  /* 0x0000000d00407308 */ /* 0x0004620000000800 */
[----:B-----5:R-:W-:Y:S01]  /*4900*/  F2FP.BF16.PACK_AB R4, R177, R179 ;  /* 0x000000b3b104723e */ /* 0x020fe200000010ff */
[----:B------:R-:W-:-:S06]  /*4910*/  IMAD.MOV.U32 R147, RZ, RZ, R149 ;  /* 0x000000ffff937224 */ /* 0x000fcc00078e0095 */
[C---:B---3--:R-:W-:Y:S08]  /*4920*/  HMMA.16816.F32.BF16 R104, R4.reuse, R24, R160 ;  /* 0x000000180468723c */ /* 0x048ff000000418a0 */
[----:B-1----:R-:W-:Y:S01]  /*4930*/  HMMA.16816.F32.BF16 R88, R4, R8, R108 ;  /* 0x000000080458723c */ /* 0x002fe2000004186c */
[----:B--2---:R-:W-:-:S07]  /*4940*/  FFMA.FTZ R13, R230, c[0x0][0x2d0], -R12 ;  /* 0x0000b400e60d7a23 */ /* 0x004fce000001080c */
[C---:B----4-:R-:W-:Y:S08]  /*4950*/  HMMA.16816.F32.BF16 R156, R4.reuse, R28, R156 ;  /* 0x0000001c049c723c */ /* 0x050ff0000004189c */
[C---:B------:R-:W-:Y:S08]  /*4960*/  HMMA.16816.F32.BF16 R120, R4.reuse, R20, R120 ;  /* 0x000000140478723c */ /* 0x040ff00000041878 */
[C---:B------:R-:W-:Y:S08]  /*4970*/  HMMA.16816.F32.BF16 R132, R4.reuse, R16, R152 ;  /* 0x000000100484723c */ /* 0x040ff00000041898 */
[C---:B------:R-:W-:Y:S08]  /*4980*/  HMMA.16816.F32.BF16 R180, R4.reuse, R32, R180 ;  /* 0x0000002004b4723c */ /* 0x040ff000000418b4 */
[C---:B------:R-:W-:Y:S08]  /*4990*/  HMMA.16816.F32.BF16 R160, R4.reuse, R30, R188 ;  /* 0x0000001e04a0723c */ /* 0x040ff000000418bc */
[C---:B------:R-:W-:Y:S08]  /*49a0*/  HMMA.16816.F32.BF16 R108, R4.reuse, R26, R168 ;  /* 0x0000001a046c723c */ /* 0x040ff000000418a8 */
[C---:B------:R-:W-:Y:S01]  /*49b0*/  HMMA.16816.F32.BF16 R124, R4.reuse, R22, R164 ;  /* 0x00000016047c723c */ /* 0x040fe200000418a4 */
[----:B------:R-:W1:Y:S07]  /*49c0*/  LDSM.16.MT88.4 R164, [R205+0xc00] ;  /* 0x000c0000cda4783b */ /* 0x000e6e0000004200 */
[C---:B------:R-:W-:Y:S08]  /*49d0*/  HMMA.16816.F32.BF16 R172, R4.reuse, R18, R172 ;  /* 0x0000001204ac723c */ /* 0x040ff000000418ac */
[C---:B------:R-:W-:Y:S08]  /*49e0*/  HMMA.16816.F32.BF16 R100, R4.reuse, R10, R116 ;  /* 0x0000000a0464723c */ /* 0x040ff00000041874 */
[----:B------:R-:W-:Y:S01]  /*49f0*/  HMMA.16816.F32.BF16 R148, R4, R34, R112 ;  /* 0x000000220494723c */ /* 0x000fe20000041870 */
[----:B------:R-:W-:Y:S06]  /*4a00*/  LDSM.16.MT88.4 R112, [R206+0xc00] ;  /* 0x000c0000ce70783b */ /* 0x000fec0000004200 */
[----:B------:R-:W-:-:S02]  /*4a10*/  F2FP.BF16.PACK_AB R4, R55, R184 ;  /* 0x000000b83704723e */ /* 0x000fc400000010ff */
[----:B------:R-:W-:Y:S02]  /*4a20*/  F2FP.BF16.PACK_AB R5, R53, R52 ;  /* 0x000000343505723e */ /* 0x000fe400000010ff */
[----:B------:R-:W-:Y:S02]  /*4a30*/  F2FP.BF16.PACK_AB R6, R66, R65 ;  /* 0x000000414206723e */ /* 0x000fe400000010ff */
[----:B------:R-:W-:-:S07]  /*4a40*/  F2FP.BF16.PACK_AB R7, R64, R54 ;  /* 0x000000364007723e */ /* 0x000fce00000010ff */
[C---:B------:R-:W-:Y:S01]  /*4a50*/  HMMA.16816.F32.BF16 R84, R4.reuse, R24, R84 ;  /* 0x000000180454723c */ /* 0x040fe20000041854 */
[----:B------:R2:W-:Y:S07]  /*4a60*/  MUFU.EX2 R24, R13 ;  /* 0x0000000d00187308 */ /* 0x0005ee0000000800 */
[----:B------:R-:W-:Y:S01]  /*4a70*/  HMMA.16816.F32.BF16 R60, R4, R26, R60 ;  /* 0x0000001a043c723c */ /* 0x000fe2000004183c */
[----:B--2---:R-:W-:-:S04]  /*4a80*/  FFMA.FTZ R13, R228, c[0x0][0x2d0], -R12 ;  /* 0x0000b400e40d7a23 */ /* 0x004fc8000001080c */
[----:B------:R2:W3:Y:S03]  /*4a90*/  MUFU.EX2 R26, R13 ;  /* 0x0000000d001a7308 */ /* 0x0004e60000000800 */
[----:B------:R-:W-:Y:S01]  /*4aa0*/  HMMA.16816.F32.BF16 R56, R4, R22, R56 ;  /* 0x000000160438723c */ /* 0x000fe20000041838 */
[--C-:B--2---:R-:W-:Y:S02]  /*4ab0*/  FFMA.FTZ R13, R221, c[0x0][0x2d0], -R12.reuse ;  /* 0x0000b400dd0d7a23 */ /* 0x104fe4000001080c */
[----:B------:R-:W-:-:S04]  /*4ac0*/  FFMA.FTZ R12, R222, c[0x0][0x2d0], -R12 ;  /* 0x0000b400de0c7a23 */ /* 0x000fc8000001080c */
[----:B------:R2:W-:Y:S01]  /*4ad0*/  MUFU.EX2 R27, R12 ;  /* 0x0000000c001b7308 */ /* 0x0005e20000000800 */
[C---:B------:R-:W-:Y:S08]  /*4ae0*/  HMMA.16816.F32.BF16 R168, R4.reuse, R16, R68 ;  /* 0x0000001004a8723c */ /* 0x040ff00000041844 */
[----:B------:R-:W-:Y:S01]  /*4af0*/  HMMA.16816.F32.BF16 R68, R4, R8, R76 ;  /* 0x000000080444723c */ /* 0x000fe2000004184c */
[----:B--2---:R-:W-:-:S06]  /*4b00*/  FFMA.FTZ R12, R203, c[0x0][0x2d0], -R3 ;  /* 0x0000b400cb0c7a23 */ /* 0x004fcc0000010803 */
[--C-:B------:R-:W-:Y:S01]  /*4b10*/  FFMA.FTZ R8, R229, c[0x0][0x2d0], -R3.reuse ;  /* 0x0000b400e5087a23 */ /* 0x100fe20000010803 */
[----:B------:R2:W-:Y:S01]  /*4b20*/  MUFU.EX2 R23, R12 ;  /* 0x0000000c00177308 */ /* 0x0005e20000000800 */
[----:B------:R-:W-:Y:S01]  /*4b30*/  HMMA.16816.F32.BF16 R116, R4, R20, R80 ;  /* 0x000000140474723c */ /* 0x000fe20000041850 */
[----:B------:R-:W4:Y:S01]  /*4b40*/  LDSM.16.MT88.4 R80, [R205+0x2c00] ;  /* 0x002c0000cd50783b */ /* 0x000f220000004200 */
[--C-:B--2---:R-:W-:Y:S02]  /*4b50*/  FFMA.FTZ R12, R226, c[0x0][0x2d0], -R3.reuse ;  /* 0x0000b400e20c7a23 */ /* 0x104fe40000010803 */
[----:B------:R-:W-:-:S04]  /*4b60*/  FFMA.FTZ R3, R225, c[0x0][0x2d0], -R3 ;  /* 0x0000b400e1037a23 */ /* 0x000fc80000010803 */
[----:B------:R2:W-:Y:S01]  /*4b70*/  MUFU.EX2 R20, R3 ;  /* 0x0000000300147308 */ /* 0x0005e20000000800 */
[----:B------:R-:W-:Y:S01]  /*4b80*/  HMMA.16816.F32.BF16 R36, R4, R18, R36 ;  /* 0x000000120424723c */ /* 0x000fe20000041824 */
[----:B--2---:R-:W-:-:S06]  /*4b90*/  FFMA.FTZ R3, R186, c[0x0][0x2d0], -R0 ;  /* 0x0000b400ba037a23 */ /* 0x004fcc0000010800 */
[----:B------:R2:W-:Y:S02]  /*4ba0*/  MUFU.EX2 R19, R3 ;  /* 0x0000000300137308 */ /* 0x0005e40000000800 */
[----:B--2---:R-:W-:-:S06]  /*4bb0*/  FFMA.FTZ R3, R194, c[0x0][0x2d0], -R0 ;  /* 0x0000b400c2037a23 */ /* 0x004fcc0000010800 */
[----:B------:R2:W-:Y:S02]  /*4bc0*/  MUFU.EX2 R16, R3 ;  /* 0x0000000300107308 */ /* 0x0005e40000000800 */
[--C-:B--2---:R-:W-:Y:S02]  /*4bd0*/  FFMA.FTZ R3, R15, c[0x0][0x2d0], -R0.reuse ;  /* 0x0000b4000f037a23 */ /* 0x104fe40000010800 */
[----:B------:R-:W-:-:S04]  /*4be0*/  FFMA.FTZ R0, R14, c[0x0][0x2d0], -R0 ;  /* 0x0000b4000e007a23 */ /* 0x000fc80000010800 */
[----:B------:R2:W-:Y:S01]  /*4bf0*/  MUFU.EX2 R17, R0 ;  /* 0x0000000000117308 */ /* 0x0005e20000000800 */
[----:B------:R-:W-:Y:S07]  /*4c00*/  HMMA.16816.F32.BF16 R152, R4, R28, R96 ;  /* 0x0000001c0498723c */ /* 0x000fee0000041860 */
[----:B------:R-:W5:Y:S01]  /*4c10*/  MUFU.EX2 R21, R12 ;  /* 0x0000000c00157308 */ /* 0x000f620000000800 */
[----:B--2---:R-:W-:-:S07]  /*4c20*/  FFMA.FTZ R0, R196, c[0x0][0x2d0], -R2 ;  /* 0x0000b400c4007a23 */ /* 0x004fce0000010802 */
[----:B------:R2:W-:Y:S01]  /*4c30*/  MUFU.EX2 R12, R0 ;  /* 0x00000000000c7308 */ /* 0x0005e20000000800 */
[C---:B------:R-:W-:Y:S07]  /*4c40*/  HMMA.16816.F32.BF16 R28, R4.reuse, R30, R72 ;  /* 0x0000001e041c723c */ /* 0x040fee0000041848 */
[----:B------:R-:W1:Y:S01]  /*4c50*/  MUFU.EX2 R25, R13 ;  /* 0x0000000d00197308 */ /* 0x000e620000000800 */
[----:B------:R-:W-:Y:S01]  /*4c60*/  HMMA.16816.F32.BF16 R40, R4, R10, R40 ;  /* 0x0000000a0428723c */ /* 0x000fe20000041828 */
[----:B--2---:R-:W-:-:S07]  /*4c70*/  FFMA.FTZ R0, R201, c[0x0][0x2d0], -R2 ;  /* 0x0000b400c9007a23 */ /* 0x004fce0000010802 */
[C---:B------:R-:W-:Y:S01]  /*4c80*/  HMMA.16816.F32.BF16 R48, R4.reuse, R32, R48 ;  /* 0x000000200430723c */ /* 0x040fe20000041830 */
[----:B------:R2:W-:Y:S07]  /*4c90*/  MUFU.EX2 R13, R0 ;  /* 0x00000000000d7308 */ /* 0x0005ee0000000800 */
[----:B------:R-:W-:Y:S01]  /*4ca0*/  HMMA.16816.F32.BF16 R44, R4, R34, R44 ;  /* 0x00000022042c723c */ /* 0x000fe2000004182c */
[----:B------:R-:W1:Y:S01]  /*4cb0*/  LDSM.16.MT88.4 R4, [R206+0x2c00] ;  /* 0x002c0000ce04783b */ /* 0x000e620000004200 */
[----:B------:R-:W1:Y:S01]  /*4cc0*/  MUFU.EX2 R22, R8 ;  /* 0x0000000800167308 */ /* 0x000e620000000800 */
[----:B--2---:R-:W-:-:S02]  /*4cd0*/  FFMA.FTZ R0, R200, c[0x0][0x2d0], -R2 ;  /* 0x0000b400c8007a23 */ /* 0x004fc40000010802 */
[----:B------:R-:W-:-:S05]  /*4ce0*/  FFMA.FTZ R2, R202, c[0x0][0x2d0], -R2 ;  /* 0x0000b400ca027a23 */ /* 0x000fca0000010802 */
[----:B------:R-:W2:Y:S08]  /*4cf0*/  MUFU.EX2 R18, R3 ;  /* 0x0000000300127308 */ /* 0x000eb00000000800 */
[----:B------:R2:W-:Y:S08]  /*4d00*/  MUFU.EX2 R14, R0 ;  /* 0x00000000000e7308 */ /* 0x0005f00000000800 */
[----:B------:R1:W1:Y:S01]  /*4d10*/  MUFU.EX2 R15, R2 ;  /* 0x00000002000f7308 */ /* 0x0002620000000800 */
[----:B---3--:R-:W-:Y:S01]  /*4d20*/  F2FP.BF16.PACK_AB R92, R26, R24 ;  /* 0x000000181a5c723e */ /* 0x008fe200000010ff */
[----:B--2---:R-:W-:-:S02]  /*4d30*/  IMAD.MOV.U32 R0, RZ, RZ, R147 ;  /* 0x000000ffff007224 */ /* 0x004fc400078e0093 */
[----:B-1----:R-:W-:-:S05]  /*4d40*/  @P2 IMAD.HI.U32 R2, R147, c[0x0][0x2c8], RZ ;  /* 0x0000b20093022a27 */ /* 0x002fca00078e00ff */
[----:B------:R-:W-:Y:S01]  /*4d50*/  @P2 SHF.R.U32.HI R0, RZ, c[0x0][0x2cc], R2 ;  /* 0x0000b300ff002a19 */ /* 0x000fe20000011602 */
[----:B------:R-:W-:Y:S01]  /*4d60*/  IMAD.MOV.U32 R2, RZ, RZ, c[0x0][0x168] ;  /* 0x00005a00ff027624 */ /* 0x000fe200078e00ff */
[----:B-----5:R-:W-:Y:S02]  /*4d70*/  F2FP.BF16.PACK_AB R93, R21, R23 ;  /* 0x00000017155d723e */ /* 0x020fe400000010ff */
[----:B------:R-:W-:Y:S02]  /*4d80*/  F2FP.BF16.PACK_AB R94, R27, R25 ;  /* 0x000000191b5e723e */ /* 0x000fe400000010ff */
[----:B------:R-:W-:Y:S02]  /*4d90*/  F2FP.BF16.PACK_AB R95, R20, R22 ;  /* 0x00000016145f723e */ /* 0x000fe400000010ff */
[----:B------:R-:W-:Y:S02]  /*4da0*/  F2FP.BF16.PACK_AB R96, R16, R19 ;  /* 0x000000131060723e */ /* 0x000fe400000010ff */
[----:B------:R-:W-:-:S02]  /*4db0*/  F2FP.BF16.PACK_AB R97, R13, R12 ;  /* 0x0000000c0d61723e */ /* 0x000fc400000010ff */
[----:B------:R-:W-:Y:S02]  /*4dc0*/  F2FP.BF16.PACK_AB R98, R17, R18 ;  /* 0x000000121162723e */ /* 0x000fe400000010ff */
[----:B------:R-:W-:Y:S02]  /*4dd0*/  F2FP.BF16.PACK_AB R99, R15, R14 ;  /* 0x0000000e0f63723e */ /* 0x000fe400000010ff */
[----:B------:R-:W-:Y:S01]  /*4de0*/  IADD3 R0, R0, c[0x0][0x1d0], -R2 ;  /* 0x0000740000007a10 */ /* 0x000fe20007ffe802 */
[----:B------:R-:W-:Y:S03]  /*4df0*/  HMMA.16816.F32.BF16 R156, R92, R164, R156 ;  /* 0x000000a45c9c723c */ /* 0x000fe6000004189c */
[----:B------:R-:W-:Y:S01]  /*4e00*/  SHF.R.S32.HI R2, RZ, 0x1f, R0 ;  /* 0x0000001fff027819 */ /* 0x000fe20000011400 */
[----:B------:R-:W-:-:S04]  /*4e10*/  FADD.FTZ R8, R231, R223 ;  /* 0x000000dfe7087221 */ /* 0x000fc80000010000 */
[----:B------:R-:W-:Y:S01]  /*4e20*/  HMMA.16816.F32.BF16 R160, R92, R166, R160 ;  /* 0x000000a65ca0723c */ /* 0x000fe200000418a0 */
[----:B------:R-:W-:-:S07]  /*4e30*/  FADD.FTZ R3, R251, R249 ;  /* 0x000000f9fb037221 */ /* 0x000fce0000010000 */
[----:B------:R-:W-:Y:S01]  /*4e40*/  HMMA.16816.F32.BF16 R152, R96, R164, R152 ;  /* 0x000000a46098723c */ /* 0x000fe20000041898 */
[----:B------:R-:W-:-:S07]  /*4e50*/  FADD.FTZ R11, R224, R8 ;  /* 0x00000008e00b7221 */ /* 0x000fce0000010000 */
[----:B------:R-:W-:Y:S07]  /*4e60*/  HMMA.16816.F32.BF16 R164, R96, R166, R28 ;  /* 0x000000a660a4723c */ /* 0x000fee000004181c */
[----:B------:R-:W-:Y:S01]  /*4e70*/  LEA.HI R28, R2, R0, RZ, 0x6 ;  /* 0x00000000021c7211 */ /* 0x000fe200078f30ff */
[----:B------:R-:W-:Y:S02]  /*4e80*/  FADD.FTZ R0, R235, R234 ;  /* 0x000000eaeb007221 */ /* 0x000fe40000010000 */
[----:B------:R-:W-:-:S02]  /*4e90*/  FADD.FTZ R2, R247, R246 ;  /* 0x000000f6f7027221 */ /* 0x000fc40000010000 */
[----:B------:R-:W-:Y:S02]  /*4ea0*/  FADD.FTZ R0, R233, R0 ;  /* 0x00000000e9007221 */ /* 0x000fe40000010000 */
[----:B------:R-:W-:Y:S02]  /*4eb0*/  FADD.FTZ R10, R248, R3 ;  /* 0x00000003f80a7221 */ /* 0x000fe40000010000 */
[----:B------:R-:W-:Y:S01]  /*4ec0*/  FADD.FTZ R9, R244, R2 ;  /* 0x00000002f4097221 */ /* 0x000fe20000010000 */
[----:B----4-:R-:W-:Y:S01]  /*4ed0*/  HMMA.16816.F32.BF16 R76, R92, R82, R100 ;  /* 0x000000525c4c723c */ /* 0x010fe20000041864 */
[----:B------:R-:W-:Y:S02]  /*4ee0*/  FADD.FTZ R8, R232, R0 ;  /* 0x00000000e8087221 */ /* 0x000fe40000010000 */
[----:B------:R-:W-:Y:S02]  /*4ef0*/  FADD.FTZ R3, R227, R11 ;  /* 0x0000000be3037221 */ /* 0x000fe40000010000 */
[----:B------:R-:W-:-:S02]  /*4f00*/  FADD.FTZ R2, R250, R10 ;  /* 0x0000000afa027221 */ /* 0x000fc40000010000 */
[----:B------:R-:W-:Y:S01]  /*4f10*/  FADD.FTZ R0, R245, R9 ;  /* 0x00000009f5007221 */ /* 0x000fe20000010000 */
[----:B------:R-:W-:Y:S01]  /*4f20*/  HMMA.16816.F32.BF16 R72, R92, R80, R88 ;  /* 0x000000505c48723c */ /* 0x000fe20000041858 */
[----:B------:R-:W-:-:S07]  /*4f30*/  FADD.FTZ R3, R185, R3 ;  /* 0x00000003b9037221 */ /* 0x000fce0000010000 */
[----:B------:R-:W-:Y:S01]  /*4f40*/  HMMA.16816.F32.BF16 R100, R96, R112, R84 ;  /* 0x000000706064723c */ /* 0x000fe20000041854 */
[----:B------:R-:W-:-:S07]  /*4f50*/  FADD.FTZ R3, R193, R3 ;  /* 0x00000003c1037221 */ /* 0x000fce0000010000 */
[-C--:B------:R-:W-:Y:S08]  /*4f60*/  HMMA.16816.F32.BF16 R88, R92, R4.reuse, R180 ;  /* 0x000000045c58723c */ /* 0x080ff000000418b4 */
[----:B------:R-:W-:Y:S07]  /*4f70*/  HMMA.16816.F32.BF16 R84, R96, R4, R48 ;  /* 0x000000046054723c */ /* 0x000fee0000041830 */
[----:B------:R-:W-:-:S02]  /*4f80*/  FADD.FTZ R5, R195, R8 ;  /* 0x00000008c3057221 */ /* 0x000fc40000010000 */
[----:B------:R-:W-:Y:S02]  /*4f90*/  FADD.FTZ R4, R240, R2 ;  /* 0x00000002f0047221 */ /* 0x000fe40000010000 */
[----:B------:R-:W-:Y:S02]  /*4fa0*/  FADD.FTZ R2, R236, R0 ;  /* 0x00000000ec027221 */ /* 0x000fe40000010000 */
[----:B------:R-:W-:Y:S02]  /*4fb0*/  FADD.FTZ R0, R199, R5 ;  /* 0x00000005c7007221 */ /* 0x000fe40000010000 */
[----:B------:R-:W-:Y:S02]  /*4fc0*/  FADD.FTZ R4, R241, R4 ;  /* 0x00000004f1047221 */ /* 0x000fe40000010000 */
[----:B------:R-:W-:Y:S02]  /*4fd0*/  FADD.FTZ R5, R238, R2 ;  /* 0x00000002ee057221 */ /* 0x000fe40000010000 */
        /* <DEDUP_REMOVED lines=29> */
[----:B------:R-:W-:Y:S01]  /*51b0*/  FADD.FTZ R2, R13, R2 ;  /* 0x000000020d027221 */ /* 0x000fe20000010000 */
[----:B------:R-:W-:Y:S01]  /*51c0*/  SHF.R.S32.HI R5, RZ, 0x6, R28 ;  /* 0x00000006ff057819 */ /* 0x000fe2000001141c */
[----:B------:R-:W-:-:S02]  /*51d0*/  FADD.FTZ R0, R26, R0 ;  /* 0x000000001a007221 */ /* 0x000fc40000010000 */
[----:B------:R-:W-:Y:S02]  /*51e0*/  FADD.FTZ R4, R21, R4 ;  /* 0x0000000415047221 */ /* 0x000fe40000010000 */
[----:B------:R-:W-:Y:S02]  /*51f0*/  FADD.FTZ R3, R18, R3 ;  /* 0x0000000312037221 */ /* 0x000fe40000010000 */
[----:B------:R-:W-:Y:S01]  /*5200*/  FADD.FTZ R2, R14, R2 ;  /* 0x000000020e027221 */ /* 0x000fe20000010000 */
[----:B------:R-:W-:Y:S01]  /*5210*/  IMNMX R29, RZ, R5, !PT ;  /* 0x00000005ff1d7217 */ /* 0x000fe20007800200 */
[----:B------:R-:W-:Y:S02]  /*5220*/  FADD.FTZ R0, R25, R0 ;  /* 0x0000000019007221 */ /* 0x000fe40000010000 */
[----:B------:R-:W-:Y:S02]  /*5230*/  FADD.FTZ R4, R22, R4 ;  /* 0x0000000416047221 */ /* 0x000fe40000010000 */
[----:B------:R-:W-:-:S02]  /*5240*/  FADD.FTZ R5, R17, R3 ;  /* 0x0000000311057221 */ /* 0x000fc40000010000 */
[----:B------:R-:W-:Y:S02]  /*5250*/  FADD.FTZ R3, R15, R2 ;  /* 0x000000020f037221 */ /* 0x000fe40000010000 */
[----:B------:R-:W-:Y:S02]  /*5260*/  FADD.FTZ R2, R27, R0 ;  /* 0x000000001b027221 */ /* 0x000fe40000010000 */
[----:B------:R-:W-:Y:S01]  /*5270*/  FADD.FTZ R0, R20, R4 ;  /* 0x0000000414007221 */ /* 0x000fe20000010000 */
[----:B------:R1:W-:Y:S04]  /*5280*/  STL [R1+0x2c], R29 ;  /* 0x00002c1d01007387 */ /* 0x0003e80000100800 */
[----:B------:R1:W-:Y:S01]  /*5290*/  STL [R1+0x18], R5 ;  /* 0x0000180501007387 */ /* 0x0003e20000100800 */
[----:B------:R-:W-:-:S03]  /*52a0*/  IADD3 R202, R252, -0x2, RZ ;  /* 0xfffffffefcca7810 */ /* 0x000fc60007ffe0ff */
[----:B------:R1:W-:Y:S04]  /*52b0*/  STL [R1+0x1c], R3 ;  /* 0x00001c0301007387 */ /* 0x0003e80000100800 */
[----:B------:R1:W-:Y:S04]  /*52c0*/  STL [R1+0x24], R0 ;  /* 0x0000240001007387 */ /* 0x0003e80000100800 */
[----:B------:R1:W-:Y:S01]  /*52d0*/  STL [R1+0x20], R2 ;  /* 0x0000200201007387 */ /* 0x0003e20000100800 */
[----:B------:R-:W-:Y:S01]  /*52e0*/  ISETP.GE.AND P0, PT, R202, R29, PT ;  /* 0x0000001dca00720c */ /* 0x000fe20003f06270 */
[C---:B------:R-:W-:Y:S08]  /*52f0*/  HMMA.16816.F32.BF16 R104, R92.reuse, R112, R104 ;  /* 0x000000705c68723c */ /* 0x040ff00000041868 */
        /* <DEDUP_REMOVED lines=10> */
[C---:B------:R-:W-:Y:S08]  /*53a0*/  HMMA.16816.F32.BF16 R136, R96.reuse, R138, R36 ;  /* 0x0000008a6088723c */ /* 0x040ff00000041824 */
[----:B------:R-:W-:Y:S08]  /*53b0*/  HMMA.16816.F32.BF16 R80, R96, R82, R40 ;  /* 0x000000526050723c */ /* 0x000ff00000041828 */
[-C--:B------:R-:W-:Y:S08]  /*53c0*/  HMMA.16816.F32.BF16 R92, R92, R6.reuse, R148 ;  /* 0x000000065c5c723c */ /* 0x080ff00000041894 */
[----:B------:R-:W-:Y:S01]  /*53d0*/  HMMA.16816.F32.BF16 R96, R96, R6, R44 ;  /* 0x000000066060723c */ /* 0x000fe2000004182c */
[----:B------:R-:W-:Y:S01]  /*53e0*/  @!UPT UIADD3 URZ, URZ, URZ, URZ ;  /* 0x0000003f3f3ff290 */ /* 0x000fe2000fffe03f */
[----:B------:R-:W-:Y:S11]  /*53f0*/  @!P0 BRA `(.L_x_552) ;  /* 0x000041b000008947 */ /* 0x000ff60003800000 */
[----:B-1----:R-:W-:Y:S01]  /*5400*/  MOV R141, R144 ;  /* 0x00000090008d7202 */ /* 0x002fe20000000f00 */
[----:B------:R-:W-:Y:S01]  /*5410*/  IMAD.MOV.U32 R147, RZ, RZ, R142 ;  /* 0x000000ffff937224 */ /* 0x000fe200078e008e */
[----:B------:R-:W-:Y:S01]  /*5420*/  MOV R140, R145 ;  /* 0x00000091008c7202 */ /* 0x000fe20000000f00 */
[----:B------:R-:W-:Y:S01]  /*5430*/  IMAD.MOV.U32 R221, RZ, RZ, R202 ;  /* 0x000000ffffdd7224 */ /* 0x000fe200078e00ca */
[----:B------:R-:W-:-:S07]  /*5440*/  MOV R146, R143 ;  /* 0x0000008f00927202 */ /* 0x000fce0000000f00 */
.L_x_553:
[----:B------:R-:W2:Y:S01]  /*5450*/  LDL.64 R42, [R1+0x8] ;  /* 0x00000800012a7983 */ /* 0x000ea20000100a00 */
[----:B------:R-:W-:Y:S04]  /*5460*/  DEPBAR.LE SB0, 0x0 ;  /* 0x000080000000791a */ /* 0x000fe80000000000 */
[----:B------:R-:W-:Y:S01]  /*5470*/  WARPSYNC 0xffffffff ;  /* 0xffffffff00007948 */ /* 0x000fe20003800000 */
[----:B------:R-:W3:Y:S04]  /*5480*/  LDL R44, [R1+0x14] ;  /* 0x00001400012c7983 */ /* 0x000ee80000100800 */
[----:B------:R-:W-:Y:S01]  /*5490*/  BAR.SYNC.DEFER_BLOCKING 0x0 ;  /* 0x0000000000007b1d */ /* 0x000fe20000010000 */
[C---:B------:R-:W-:Y:S11]  /*54a0*/  ISETP.GE.AND P6, PT, R221.reuse, RZ, PT ;  /* 0x000000ffdd00720c */ /* 0x040ff60003fc6270 */
[----:B------:R-:W-:Y:S02]  /*54b0*/  @!UPT UIADD3 URZ, URZ, URZ, URZ ;  /* 0x0000003f3f3ff290 */ /* 0x000fe4000fffe03f */
[----:B-1----:R-:W-:Y:S01]  /*54c0*/  @P6 SHF.R.S32.HI R0, RZ, 0x1f, R221 ;  /* 0x0000001fff006819 */ /* 0x002fe200000114dd */
[C---:B------:R-:W-:Y:S04]  /*54d0*/  @P6 IMAD.WIDE.U32 R28, R221.reuse, c[0x0][0x208], RZ ;  /* 0x00008200dd1c6a25 */ /* 0x040fe800078e00ff */
[----:B------:R-:W-:Y:S02]  /*54e0*/  @P6 IMAD R0, R0, c[0x0][0x208], RZ ;  /* 0x0000820000006a24 */ /* 0x000fe400078e02ff */
[----:B------:R-:W-:Y:S02]  /*54f0*/  @P6 IMAD.SHL.U32 R2, R28, 0x40, RZ ;  /* 0x000000401c026824 */ /* 0x000fe400078e00ff */
[----:B------:R-:W-:Y:S01]  /*5500*/  @P6 IMAD R0, R221, c[0x0][0x20c], R0 ;  /* 0x00008300dd006a24 */ /* 0x000fe200078e0200 */
[----:B------:R-:W4:Y:S01]  /*5510*/  LDL R235, [R1+0x28] ;  /* 0x0000280001eb7983 */ /* 0x000f220000100800 */
[----:B------:R-:W-:Y:S02]  /*5520*/  @P6 IMAD.MOV.U32 R142, RZ, RZ, c[0x0][0x208] ;  /* 0x00008200ff8e6624 */ /* 0x000fe400078e00ff */
[----:B------:R-:W-:Y:S01]  /*5530*/  @P6 IMAD.IADD R0, R29, 0x1, R0 ;  /* 0x000000011d006824 */ /* 0x000fe200078e0200 */
[----:B------:R-:W-:Y:S02]  /*5540*/  LDSM.16.M88.4 R64, [R207] ;  /* 0x00000000cf40783b */ /* 0x000fe40000000200 */
[----:B------:R-:W-:Y:S02]  /*5550*/  @P6 LEA R3, P0, R142, R2, 0x5 ;  /* 0x000000028e036211 */ /* 0x000fe400078028ff */
[----:B------:R-:W-:Y:S02]  /*5560*/  @P6 SHF.L.U64.HI R0, R28, 0x6, R0 ;  /* 0x000000061c006819 */ /* 0x000fe40000010200 */
[----:B------:R-:W-:Y:S02]  /*5570*/  @P6 MOV R28, c[0x0][0x20c] ;  /* 0x00008300001c6a02 */ /* 0x000fe40000000f00 */
[----:B------:R-:W1:Y:S02]  /*5580*/  LDSM.16.M88.4 R16, [R204] ;  /* 0x00000000cc10783b */ /* 0x000e640000000200 */
[----:B------:R-:W-:Y:S06]  /*5590*/  @P6 LEA.HI.X R142, R142, R0, R28, 0x5, P0 ;  /* 0x000000008e8e6211 */ /* 0x000fec00000f2c1c */
[----:B------:R-:W5:Y:S08]  /*55a0*/  LDSM.16.M88.4 R60, [R207+0x1000] ;  /* 0x00100000cf3c783b */ /* 0x000f700000000200 */
[----:B------:R-:W5:Y:S08]  /*55b0*/  LDSM.16.M88.4 R32, [R204+0x400] ;  /* 0x00040000cc20783b */ /* 0x000f700000000200 */
[----:B------:R-:W4:Y:S06]  /*55c0*/  LDL.64 R224, [R1] ;  /* 0x0000000001e07983 */ /* 0x000f2c0000100a00 */
[----:B------:R-:W2:Y:S08]  /*55d0*/  LDSM.16.M88.4 R48, [R204+0x800] ;  /* 0x00080000cc30783b */ /* 0x000eb00000000200 */
[----:B------:R-:W4:Y:S01]  /*55e0*/  LDL R222, [R1+0x10] ;  /* 0x0000100001de7983 */ /* 0x000f220000100800 */
[-C--:B-1----:R-:W-:Y:S03]  /*55f0*/  HMMA.16816.F32.BF16 R4, R64, R16.reuse, RZ ;  /* 0x000000104004723c */ /* 0x082fe600000418ff */
[----:B------:R-:W1:Y:S05]  /*5600*/  LDSM.16.M88.4 R148, [R204+0xc00] ;  /* 0x000c0000cc94783b */ /* 0x000e6a0000000200 */
[C---:B-----5:R-:W-:Y:S03]  /*5610*/  HMMA.16816.F32.BF16 R8, R60.reuse, R16, RZ ;  /* 0x000000103c08723c */ /* 0x060fe600000418ff */
[----:B------:R-:W-:Y:S05]  /*5620*/  LDSM.16.M88.4 R176, [R208] ;  /* 0x00000000d0b0783b */ /* 0x000fea0000000200 */
[-C--:B------:R-:W-:Y:S03]  /*5630*/  HMMA.16816.F32.BF16 R12, R60, R18.reuse, RZ ;  /* 0x000000123c0c723c */ /* 0x080fe600000418ff */
[----:B------:R-:W5:Y:S05]  /*5640*/  LDSM.16.M88.4 R180, [R209] ;  /* 0x00000000d1b4783b */ /* 0x000f6a0000000200 */
[C---:B------:R-:W-:Y:S03]  /*5650*/  HMMA.16816.F32.BF16 R16, R64.reuse, R18, RZ ;  /* 0x000000124010723c */ /* 0x040fe600000418ff */
[----:B------:R-:W1:Y:S05]  /*5660*/  LDSM.16.M88.4 R184, [R208+0x1000] ;  /* 0x00100000d0b8783b */ /* 0x000e6a0000000200 */
[-C--:B------:R-:W-:Y:S03]  /*5670*/  HMMA.16816.F32.BF16 R20, R64, R32.reuse, RZ ;  /* 0x000000204014723c */ /* 0x080fe600000418ff */
[----:B------:R-:W1:Y:S05]  /*5680*/  LDSM.16.M88.4 R188, [R220] ;  /* 0x00000000dcbc783b */ /* 0x000e6a0000000200 */
[C---:B------:R-:W-:Y:S03]  /*5690*/  HMMA.16816.F32.BF16 R24, R60.reuse, R32, RZ ;  /* 0x000000203c18723c */ /* 0x040fe600000418ff */
[----:B------:R-:W1:Y:S05]  /*56a0*/  LDSM.16.M88.4 R192, [R219] ;  /* 0x00000000dbc0783b */ /* 0x000e6a0000000200 */
[-C--:B------:R-:W-:Y:S03]  /*56b0*/  HMMA.16816.F32.BF16 R28, R60, R34.reuse, RZ ;  /* 0x000000223c1c723c */ /* 0x080fe600000418ff */
[----:B------:R-:W1:Y:S08]  /*56c0*/  LDSM.16.M88.4 R196, [R218] ;  /* 0x00000000dac4783b */ /* 0x000e700000000200 */
[----:B------:R-:W5:Y:S04]  /*56d0*/  LDL R227, [R1+0x40] ;  /* 0x0000400001e37983 */ /* 0x000f680000100800 */
[----:B------:R-:W5:Y:S04]  /*56e0*/  LDL R226, [R1+0x50] ;  /* 0x0000500001e27983 */ /* 0x000f680000100800 */
[----:B------:R-:W5:Y:S01]  /*56f0*/  LDL R223, [R1+0x4c] ;  /* 0x00004c0001df7983 */ /* 0x000f620000100800 */
[----:B--2---:R-:W-:Y:S04]  /*5700*/  @P6 IADD3 R32, P1, R2, R42, RZ ;  /* 0x0000002a02206210 */ /* 0x004fe80007f3e0ff */
[----:B------:R-:W-:Y:S01]  /*5710*/  @P6 LEA R144, P0, R32, c[0x0][0x1f8], 0x1 ;  /* 0x00007e0020906a11 */ /* 0x000fe200078008ff */
[--C-:B---3--:R-:W-:Y:S01]  /*5720*/  @P6 IMAD.X R33, R0, 0x1, R44.reuse, P1 ;  /* 0x0000000100216824 */ /* 0x108fe200008e062c */
[----:B------:R-:W-:Y:S04]  /*5730*/  @P6 IADD3 R56, P1, R42, 0x20, RZ ;  /* 0x000000202a386810 */ /* 0x000fe80007f3e0ff */
[----:B------:R-:W-:Y:S01]  /*5740*/  @P6 LEA.HI.X R145, R32, c[0x0][0x1fc], R33, 0x1, P0 ;  /* 0x00007f0020916a11 */ /* 0x000fe200000f0c21 */
[----:B------:R-:W-:Y:S01]  /*5750*/  @P6 IMAD.X R202, RZ, RZ, R44, P1 ;  /* 0x000000ffffca6224 */ /* 0x000fe200008e062c */
[C---:B------:R-:W-:Y:S02]  /*5760*/  HMMA.16816.F32.BF16 R32, R64.reuse, R34, RZ ;  /* 0x000000224020723c */ /* 0x040fe400000418ff */
[----:B------:R-:W-:Y:S04]  /*5770*/  @P6 IADD3 R40, P1, R2, R56, RZ ;  /* 0x0000003802286210 */ /* 0x000fe80007f3e0ff */
[----:B------:R-:W-:Y:S01]  /*5780*/  @P6 LEA R200, P0, R40, c[0x0][0x1f8], 0x1 ;  /* 0x00007e0028c86a11 */ /* 0x000fe200078008ff */
[----:B------:R-:W-:Y:S01]  /*5790*/  @P6 IMAD.X R41, R0, 0x1, R202, P1 ;  /* 0x0000000100296824 */ /* 0x000fe200008e06ca */
[-C--:B------:R-:W-:Y:S01]  /*57a0*/  HMMA.16816.F32.BF16 R36, R64, R48.reuse, RZ ;  /* 0x000000304024723c */ /* 0x080fe200000418ff */
[----:B------:R-:W-:Y:S03]  /*57b0*/  @P6 IADD3 R53, P1, R42, 0x40, RZ ;  /* 0x000000402a356810 */ /* 0x000fe60007f3e0ff */
[----:B------:R-:W-:Y:S02]  /*57c0*/  @P6 LEA.HI.X R201, R40, c[0x0][0x1fc], R41, 0x1, P0 ;  /* 0x00007f0028c96a11 */ /* 0x000fe400000f0c29 */
[----:B------:R-:W-:Y:S02]  /*57d0*/  @P6 IADD3.X R143, RZ, R44, RZ, P1, !PT ;  /* 0x0000002cff8f6210 */ /* 0x000fe40000ffe4ff */
[-C--:B------:R-:W-:Y:S04]  /*57e0*/  @P6 IADD3 R2, P1, R2, R53.reuse, RZ ;  /* 0x0000003502026210 */ /* 0x080fe80007f3e0ff */
[----:B------:R-:W-:Y:S01]  /*57f0*/  @P6 IADD3 R52, P0, R3, R42, RZ ;  /* 0x0000002a03346210 */ /* 0x000fe20007f1e0ff */
[--C-:B------:R-:W-:Y:S01]  /*5800*/  @P6 IMAD.X R0, R0, 0x1, R143.reuse, P1 ;  /* 0x0000000100006824 */ /* 0x100fe200008e068f */
[C---:B------:R-:W-:Y:S02]  /*5810*/  HMMA.16816.F32.BF16 R40, R60.reuse, R48, RZ ;  /* 0x000000303c28723c */ /* 0x040fe400000418ff */
[C---:B------:R-:W-:Y:S04]  /*5820*/  @P6 LEA R54, P1, R2.reuse, c[0x0][0x1f8], 0x1 ;  /* 0x00007e0002366a11 */ /* 0x040fe800078208ff */
[----:B------:R-:W-:Y:S01]  /*5830*/  @P6 LEA.HI.X R55, R2, c[0x0][0x1fc], R0, 0x1, P1 ;  /* 0x00007f0002376a11 */ /* 0x000fe200008f0c00 */
[----:B----4-:R-:W-:Y:S01]  /*5840*/  @P6 IMAD.SHL.U32 R0, R235, 0x2, RZ ;  /* 0x00000002eb006824 */ /* 0x010fe200078e00ff */
[C---:B------:R-:W-:Y:S01]  /*5850*/  @P6 IADD3 R2, P1, R3.reuse, R56, RZ ;  /* 0x0000003803026210 */ /* 0x040fe20007f3e0ff */
[----:B------:R-:W-:Y:S02]  /*5860*/  @P6 IMAD.X R48, R142, 0x1, R44, P0 ;  /* 0x000000018e306824 */ /* 0x000fe400000e062c */
[-C--:B------:R-:W-:Y:S01]  /*5870*/  HMMA.16816.F32.BF16 R44, R60, R50.reuse, RZ ;  /* 0x000000323c2c723c */ /* 0x080fe200000418ff */
[----:B------:R-:W-:Y:S01]  /*5880*/  @!PT LDS RZ, [RZ] ;  /* 0x00000000fffff984 */ /* 0x000fe20000000800 */
[----:B------:R-:W-:Y:S01]  /*5890*/  @!PT LDS RZ, [RZ] ;  /* 0x00000000fffff984 */ /* 0x000fe20000000800 */
[----:B------:R-:W-:Y:S01]  /*58a0*/  @!PT LDS RZ, [RZ] ;  /* 0x00000000fffff984 */ /* 0x000fe20000000800 */
[----:B------:R2:W-:Y:S01]  /*58b0*/  @P6 LDGSTS.E.BYPASS.LTC128B.128 [R0+0x100], [R144.64], !P5 ;  /* 0x0010000090006fae */ /* 0x0005e2000e901d46 */
[----:B------:R-:W-:Y:S02]  /*58c0*/  @P6 LEA R58, P0, R52, c[0x0][0x1f8], 0x1 ;  /* 0x00007e00343a6a11 */ /* 0x000fe400078008ff */
[----:B------:R-:W-:Y:S02]  /*58d0*/  @P6 IADD3.X R202, R142, R202, RZ, P1, !PT ;  /* 0x000000ca8eca6210 */ /* 0x000fe40000ffe4ff */
[----:B------:R-:W-:Y:S02]  /*58e0*/  @P6 LEA.HI.X R59, R52, c[0x0][0x1fc], R48, 0x1, P0 ;  /* 0x00007f00343b6a11 */ /* 0x000fe400000f0c30 */
[C---:B------:R-:W-:Y:S01]  /*58f0*/  HMMA.16816.F32.BF16 R48, R64.reuse, R50, RZ ;  /* 0x000000324030723c */ /* 0x040fe200000418ff */
[----:B------:R3:W-:Y:S03]  /*5900*/  @P6 LDGSTS.E.BYPASS.LTC128B.128 [R0+0x1100], [R200.64], !P4 ;  /* 0x01100000c8006fae */ /* 0x0007e6000e101d46 */
[----:B------:R-:W-:Y:S05]  /*5910*/  @P6 IADD3 R3, P0, R3, R53, RZ ;  /* 0x0000003503036210 */ /* 0x000fea0007f1e0ff */
[----:B------:R1:W-:Y:S08]  /*5920*/  @P6 LDGSTS.E.BYPASS.LTC128B.128 [R0+0x2100], [R54.64], !P3 ;  /* 0x0210000036006fae */ /* 0x0003f0000d901d46 */
[----:B------:R4:W-:Y:S01]  /*5930*/  @P6 LDGSTS.E.BYPASS.LTC128B.128 [R0+0x900], [R58.64], !P5 ;  /* 0x009000003a006fae */ /* 0x0009e2000e901d46 */
[----:B--2---:R-:W-:Y:S01]  /*5940*/  @P6 IMAD.X R144, R142, 0x1, R143, P0 ;  /* 0x000000018e906824 */ /* 0x004fe200000e068f */
[C---:B------:R-:W-:Y:S04]  /*5950*/  @P6 LEA R142, P0, R2.reuse, c[0x0][0x1f8], 0x1 ;  /* 0x00007e00028e6a11 */ /* 0x040fe800078008ff */
[----:B------:R-:W-:Y:S02]  /*5960*/  @P6 LEA.HI.X R143, R2, c[0x0][0x1fc], R202, 0x1, P0 ;  /* 0x00007f00028f6a11 */ /* 0x000fe400000f0cca */
[C---:B------:R-:W-:Y:S03]  /*5970*/  @P6 LEA R2, P0, R3.reuse, c[0x0][0x1f8], 0x1 ;  /* 0x00007e0003026a11 */ /* 0x040fe600078008ff */
[----:B------:R2:W-:Y:S01]  /*5980*/  @P6 LDGSTS.E.BYPASS.LTC128B.128 [R0+0x1900], [R142.64], !P4 ;  /* 0x019000008e006fae */ /* 0x0005e2000e101d46 */
[----:B------:R-:W-:Y:S01]  /*5990*/  @P6 LEA.HI.X R3, R3, c[0x0][0x1fc], R144, 0x1, P0 ;  /* 0x00007f0003036a11 */ /* 0x000fe200000f0c90 */
[-C--:B-1----:R-:W-:Y:S06]  /*59a0*/  HMMA.16816.F32.BF16 R52, R64, R148.reuse, RZ ;  /* 0x000000944034723c */ /* 0x082fec00000418ff */
[----:B------:R1:W-:Y:S01]  /*59b0*/  @P6 LDGSTS.E.BYPASS.LTC128B.128 [R0+0x2900], [R2.64], !P3 ;  /* 0x0290000002006fae */ /* 0x0003e2000d901d46 */
[C---:B------:R-:W-:Y:S01]  /*59c0*/  ISETP.GE.AND P6, PT, R221.reuse, 0x1, PT ;  /* 0x00000001dd00780c */ /* 0x040fe20003fc6270 */
[C---:B----4-:R-:W-:Y:S06]  /*59d0*/  HMMA.16816.F32.BF16 R56, R60.reuse, R148, RZ ;  /* 0x000000943c38723c */ /* 0x050fec00000418ff */
[----:B---3--:R-:W-:Y:S02]  /*59e0*/  LDSM.16.M88.4 R200, [R204+0x1400] ;  /* 0x00140000ccc8783b */ /* 0x008fe40000000200 */
[-C--:B------:R-:W-:Y:S04]  /*59f0*/  HMMA.16816.F32.BF16 R60, R60, R150.reuse, RZ ;  /* 0x000000963c3c723c */ /* 0x080fe800000418ff */
[----:B------:R-:W-:Y:S02]  /*5a00*/  @P6 IMAD.MOV.U32 R144, RZ, RZ, c[0x0][0x1e4] ;  /* 0x00007900ff906624 */ /* 0x000fe400078e00ff */
[----:B------:R-:W0:Y:S01]  /*5a10*/  LDGDEPBAR ;  /* 0x00000000000079af */ /* 0x000e220000000000 */
[----:B--2---:R-:W-:Y:S01]  /*5a20*/  @P6 IMAD.MOV.U32 R142, RZ, RZ, c[0x0][0x1e0] ;  /* 0x00007800ff8e6624 */ /* 0x004fe200078e00ff */
[----:B------:R-:W-:Y:S06]  /*5a30*/  HMMA.16816.F32.BF16 R64, R64, R150, RZ ;  /* 0x000000964040723c */ /* 0x000fec00000418ff */
[----:B------:R-:W-:Y:S02]  /*5a40*/  LDSM.16.M88.4 R148, [R207+0x2000] ;  /* 0x00200000cf94783b */ /* 0x000fe40000000200 */
[-C--:B-----5:R-:W-:Y:S08]  /*5a50*/  HMMA.16816.F32.BF16 R4, R176, R180.reuse, R4 ;  /* 0x000000b4b004723c */ /* 0x0a0ff00000041804 */
[C---:B------:R-:W-:Y:S08]  /*5a60*/  HMMA.16816.F32.BF16 R8, R184.reuse, R180, R8 ;  /* 0x000000b4b808723c */ /* 0x040ff00000041808 */
[-C--:B------:R-:W-:Y:S08]  /*5a70*/  HMMA.16816.F32.BF16 R12, R184, R182.reuse, R12 ;  /* 0x000000b6b80c723c */ /* 0x080ff0000004180c */
[C---:B------:R-:W-:Y:S01]  /*5a80*/  HMMA.16816.F32.BF16 R16, R176.reuse, R182, R16 ;  /* 0x000000b6b010723c */ /* 0x040fe20000041810 */
[----:B------:R-:W2:Y:S07]  /*5a90*/  LDSM.16.M88.4 R180, [R204+0x1000] ;  /* 0x00100000ccb4783b */ /* 0x000eae0000000200 */
        /* <DEDUP_REMOVED lines=9> */
[----:B------:R-:W4:Y:S07]  /*5b30*/  LDSM.16.M88.4 R192, [R204+0x1800] ;  /* 0x00180000ccc0783b */ /* 0x000f2e0000000200 */
[-C--:B------:R-:W-:Y:S08]  /*5b40*/  HMMA.16816.F32.BF16 R52, R176, R196.reuse, R52 ;  /* 0x000000c4b034723c */ /* 0x080ff00000041834 */
[C---:B------:R-:W-:Y:S08]  /*5b50*/  HMMA.16816.F32.BF16 R56, R184.reuse, R196, R56 ;  /* 0x000000c4b838723c */ /* 0x040ff00000041838 */
[-C--:B------:R-:W-:Y:S01]  /*5b60*/  HMMA.16816.F32.BF16 R60, R184, R198.reuse, R60 ;  /* 0x000000c6b83c723c */ /* 0x080fe2000004183c */
[----:B------:R-:W5:Y:S07]  /*5b70*/  LDSM.16.M88.4 R184, [R204+0x1c00] ;  /* 0x001c0000ccb8783b */ /* 0x000f6e0000000200 */
[----:B------:R-:W-:Y:S01]  /*5b80*/  HMMA.16816.F32.BF16 R64, R176, R198, R64 ;  /* 0x000000c6b040723c */ /* 0x000fe20000041840 */
[----:B------:R-:W-:Y:S07]  /*5b90*/  LDSM.16.M88.4 R176, [R208+0x2000] ;  /* 0x00200000d0b0783b */ /* 0x000fee0000000200 */
[-C--:B--2---:R-:W-:Y:S01]  /*5ba0*/  HMMA.16816.F32.BF16 R4, R148, R180.reuse, R4 ;  /* 0x000000b49404723c */ /* 0x084fe20000041804 */
[----:B------:R-:W-:Y:S07]  /*5bb0*/  LDSM.16.M88.4 R196, [R208+0x3000] ;  /* 0x00300000d0c4783b */ /* 0x000fee0000000200 */
[C---:B---3--:R-:W-:Y:S08]  /*5bc0*/  HMMA.16816.F32.BF16 R8, R188.reuse, R180, R8 ;  /* 0x000000b4bc08723c */ /* 0x048ff00000041808 */
[-C--:B------:R-:W-:Y:S08]  /*5bd0*/  HMMA.16816.F32.BF16 R12, R188, R182.reuse, R12 ;  /* 0x000000b6bc0c723c */ /* 0x080ff0000004180c */
[C---:B------:R-:W-:Y:S01]  /*5be0*/  HMMA.16816.F32.BF16 R16, R148.reuse, R182, R16 ;  /* 0x000000b69410723c */ /* 0x040fe20000041810 */
[----:B------:R-:W2:Y:S07]  /*5bf0*/  LDSM.16.M88.4 R180, [R217] ;  /* 0x00000000d9b4783b */ /* 0x000eae0000000200 */
[-C--:B------:R-:W-:Y:S08]  /*5c00*/  HMMA.16816.F32.BF16 R20, R148, R200.reuse, R20 ;  /* 0x000000c89414723c */ /* 0x080ff00000041814 */
        /* <DEDUP_REMOVED lines=8> */
[----:B------:R-:W3:Y:S07]  /*5c90*/  LDSM.16.M88.4 R192, [R216] ;  /* 0x00000000d8c0783b */ /* 0x000eee0000000200 */
[-C--:B-----5:R-:W-:Y:S08]  /*5ca0*/  HMMA.16816.F32.BF16 R52, R148, R184.reuse, R52 ;  /* 0x000000b89434723c */ /* 0x0a0ff00000041834 */
[C---:B------:R-:W-:Y:S08]  /*5cb0*/  HMMA.16816.F32.BF16 R56, R188.reuse, R184, R56 ;  /* 0x000000b8bc38723c */ /* 0x040ff00000041838 */
[-C--:B------:R-:W-:Y:S01]  /*5cc0*/  HMMA.16816.F32.BF16 R60, R188, R186.reuse, R60 ;  /* 0x000000babc3c723c */ /* 0x080fe2000004183c */
[----:B------:R-:W4:Y:S07]  /*5cd0*/  LDSM.16.M88.4 R188, [R214] ;  /* 0x00000000d6bc783b */ /* 0x000f2e0000000200 */
[----:B------:R-:W-:Y:S01]  /*5ce0*/  HMMA.16816.F32.BF16 R64, R148, R186, R64 ;  /* 0x000000ba9440723c */ /* 0x000fe20000041840 */
[----:B------:R-:W-:Y:S07]  /*5cf0*/  LDSM.16.M88.4 R148, [R207+0x4000] ;  /* 0x00400000cf94783b */ /* 0x000fee0000000200 */
[-C--:B--2---:R-:W-:Y:S01]  /*5d00*/  HMMA.16816.F32.BF16 R4, R176, R180.reuse, R4 ;  /* 0x000000b4b004723c */ /* 0x084fe20000041804 */
[----:B------:R-:W-:Y:S07]  /*5d10*/  LDSM.16.M88.4 R184, [R207+0x5000] ;  /* 0x00500000cfb8783b */ /* 0x000fee0000000200 */
[C---:B------:R-:W-:Y:S08]  /*5d20*/  HMMA.16816.F32.BF16 R8, R196.reuse, R180, R8 ;  /* 0x000000b4c408723c */ /* 0x040ff00000041808 */
[-C--:B------:R-:W-:Y:S08]  /*5d30*/  HMMA.16816.F32.BF16 R12, R196, R182.reuse, R12 ;  /* 0x000000b6c40c723c */ /* 0x080ff0000004180c */
[C---:B------:R-:W-:Y:S01]  /*5d40*/  HMMA.16816.F32.BF16 R16, R176.reuse, R182, R16 ;  /* 0x000000b6b010723c */ /* 0x040fe20000041810 */
[----:B------:R-:W2:Y:S07]  /*5d50*/  LDSM.16.M88.4 R180, [R204+0x2000] ;  /* 0x00200000ccb4783b */ /* 0x000eae0000000200 */
[-C--:B---3--:R-:W-:Y:S08]  /*5d60*/  HMMA.16816.F32.BF16 R20, R176, R192.reuse, R20 ;  /* 0x000000c0b014723c */ /* 0x088ff00000041814 */
        /* <DEDUP_REMOVED lines=8> */
[----:B------:R-:W5:Y:S07]  /*5df0*/  LDSM.16.M88.4 R200, [R204+0x2800] ;  /* 0x00280000ccc8783b */ /* 0x000f6e0000000200 */
[-C--:B----4-:R-:W-:Y:S08]  /*5e00*/  HMMA.16816.F32.BF16 R52, R176, R188.reuse, R52 ;  /* 0x000000bcb034723c */ /* 0x090ff00000041834 */
[C---:B------:R-:W-:Y:S08]  /*5e10*/  HMMA.16816.F32.BF16 R56, R196.reuse, R188, R56 ;  /* 0x000000bcc438723c */ /* 0x040ff00000041838 */
[-C--:B------:R-:W-:Y:S01]  /*5e20*/  HMMA.16816.F32.BF16 R60, R196, R190.reuse, R60 ;  /* 0x000000bec43c723c */ /* 0x080fe2000004183c */
[----:B------:R-:W4:Y:S07]  /*5e30*/  LDSM.16.M88.4 R196, [R204+0x2c00] ;  /* 0x002c0000ccc4783b */ /* 0x000f2e0000000200 */
[----:B------:R-:W-:Y:S01]  /*5e40*/  HMMA.16816.F32.BF16 R64, R176, R190, R64 ;  /* 0x000000beb040723c */ /* 0x000fe20000041840 */
[----:B------:R-:W-:Y:S07]  /*5e50*/  LDSM.16.M88.4 R176, [R208+0x4000] ;  /* 0x00400000d0b0783b */ /* 0x000fee0000000200 */
[-C--:B--2---:R-:W-:Y:S01]  /*5e60*/  HMMA.16816.F32.BF16 R4, R148, R180.reuse, R4 ;  /* 0x000000b49404723c */ /* 0x084fe20000041804 */
[----:B------:R-:W-:Y:S07]  /*5e70*/  LDSM.16.M88.4 R188, [R208+0x5000] ;  /* 0x00500000d0bc783b */ /* 0x000fee0000000200 */
[C---:B------:R-:W-:Y:S08]  /*5e80*/  HMMA.16816.F32.BF16 R8, R184.reuse, R180, R8 ;  /* 0x000000b4b808723c */ /* 0x040ff00000041808 */
[-C--:B------:R-:W-:Y:S08]  /*5e90*/  HMMA.16816.F32.BF16 R12, R184, R182.reuse, R12 ;  /* 0x000000b6b80c723c */ /* 0x080ff0000004180c */
[C---:B------:R-:W-:Y:S01]  /*5ea0*/  HMMA.16816.F32.BF16 R16, R148.reuse, R182, R16 ;  /* 0x000000b69410723c */ /* 0x040fe20000041810 */
[----:B------:R-:W2:Y:S07]  /*5eb0*/  LDSM.16.M88.4 R180, [R213] ;  /* 0x00000000d5b4783b */ /* 0x000eae0000000200 */
[-C--:B---3--:R-:W-:Y:S08]  /*5ec0*/  HMMA.16816.F32.BF16 R20, R148, R192.reuse, R20 ;  /* 0x000000c09414723c */ /* 0x088ff00000041814 */
[C---:B------:R-:W-:Y:S08]  /*5ed0*/  HMMA.16816.F32.BF16 R24, R184.reuse, R192, R24 ;  /* 0x000000c0b818723c */ /* 0x040ff00000041818 */
[-C--:B------:R-:W-:Y:S08]  /*5ee0*/  HMMA.16816.F32.BF16 R28, R184, R194.reuse, R28 ;  /* 0x000000c2b81c723c */ /* 0x080ff0000004181c */
[C---:B------:R-:W-:Y:S01]  /*5ef0*/  HMMA.16816.F32.BF16 R32, R148.reuse, R194, R32 ;  /* 0x000000c29420723c */ /* 0x040fe20000041820 */
[----:B------:R-:W3:Y:S07]  /*5f00*/  LDSM.16.M88.4 R192, [R212] ;  /* 0x00000000d4c0783b */ /* 0x000eee0000000200 */
[-C--:B-----5:R-:W-:Y:S08]  /*5f10*/  HMMA.16816.F32.BF16 R36, R148, R200.reuse, R36 ;  /* 0x000000c89424723c */ /* 0x0a0ff00000041824 */
[C---:B------:R-:W-:Y:S08]  /*5f20*/  HMMA.16816.F32.BF16 R40, R184.reuse, R200, R40 ;  /* 0x000000c8b828723c */ /* 0x040ff00000041828 */
[-C--:B------:R-:W-:Y:S08]  /*5f30*/  HMMA.16816.F32.BF16 R44, R184, R202.reuse, R44 ;  /* 0x000000cab82c723c */ /* 0x080ff0000004182c */
[C---:B------:R-:W-:Y:S07]  /*5f40*/  HMMA.16816.F32.BF16 R48, R148.reuse, R202, R48 ;  /* 0x000000ca9430723c */ /* 0x040fee0000041830 */
[----:B------:R-:W-:Y:S01]  /*5f50*/  IADD3 R202, R221, -0x1, RZ ;  /* 0xffffffffddca7810 */ /* 0x000fe20007ffe0ff */
[-C--:B----4-:R-:W-:Y:S04]  /*5f60*/  HMMA.16816.F32.BF16 R52, R148, R196.reuse, R52 ;  /* 0x000000c49434723c */ /* 0x090fe80000041834 */
[----:B-1----:R-:W-:Y:S01]  /*5f70*/  @P6 IMAD.WIDE.U32 R2, R202, c[0x0][0x1e0], RZ ;  /* 0x00007800ca026a25 */ /* 0x002fe200078e00ff */
[----:B------:R-:W-:Y:S03]  /*5f80*/  @P6 SHF.R.S32.HI R0, RZ, 0x1f, R202 ;  /* 0x0000001fff006819 */ /* 0x000fe600000114ca */
[C---:B------:R-:W-:Y:S04]  /*5f90*/  HMMA.16816.F32.BF16 R56, R184.reuse, R196, R56 ;  /* 0x000000c4b838723c */ /* 0x040fe80000041838 */
[----:B------:R-:W-:Y:S01]  /*5fa0*/  @P6 SHF.L.U32 R143, R2, 0x6, RZ ;  /* 0x00000006028f6819 */ /* 0x000fe200000006ff */
[----:B------:R-:W-:Y:S03]  /*5fb0*/  @P6 IMAD R0, R0, c[0x0][0x1e0], RZ ;  /* 0x0000780000006a24 */ /* 0x000fe600078e02ff */
[-C--:B------:R-:W-:Y:S04]  /*5fc0*/  HMMA.16816.F32.BF16 R60, R184, R198.reuse, R60 ;  /* 0x000000c6b83c723c */ /* 0x080fe8000004183c */
[----:B------:R-:W-:Y:S04]  /*5fd0*/  @P6 IMAD R0, R202, c[0x0][0x1e4], R0 ;  /* 0x00007900ca006a24 */ /* 0x000fe800078e0200 */
[----:B------:R-:W-:Y:S01]  /*5fe0*/  HMMA.16816.F32.BF16 R64, R148, R198, R64 ;  /* 0x000000c69440723c */ /* 0x000fe20000041840 */
[----:B------:R-:W1:Y:S03]  /*5ff0*/  LDSM.16.M88.4 R148, [R211] ;  /* 0x00000000d394783b */ /* 0x000e660000000200 */
[----:B------:R-:W-:Y:S01]  /*6000*/  @P6 IMAD.IADD R0, R3, 0x1, R0 ;  /* 0x0000000103006824 */ /* 0x000fe200078e0200 */
[----:B------:R-:W-:Y:S03]  /*6010*/  @P6 LEA R3, P0, R142, R143, 0x5 ;  /* 0x0000008f8e036211 */ /* 0x000fe600078028ff */
[-C--:B--2---:R-:W-:Y:S05]  /*6020*/  HMMA.16816.F32.BF16 R4, R176, R180.reuse, R4 ;  /* 0x000000b4b004723c */ /* 0x084fea0000041804 */
[----:B------:R-:W-:Y:S01]  /*6030*/  @P6 SHF.L.U64.HI R2, R2, 0x6, R0 ;  /* 0x0000000602026819 */ /* 0x000fe20000010200 */
[----:B------:R-:W-:Y:S02]  /*6040*/  IMAD.IADD R0, R226, 0x1, R227 ;  /* 0x00000001e2007824 */ /* 0x000fe400078e02e3 */
[C---:B------:R-:W-:Y:S04]  /*6050*/  HMMA.16816.F32.BF16 R8, R188.reuse, R180, R8 ;  /* 0x000000b4bc08723c */ /* 0x040fe80000041808 */
[----:B------:R-:W-:Y:S01]  /*6060*/  @P6 LEA.HI.X R142, R142, R2, R144, 0x5, P0 ;  /* 0x000000028e8e6211 */ /* 0x000fe200000f2c90 */
[----:B------:R-:W-:Y:S01]  /*6070*/  @P2 IMAD.HI.U32 R145, R0, c[0x0][0x2c8], RZ ;  /* 0x0000b20000912a27 */ /* 0x000fe200078e00ff */
[C---:B------:R-:W-:Y:S02]  /*6080*/  @P6 IADD3 R144, P0, R143.reuse, R224, RZ ;  /* 0x000000e08f906210 */ /* 0x040fe40007f1e0ff */
[-C--:B------:R-:W-:Y:S04]  /*6090*/  HMMA.16816.F32.BF16 R12, R188, R182.reuse, R12 ;  /* 0x000000b6bc0c723c */ /* 0x080fe8000004180c */
[----:B------:R-:W-:Y:S01]  /*60a0*/  @P6 IMAD.X R180, R2, 0x1, R222, P0 ;  /* 0x0000000102b46824 */ /* 0x000fe200000e06de */
[----:B------:R-:W-:Y:S02]  /*60b0*/  @P6 LEA R200, P0, R144, c[0x0][0x1c8], 0x1 ;  /* 0x0000720090c86a11 */ /* 0x000fe400078008ff */
[----:B------:R-:W-:Y:S01]  /*60c0*/  @P6 IADD3 R181, P1, R224, 0x20, RZ ;  /* 0x00000020e0b56810 */ /* 0x000fe20007f3e0ff */
[C---:B------:R-:W-:Y:S04]  /*60d0*/  HMMA.16816.F32.BF16 R16, R176.reuse, R182, R16 ;  /* 0x000000b6b010723c */ /* 0x040fe80000041810 */
[----:B------:R-:W-:Y:S02]  /*60e0*/  @P6 LEA.HI.X R201, R144, c[0x0][0x1cc], R180, 0x1, P0 ;  /* 0x0000730090c96a11 */ /* 0x000fe400000f0cb4 */
[----:B------:R-:W-:Y:S01]  /*60f0*/  @P6 IADD3.X R180, RZ, R222, RZ, P1, !PT ;  /* 0x000000deffb46210 */ /* 0x000fe20000ffe4ff */
[----:B------:R-:W-:Y:S01]  /*6100*/  IMAD.MOV.U32 R183, RZ, RZ, -0x40 ;  /* 0xffffffc0ffb77424 */ /* 0x000fe200078e00ff */
[-C--:B---3--:R-:W-:Y:S04]  /*6110*/  HMMA.16816.F32.BF16 R20, R176, R192.reuse, R20 ;  /* 0x000000c0b014723c */ /* 0x088fe80000041814 */
[----:B------:R-:W-:Y:S02]  /*6120*/  @P6 IADD3 R144, P1, R143, R181, RZ ;  /* 0x000000b58f906210 */ /* 0x000fe40007f3e0ff */
[----:B------:R-:W-:Y:S02]  /*6130*/  @P2 SHF.R.U32.HI R0, RZ, c[0x0][0x2cc], R145 ;  /* 0x0000b300ff002a19 */ /* 0x000fe40000011691 */
[C---:B------:R-:W-:Y:S03]  /*6140*/  HMMA.16816.F32.BF16 R24, R188.reuse, R192, R24 ;  /* 0x000000c0bc18723c */ /* 0x040fe60000041818 */
[----:B------:R-:W2:Y:S01]  /*6150*/  SHFL.IDX PT, R186, R0, RZ, 0x1c1f ;  /* 0x001c1fff00ba7589 */ /* 0x000ea200000e0000 */
[----:B------:R-:W-:Y:S01]  /*6160*/  @P6 IMAD.X R182, R2, 0x1, R180, P1 ;  /* 0x0000000102b66824 */ /* 0x000fe200008e06b4 */
[----:B------:R-:W-:Y:S02]  /*6170*/  @P6 LEA R198, P0, R144, c[0x0][0x1c8], 0x1 ;  /* 0x0000720090c66a11 */ /* 0x000fe400078008ff */
[----:B------:R-:W-:Y:S01]  /*6180*/  @P6 IADD3 R145, P1, R224, 0x40, RZ ;  /* 0x00000040e0916810 */ /* 0x000fe20007f3e0ff */
[-C--:B------:R-:W-:Y:S03]  /*6190*/  HMMA.16816.F32.BF16 R28, R188, R194.reuse, R28 ;  /* 0x000000c2bc1c723c */ /* 0x080fe6000004181c */
[----:B------:R-:W3:Y:S01]  /*61a0*/  SHFL.IDX PT, R184, R0, 0x1, 0x1c1f ;  /* 0x003c1f0000b87f89 */ /* 0x000ee200000e0000 */
[----:B------:R-:W-:Y:S01]  /*61b0*/  @P6 LEA.HI.X R199, R144, c[0x0][0x1cc], R182, 0x1, P0 ;  /* 0x0000730090c76a11 */ /* 0x000fe200000f0cb6 */
[----:B------:R-:W-:Y:S01]  /*61c0*/  IMAD R182, R221, R183, 0x1 ;  /* 0x00000001ddb67424 */ /* 0x000fe200078e02b7 */
[----:B------:R-:W-:Y:S01]  /*61d0*/  @P6 IADD3 R143, P0, R143, R145, RZ ;  /* 0x000000918f8f6210 */ /* 0x000fe20007f1e0ff */
[----:B------:R-:W-:Y:S01]  /*61e0*/  @P6 IMAD.X R144, RZ, RZ, R222, P1 ;  /* 0x000000ffff906224 */ /* 0x000fe200008e06de */
[C---:B------:R-:W-:Y:S03]  /*61f0*/  HMMA.16816.F32.BF16 R32, R176.reuse, R194, R32 ;  /* 0x000000c2b020723c */ /* 0x040fe60000041820 */
[----:B------:R-:W-:Y:S01]  /*6200*/  SHFL.IDX PT, R183, R0, 0x3, 0x1c1f ;  /* 0x007c1f0000b77f89 */ /* 0x000fe200000e0000 */
[C---:B------:R-:W-:Y:S02]  /*6210*/  @P6 IADD3 R187, P1, R3.reuse, R181, RZ ;  /* 0x000000b503bb6210 */ /* 0x040fe40007f3e0ff */
[----:B------:R-:W-:Y:S02]  /*6220*/  @P6 IADD3.X R181, R2, R144, RZ, P0, !PT ;  /* 0x0000009002b56210 */ /* 0x000fe400007fe4ff */
[-C--:B-1----:R-:W-:Y:S03]  /*6230*/  HMMA.16816.F32.BF16 R36, R176, R148.reuse, R36 ;  /* 0x00000094b024723c */ /* 0x082fe60000041824 */
[----:B------:R1:W4:Y:S01]  /*6240*/  SHFL.IDX PT, R185, R0, 0x2, 0x1c1f ;  /* 0x005c1f0000b97f89 */ /* 0x00032200000e0000 */
[C---:B------:R-:W-:Y:S01]  /*6250*/  @P6 IADD3 R192, P0, R3.reuse, R145, RZ ;  /* 0x0000009103c06210 */ /* 0x040fe20007f1e0ff */
[C---:B------:R-:W-:Y:S01]  /*6260*/  @P6 IMAD.X R228, R142.reuse, 0x1, R180, P1 ;  /* 0x000000018ee46824 */ /* 0x040fe200008e06b4 */
[----:B------:R-:W-:Y:S02]  /*6270*/  @P6 IADD3 R3, P1, R3, R224, RZ ;  /* 0x000000e003036210 */ /* 0x000fe40007f3e0ff */
[C---:B------:R-:W-:Y:S04]  /*6280*/  HMMA.16816.F32.BF16 R40, R188.reuse, R148, R40 ;  /* 0x00000094bc28723c */ /* 0x040fe80000041828 */
[C---:B------:R-:W-:Y:S01]  /*6290*/  @P6 IMAD.X R2, R142.reuse, 0x1, R222, P1 ;  /* 0x000000018e026824 */ /* 0x040fe200008e06de */
[----:B------:R-:W-:Y:S01]  /*62a0*/  @P6 LEA R196, P1, R3, c[0x0][0x1c8], 0x1 ;  /* 0x0000720003c46a11 */ /* 0x000fe200078208ff */
[----:B------:R-:W-:Y:S01]  /*62b0*/  @P6 IMAD.X R230, R142, 0x1, R144, P0 ;  /* 0x000000018ee66824 */ /* 0x000fe200000e0690 */
[----:B------:R-:W-:Y:S01]  /*62c0*/  @P6 LEA R194, P0, R143, c[0x0][0x1c8], 0x1 ;  /* 0x000072008fc26a11 */ /* 0x000fe200078008ff */
[-C--:B------:R-:W-:Y:S04]  /*62d0*/  HMMA.16816.F32.BF16 R44, R188, R150.reuse, R44 ;  /* 0x00000096bc2c723c */ /* 0x080fe8000004182c */
[----:B------:R-:W-:Y:S02]  /*62e0*/  @P6 LEA.HI.X R197, R3, c[0x0][0x1cc], R2, 0x1, P1 ;  /* 0x0000730003c56a11 */ /* 0x000fe400008f0c02 */
[----:B------:R-:W-:Y:S02]  /*62f0*/  @P6 LEA.HI.X R195, R143, c[0x0][0x1cc], R181, 0x1, P0 ;  /* 0x000073008fc36a11 */ /* 0x000fe400000f0cb5 */
[C---:B------:R-:W-:Y:S04]  /*6300*/  HMMA.16816.F32.BF16 R48, R176.reuse, R150, R48 ;  /* 0x00000096b030723c */ /* 0x040fe80000041830 */
[----:B-1----:R-:W-:Y:S04]  /*6310*/  IADD3 R0, R182, c[0x0][0x1d0], -R223 ;  /* 0x00007400b6007a10 */ /* 0x002fe80007ffe8df */
[----:B------:R-:W-:Y:S04]  /*6320*/  IADD3 R0, R0, -c[0x0][0x168], RZ ;  /* 0x80005a0000007a10 */ /* 0x000fe80007ffe0ff */
[C---:B--2---:R-:W-:Y:S01]  /*6330*/  IADD3 R142, R0.reuse, R186, RZ ;  /* 0x000000ba008e7210 */ /* 0x044fe20007ffe0ff */
[C---:B---3--:R-:W-:Y:S02]  /*6340*/  IMAD.IADD R3, R0.reuse, 0x1, R184 ;  /* 0x0000000100037824 */ /* 0x048fe400078e02b8 */
[----:B----4-:R-:W-:Y:S01]  /*6350*/  IMAD.IADD R2, R0, 0x1, R185 ;  /* 0x0000000100027824 */ /* 0x010fe200078e02b9 */
[----:B------:R-:W-:Y:S01]  /*6360*/  ISETP.GT.AND P1, PT, R142, RZ, PT ;  /* 0x000000ff8e00720c */ /* 0x000fe20003f24270 */
[----:B------:R-:W-:Y:S01]  /*6370*/  IMAD.IADD R0, R0, 0x1, R183 ;  /* 0x0000000100007824 */ /* 0x000fe200078e02b7 */
[----:B------:R-:W-:Y:S02]  /*6380*/  ISETP.GT.AND P0, PT, R142, 0x1, PT ;  /* 0x000000018e00780c */ /* 0x000fe40003f04270 */
[----:B------:R-:W-:Y:S02]  /*6390*/  FSEL R181, R4, -INF , P1 ;  /* 0xff80000004b57808 */ /* 0x000fe40000800000 */
[----:B------:R-:W-:Y:S02]  /*63a0*/  FSEL R180, R5, -INF , P0 ;  /* 0xff80000005b47808 */ /* 0x000fe40000000000 */
[C---:B------:R-:W-:Y:S02]  /*63b0*/  ISETP.GT.AND P1, PT, R3.reuse, RZ, PT ;  /* 0x000000ff0300720c */ /* 0x040fe40003f24270 */
[----:B------:R-:W-:Y:S02]  /*63c0*/  ISETP.GT.AND P0, PT, R3, 0x1, PT ;  /* 0x000000010300780c */ /* 0x000fe40003f04270 */
[----:B------:R-:W-:Y:S02]  /*63d0*/  FSEL R183, R6, -INF , P1 ;  /* 0xff80000006b77808 */ /* 0x000fe40000800000 */
[----:B------:R-:W-:Y:S02]  /*63e0*/  FSEL R182, R7, -INF , P0 ;  /* 0xff80000007b67808 */ /* 0x000fe40000000000 */
[----:B------:R-:W1:Y:S01]  /*63f0*/  LDSM.16.M88.4 R4, [R210] ;  /* 0x00000000d204783b */ /* 0x000e620000000200 */
[C---:B------:R-:W-:Y:S01]  /*6400*/  ISETP.GT.AND P1, PT, R2.reuse, RZ, PT ;  /* 0x000000ff0200720c */ /* 0x040fe20003f24270 */
[----:B------:R-:W-:Y:S06]  /*6410*/  DEPBAR.LE SB0, 0x0 ;  /* 0x000080000000791a */ /* 0x000fec0000000000 */
[----:B------:R-:W-:Y:S01]  /*6420*/  BAR.SYNC.DEFER_BLOCKING 0x0 ;  /* 0x0000000000007b1d */ /* 0x000fe20000010000 */
[----:B------:R-:W-:Y:S02]  /*6430*/  ISETP.GT.AND P0, PT, R2, 0x1, PT ;  /* 0x000000010200780c */ /* 0x000fe40003f04270 */
[----:B------:R-:W-:Y:S02]  /*6440*/  FSEL R184, R8, -INF , P1 ;  /* 0xff80000008b87808 */ /* 0x000fe40000800000 */
[----:B------:R-:W-:Y:S02]  /*6450*/  FSEL R9, R9, -INF , P0 ;  /* 0xff80000009097808 */ /* 0x000fe40000000000 */
[C---:B------:R-:W-:Y:S02]  /*6460*/  ISETP.GT.AND P1, PT, R0.reuse, RZ, PT ;  /* 0x000000ff0000720c */ /* 0x040fe40003f24270 */
[----:B------:R-:W-:Y:S02]  /*6470*/  ISETP.GT.AND P0, PT, R0, 0x1, PT ;  /* 0x000000010000780c */ /* 0x000fe40003f04270 */
[----:B------:R-:W-:Y:S02]  /*6480*/  FSEL R10, R10, -INF , P1 ;  /* 0xff8000000a0a7808 */ /* 0x000fe40000800000 */
[C---:B------:R-:W-:Y:S02]  /*6490*/  ISETP.GT.AND P1, PT, R2.reuse, 0x8, PT ;  /* 0x000000080200780c */ /* 0x040fe40003f24270 */
[----:B------:R-:W-:Y:S02]  /*64a0*/  FSEL R11, R11, -INF , P0 ;  /* 0xff8000000b0b7808 */ /* 0x000fe40000000000 */
[----:B------:R-:W-:Y:S02]  /*64b0*/  ISETP.GT.AND P0, PT, R2, 0x9, PT ;  /* 0x000000090200780c */ /* 0x000fe40003f04270 */
[----:B------:R-:W-:Y:S02]  /*64c0*/  FSEL R12, R12, -INF , P1 ;  /* 0xff8000000c0c7808 */ /* 0x000fe40000800000 */
[----:B------:R-:W-:Y:S02]  /*64d0*/  FSEL R13, R13, -INF , P0 ;  /* 0xff8000000d0d7808 */ /* 0x000fe40000000000 */
[C---:B------:R-:W-:Y:S02]  /*64e0*/  ISETP.GT.AND P1, PT, R0.reuse, 0x8, PT ;  /* 0x000000080000780c */ /* 0x040fe40003f24270 */
[----:B------:R-:W-:Y:S02]  /*64f0*/  ISETP.GT.AND P0, PT, R0, 0x9, PT ;  /* 0x000000090000780c */ /* 0x000fe40003f04270 */
[----:B------:R-:W-:Y:S02]  /*6500*/  FSEL R14, R14, -INF , P1 ;  /* 0xff8000000e0e7808 */ /* 0x000fe40000800000 */
[----:B------:R-:W-:Y:S02]  /*6510*/  FSEL R15, R15, -INF , P0 ;  /* 0xff8000000f0f7808 */ /* 0x000fe40000000000 */
[C---:B------:R-:W-:Y:S01]  /*6520*/  ISETP.GT.AND P1, PT, R142.reuse, 0x8, PT ;  /* 0x000000088e00780c */ /* 0x040fe20003f24270 */
[-C--:B-1----:R-:W-:Y:S05]  /*6530*/  HMMA.16816.F32.BF16 R52, R176, R4.reuse, R52 ;  /* 0x00000004b034723c */ /* 0x082fea0000041834 */
[----:B------:R-:W-:Y:S02]  /*6540*/  ISETP.GT.AND P0, PT, R142, 0x9, PT ;  /* 0x000000098e00780c */ /* 0x000fe40003f04270 */
[----:B------:R-:W-:Y:S01]  /*6550*/  FSEL R16, R16, -INF , P1 ;  /* 0xff80000010107808 */ /* 0x000fe20000800000 */
[C---:B------:R-:W-:Y:S04]  /*6560*/  HMMA.16816.F32.BF16 R56, R188.reuse, R4, R56 ;  /* 0x00000004bc38723c */ /* 0x040fe80000041838 */
[----:B------:R-:W-:Y:S02]  /*6570*/  FSEL R17, R17, -INF , P0 ;  /* 0xff80000011117808 */ /* 0x000fe40000000000 */
[C---:B------:R-:W-:Y:S02]  /*6580*/  ISETP.GT.AND P1, PT, R3.reuse, 0x8, PT ;  /* 0x000000080300780c */ /* 0x040fe40003f24270 */
[-C--:B------:R-:W-:Y:S03]  /*6590*/  HMMA.16816.F32.BF16 R60, R188, R6.reuse, R60 ;  /* 0x00000006bc3c723c */ /* 0x080fe6000004183c */
[----:B------:R-:W-:Y:S02]  /*65a0*/  ISETP.GT.AND P0, PT, R3, 0x9, PT ;  /* 0x000000090300780c */ /* 0x000fe40003f04270 */
[----:B------:R-:W-:Y:S02]  /*65b0*/  FSEL R18, R18, -INF , P1 ;  /* 0xff80000012127808 */ /* 0x000fe40000800000 */
[C---:B------:R-:W-:Y:S01]  /*65c0*/  ISETP.GT.AND P1, PT, R142.reuse, 0x10, PT ;  /* 0x000000108e00780c */ /* 0x040fe20003f24270 */
[----:B------:R-:W-:Y:S04]  /*65d0*/  HMMA.16816.F32.BF16 R64, R176, R6, R64 ;  /* 0x00000006b040723c */ /* 0x000fe80000041840 */
[----:B------:R-:W-:Y:S02]  /*65e0*/  FSEL R19, R19, -INF , P0 ;  /* 0xff80000013137808 */ /* 0x000fe40000000000 */
[----:B------:R-:W-:Y:S01]  /*65f0*/  ISETP.GT.AND P0, PT, R142, 0x11, PT ;  /* 0x000000118e00780c */ /* 0x000fe20003f04270 */
[----:B------:R-:W-:Y:S01]  /*6600*/  IMAD.MOV.U32 R179, RZ, RZ, R235 ;  /* 0x000000ffffb37224 */ /* 0x000fe200078e00eb */
[----:B------:R-:W-:Y:S02]  /*6610*/  FSEL R203, R20, -INF , P1 ;  /* 0xff80000014cb7808 */ /* 0x000fe40000800000 */
[----:B------:R-:W-:Y:S02]  /*6620*/  ISETP.GT.AND P1, PT, R3, 0x10, PT ;  /* 0x000000100300780c */ /* 0x000fe40003f24270 */
[----:B------:R-:W-:Y:S02]  /*6630*/  FSEL R193, R21, -INF , P0 ;  /* 0xff80000015c17808 */ /* 0x000fe40000000000 */
[----:B------:R-:W-:Y:S02]  /*6640*/  ISETP.GT.AND P0, PT, R3, 0x11, PT ;  /* 0x000000110300780c */ /* 0x000fe40003f04270 */
[----:B------:R-:W-:Y:S02]  /*6650*/  FSEL R222, R22, -INF , P1 ;  /* 0xff80000016de7808 */ /* 0x000fe40000800000 */
[----:B------:R-:W-:Y:S02]  /*6660*/  FSEL R223, R23, -INF , P0 ;  /* 0xff80000017df7808 */ /* 0x000fe40000000000 */
[----:B------:R-:W-:Y:S02]  /*6670*/  FMNMX.FTZ R4, R181, R140, !PT ;  /* 0x0000008cb5047209 */ /* 0x000fe40007810000 */
[C---:B------:R-:W-:Y:S02]  /*6680*/  ISETP.GT.AND P1, PT, R2.reuse, 0x10, PT ;  /* 0x000000100200780c */ /* 0x040fe40003f24270 */
[----:B------:R-:W-:Y:S02]  /*6690*/  ISETP.GT.AND P0, PT, R2, 0x11, PT ;  /* 0x000000110200780c */ /* 0x000fe40003f04270 */
[----:B------:R-:W-:Y:S02]  /*66a0*/  FMNMX.FTZ R4, R180, R4, !PT ;  /* 0x00000004b4047209 */ /* 0x000fe40007810000 */
[----:B------:R-:W-:Y:S02]  /*66b0*/  FSEL R225, R24, -INF , P1 ;  /* 0xff80000018e17808 */ /* 0x000fe40000800000 */
[----:B------:R-:W-:Y:S02]  /*66c0*/  FSEL R224, R25, -INF , P0 ;  /* 0xff80000019e07808 */ /* 0x000fe40000000000 */
[C---:B------:R-:W-:Y:S02]  /*66d0*/  ISETP.GT.AND P1, PT, R0.reuse, 0x10, PT ;  /* 0x000000100000780c */ /* 0x040fe40003f24270 */
[----:B------:R-:W-:Y:S02]  /*66e0*/  ISETP.GT.AND P0, PT, R0, 0x11, PT ;  /* 0x000000110000780c */ /* 0x000fe40003f04270 */
[----:B------:R-:W-:Y:S02]  /*66f0*/  FSEL R229, R26, -INF , P1 ;  /* 0xff8000001ae57808 */ /* 0x000fe40000800000 */
[C---:B------:R-:W-:Y:S02]  /*6700*/  ISETP.GT.AND P1, PT, R2.reuse, 0x18, PT ;  /* 0x000000180200780c */ /* 0x040fe40003f24270 */
[----:B------:R-:W-:Y:S02]  /*6710*/  FSEL R231, R27, -INF , P0 ;  /* 0xff8000001be77808 */ /* 0x000fe40000000000 */
[----:B------:R-:W-:Y:S02]  /*6720*/  ISETP.GT.AND P0, PT, R2, 0x19, PT ;  /* 0x000000190200780c */ /* 0x000fe40003f04270 */
[----:B------:R-:W-:Y:S02]  /*6730*/  FMNMX.FTZ R4, R16, R4, !PT ;  /* 0x0000000410047209 */ /* 0x000fe40007810000 */
[----:B------:R-:W-:Y:S02]  /*6740*/  FSEL R227, R29, -INF , P0 ;  /* 0xff8000001de37808 */ /* 0x000fe40000000000 */
[----:B------:R-:W-:Y:S02]  /*6750*/  FMNMX.FTZ R4, R17, R4, !PT ;  /* 0x0000000411047209 */ /* 0x000fe40007810000 */
[----:B------:R-:W-:Y:S02]  /*6760*/  FSEL R226, R28, -INF , P1 ;  /* 0xff8000001ce27808 */ /* 0x000fe40000800000 */
[C---:B------:R-:W-:Y:S02]  /*6770*/  ISETP.GT.AND P1, PT, R0.reuse, 0x18, PT ;  /* 0x000000180000780c */ /* 0x040fe40003f24270 */
[----:B------:R-:W-:Y:S02]  /*6780*/  ISETP.GT.AND P0, PT, R0, 0x19, PT ;  /* 0x000000190000780c */ /* 0x000fe40003f04270 */
[----:B------:R-:W-:Y:S02]  /*6790*/  FSEL R232, R30, -INF , P1 ;  /* 0xff8000001ee87808 */ /* 0x000fe40000800000 */
[----:B------:R-:W-:Y:S02]  /*67a0*/  FMNMX.FTZ R4, R203, R4, !PT ;  /* 0x00000004cb047209 */ /* 0x000fe40007810000 */
[----:B------:R-:W-:Y:S02]  /*67b0*/  FSEL R233, R31, -INF , P0 ;  /* 0xff8000001fe97808 */ /* 0x000fe40000000000 */
[C---:B------:R-:W-:Y:S02]  /*67c0*/  ISETP.GT.AND P1, PT, R142.reuse, 0x18, PT ;  /* 0x000000188e00780c */ /* 0x040fe40003f24270 */
[----:B------:R-:W-:Y:S02]  /*67d0*/  ISETP.GT.AND P0, PT, R142, 0x19, PT ;  /* 0x000000198e00780c */ /* 0x000fe40003f04270 */
[----:B------:R-:W-:Y:S02]  /*67e0*/  FSEL R185, R32, -INF , P1 ;  /* 0xff80000020b97808 */ /* 0x000fe40000800000 */
[----:B------:R-:W-:Y:S02]  /*67f0*/  ISETP.GT.AND P1, PT, R3, 0x18, PT ;  /* 0x000000180300780c */ /* 0x000fe40003f24270 */
[----:B------:R-:W-:Y:S02]  /*6800*/  FSEL R186, R33, -INF , P0 ;  /* 0xff80000021ba7808 */ /* 0x000fe40000000000 */
[----:B------:R-:W-:Y:S02]  /*6810*/  ISETP.GT.AND P0, PT, R3, 0x19, PT ;  /* 0x000000190300780c */ /* 0x000fe40003f04270 */
[----:B------:R-:W-:Y:S02]  /*6820*/  FMNMX.FTZ R145, R193, R4, !PT ;  /* 0x00000004c1917209 */ /* 0x000fe40007810000 */
[----:B------:R-:W-:Y:S02]  /*6830*/  FSEL R188, R34, -INF , P1 ;  /* 0xff80000022bc7808 */ /* 0x000fe40000800000 */
[C---:B------:R-:W-:Y:S02]  /*6840*/  ISETP.GT.AND P1, PT, R142.reuse, 0x20, PT ;  /* 0x000000208e00780c */ /* 0x040fe40003f24270 */
[----:B------:R-:W-:Y:S02]  /*6850*/  FSEL R189, R35, -INF , P0 ;  /* 0xff80000023bd7808 */ /* 0x000fe40000000000 */
[----:B------:R-:W-:Y:S02]  /*6860*/  ISETP.GT.AND P0, PT, R142, 0x21, PT ;  /* 0x000000218e00780c */ /* 0x000fe40003f04270 */
[----:B------:R-:W-:Y:S02]  /*6870*/  FMNMX.FTZ R145, R185, R145, !PT ;  /* 0x00000091b9917209 */ /* 0x000fe40007810000 */
[----:B------:R-:W-:Y:S02]  /*6880*/  FSEL R190, R36, -INF , P1 ;  /* 0xff80000024be7808 */ /* 0x000fe40000800000 */
[----:B------:R-:W-:Y:S02]  /*6890*/  FSEL R236, R37, -INF , P0 ;  /* 0xff80000025ec7808 */ /* 0x000fe40000000000 */
[C---:B------:R-:W-:Y:S02]  /*68a0*/  ISETP.GT.AND P1, PT, R3.reuse, 0x20, PT ;  /* 0x000000200300780c */ /* 0x040fe40003f24270 */
[----:B------:R-:W-:Y:S02]  /*68b0*/  ISETP.GT.AND P0, PT, R3, 0x21, PT ;  /* 0x000000210300780c */ /* 0x000fe40003f04270 */
[----:B------:R-:W-:Y:S02]  /*68c0*/  FMNMX.FTZ R145, R186, R145, !PT ;  /* 0x00000091ba917209 */ /* 0x000fe40007810000 */
[----:B------:R-:W-:Y:S02]  /*68d0*/  FSEL R244, R38, -INF , P1 ;  /* 0xff80000026f47808 */ /* 0x000fe40000800000 */
[----:B------:R-:W-:Y:S02]  /*68e0*/  FSEL R245, R39, -INF , P0 ;  /* 0xff80000027f57808 */ /* 0x000fe40000000000 */
[----:B------:R-:W-:Y:S02]  /*68f0*/  ISETP.GT.AND P1, PT, R2, 0x20, PT ;  /* 0x000000200200780c */ /* 0x000fe40003f24270 */
[----:B------:R-:W-:Y:S02]  /*6900*/  ISETP.GT.AND P0, PT, R142, 0x28, PT ;  /* 0x000000288e00780c */ /* 0x000fe40003f04270 */
[----:B------:R-:W-:Y:S02]  /*6910*/  FMNMX.FTZ R145, R190, R145, !PT ;  /* 0x00000091be917209 */ /* 0x000fe40007810000 */
[----:B------:R-:W-:Y:S02]  /*6920*/  FSEL R234, R40, -INF , P1 ;  /* 0xff80000028ea7808 */ /* 0x000fe40000800000 */
[----:B------:R-:W-:Y:S02]  /*6930*/  ISETP.GT.AND P1, PT, R142, 0x29, PT ;  /* 0x000000298e00780c */ /* 0x000fe40003f24270 */
[----:B------:R-:W-:Y:S02]  /*6940*/  FSEL R191, R48, -INF , P0 ;  /* 0xff80000030bf7808 */ /* 0x000fe40000000000 */
[----:B------:R-:W-:Y:S02]  /*6950*/  FMNMX.FTZ R145, R236, R145, !PT ;  /* 0x00000091ec917209 */ /* 0x000fe40007810000 */
[C---:B------:R-:W-:Y:S02]  /*6960*/  ISETP.GT.AND P0, PT, R142.reuse, 0x30, PT ;  /* 0x000000308e00780c */ /* 0x040fe40003f04270 */
[----:B------:R-:W-:Y:S02]  /*6970*/  FSEL R239, R49, -INF , P1 ;  /* 0xff80000031ef7808 */ /* 0x000fe40000800000 */
[----:B------:R-:W-:Y:S02]  /*6980*/  ISETP.GT.AND P1, PT, R142, 0x31, PT ;  /* 0x000000318e00780c */ /* 0x000fe40003f24270 */
[----:B------:R-:W-:Y:S02]  /*6990*/  FMNMX.FTZ R145, R191, R145, !PT ;  /* 0x00000091bf917209 */ /* 0x000fe40007810000 */
[----:B------:R-:W-:Y:S02]  /*69a0*/  FSEL R252, R52, -INF , P0 ;  /* 0xff80000034fc7808 */ /* 0x000fe40000000000 */
[----:B------:R-:W-:Y:S02]  /*69b0*/  ISETP.GT.AND P0, PT, R142, 0x38, PT ;  /* 0x000000388e00780c */ /* 0x000fe40003f04270 */
[----:B------:R-:W-:Y:S02]  /*69c0*/  FSEL R237, R53, -INF , P1 ;  /* 0xff80000035ed7808 */ /* 0x000fe40000800000 */
[----:B------:R-:W-:Y:S02]  /*69d0*/  FMNMX.FTZ R145, R239, R145, !PT ;  /* 0x00000091ef917209 */ /* 0x000fe40007810000 */
[----:B------:R-:W-:Y:S02]  /*69e0*/  FSEL R144, R64, -INF , P0 ;  /* 0xff80000040907808 */ /* 0x000fe40000000000 */
[----:B------:R-:W-:Y:S02]  /*69f0*/  ISETP.GT.AND P1, PT, R142, 0x39, PT ;  /* 0x000000398e00780c */ /* 0x000fe40003f24270 */
[----:B------:R-:W-:Y:S02]  /*6a00*/  MOV R64, R237 ;  /* 0x000000ed00407202 */ /* 0x000fe40000000f00 */
[----:B------:R-:W-:Y:S02]  /*6a10*/  FMNMX.FTZ R145, R252, R145, !PT ;  /* 0x00000091fc917209 */ /* 0x000fe40007810000 */
[----:B------:R-:W-:Y:S01]  /*6a20*/  FSEL R250, R65, -INF , P1 ;  /* 0xff80000041fa7808 */ /* 0x000fe20000800000 */
[----:B------:R-:W-:Y:S01]  /*6a30*/  IMAD.MOV.U32 R65, RZ, RZ, R144 ;  /* 0x000000ffff417224 */ /* 0x000fe200078e0090 */
[----:B------:R-:W-:Y:S02]  /*6a40*/  FMNMX.FTZ R145, R64, R145, !PT ;  /* 0x0000009140917209 */ /* 0x000fe40007810000 */
[----:B------:R-:W-:Y:S02]  /*6a50*/  FMNMX.FTZ R4, R183, R141, !PT ;  /* 0x0000008db7047209 */ /* 0x000fe40007810000 */
[----:B------:R-:W-:Y:S02]  /*6a60*/  FMNMX.FTZ R145, R65, R145, !PT ;  /* 0x0000009141917209 */ /* 0x000fe40007810000 */
[----:B------:R-:W-:Y:S02]  /*6a70*/  FMNMX.FTZ R4, R182, R4, !PT ;  /* 0x00000004b6047209 */ /* 0x000fe40007810000 */
[----:B------:R-:W-:Y:S02]  /*6a80*/  FMNMX.FTZ R145, R250, R145, !PT ;  /* 0x00000091fa917209 */ /* 0x000fe40007810000 */
[----:B------:R-:W-:Y:S02]  /*6a90*/  FMNMX.FTZ R4, R18, R4, !PT ;  /* 0x0000000412047209 */ /* 0x000fe40007810000 */
[----:B------:R-:W-:Y:S01]  /*6aa0*/  ISETP.GT.AND P1, PT, R0, 0x20, PT ;  /* 0x000000200000780c */ /* 0x000fe20003f24270 */
[----:B------:R-:W1:Y:S01]  /*6ab0*/  SHFL.BFLY PT, R6, R145, 0x2, 0x1f ;  /* 0x0c401f0091067f89 */ /* 0x000e6200000e0000 */
[----:B------:R-:W-:Y:S02]  /*6ac0*/  FMNMX.FTZ R4, R19, R4, !PT ;  /* 0x0000000413047209 */ /* 0x000fe40007810000 */
[----:B------:R-:W-:Y:S02]  /*6ad0*/  FSEL R248, R42, -INF , P1 ;  /* 0xff8000002af87808 */ /* 0x000fe40000800000 */
[----:B------:R-:W-:Y:S02]  /*6ae0*/  FMNMX.FTZ R4, R222, R4, !PT ;  /* 0x00000004de047209 */ /* 0x000fe40007810000 */
[----:B------:R-:W-:Y:S02]  /*6af0*/  ISETP.GT.AND P1, PT, R3, 0x28, PT ;  /* 0x000000280300780c */ /* 0x000fe40003f24270 */
[----:B------:R-:W-:Y:S02]  /*6b00*/  FMNMX.FTZ R4, R223, R4, !PT ;  /* 0x00000004df047209 */ /* 0x000fe40007810000 */
[----:B------:R-:W-:Y:S02]  /*6b10*/  FSEL R237, R50, -INF , P1 ;  /* 0xff80000032ed7808 */ /* 0x000fe40000800000 */
[----:B------:R-:W-:Y:S02]  /*6b20*/  FMNMX.FTZ R4, R188, R4, !PT ;  /* 0x00000004bc047209 */ /* 0x000fe40007810000 */
[----:B------:R-:W-:Y:S02]  /*6b30*/  ISETP.GT.AND P0, PT, R2, 0x21, PT ;  /* 0x000000210200780c */ /* 0x000fe40003f04270 */
[----:B------:R-:W-:Y:S02]  /*6b40*/  FMNMX.FTZ R4, R189, R4, !PT ;  /* 0x00000004bd047209 */ /* 0x000fe40007810000 */
[----:B------:R-:W-:Y:S02]  /*6b50*/  ISETP.GT.AND P1, PT, R3, 0x30, PT ;  /* 0x000000300300780c */ /* 0x000fe40003f24270 */
[----:B------:R-:W-:Y:S02]  /*6b60*/  FMNMX.FTZ R4, R244, R4, !PT ;  /* 0x00000004f4047209 */ /* 0x000fe40007810000 */
[----:B------:R-:W-:Y:S02]  /*6b70*/  FSEL R249, R41, -INF , P0 ;  /* 0xff80000029f97808 */ /* 0x000fe40000000000 */
[----:B------:R-:W-:Y:S02]  /*6b80*/  FMNMX.FTZ R4, R245, R4, !PT ;  /* 0x00000004f5047209 */ /* 0x000fe40007810000 */
[----:B-1----:R-:W-:Y:S02]  /*6b90*/  FMNMX.FTZ R145, R145, R6, !PT ;  /* 0x0000000691917209 */ /* 0x002fe40007810000 */
[----:B------:R-:W-:Y:S02]  /*6ba0*/  FMNMX.FTZ R144, R237, R4, !PT ;  /* 0x00000004ed907209 */ /* 0x000fe40007810000 */
[----:B------:R-:W-:Y:S01]  /*6bb0*/  ISETP.GT.AND P0, PT, R0, 0x21, PT ;  /* 0x000000210000780c */ /* 0x000fe20003f04270 */
[----:B------:R-:W1:Y:S01]  /*6bc0*/  SHFL.BFLY PT, R4, R145, 0x1, 0x1f ;  /* 0x0c201f0091047f89 */ /* 0x000e6200000e0000 */
[----:B------:R-:W-:Y:S02]  /*6bd0*/  FSEL R30, R54, -INF , P1 ;  /* 0xff800000361e7808 */ /* 0x000fe40000800000 */
[----:B------:R-:W-:Y:S02]  /*6be0*/  ISETP.GT.AND P1, PT, R3, 0x38, PT ;  /* 0x000000380300780c */ /* 0x000fe40003f24270 */
        /* <DEDUP_REMOVED lines=10> */
[----:B------:R-:W-:Y:S02]  /*6c90*/  FMNMX.FTZ R3, R10, R147, !PT ;  /* 0x000000930a037209 */ /* 0x000fe40007810000 */
[----:B------:R-:W-:Y:S02]  /*6ca0*/  FMNMX.FTZ R5, R184, R146, !PT ;  /* 0x00000092b8057209 */ /* 0x000fe40007810000 */
[----:B------:R-:W-:Y:S02]  /*6cb0*/  FSEL R247, R46, -INF , P1 ;  /* 0xff8000002ef77808 */ /* 0x000fe40000800000 */
[----:B------:R-:W-:Y:S02]  /*6cc0*/  ISETP.GT.AND P1, PT, R2, 0x30, PT ;  /* 0x000000300200780c */ /* 0x000fe40003f24270 */
[----:B------:R-:W-:Y:S02]  /*6cd0*/  FMNMX.FTZ R3, R11, R3, !PT ;  /* 0x000000030b037209 */ /* 0x000fe40007810000 */
[----:B-1----:R-:W-:Y:S02]  /*6ce0*/  FMNMX.FTZ R145, R145, R4, !PT ;  /* 0x0000000491917209 */ /* 0x002fe40007810000 */
[----:B------:R-:W-:Y:S02]  /*6cf0*/  FMNMX.FTZ R5, R9, R5, !PT ;  /* 0x0000000509057209 */ /* 0x000fe40007810000 */
[----:B------:R-:W-:Y:S01]  /*6d00*/  FSEL R26, R56, -INF , P1 ;  /* 0xff800000381a7808 */ /* 0x000fe20000800000 */
[----:B------:R-:W-:Y:S01]  /*6d10*/  FMUL.FTZ R150, R145, c[0x0][0x2d0] ;  /* 0x0000b40091967a20 */ /* 0x000fe20000410000 */
[C---:B------:R-:W-:Y:S02]  /*6d20*/  ISETP.GT.AND P1, PT, R2.reuse, 0x38, PT ;  /* 0x000000380200780c */ /* 0x040fe40003f24270 */
[----:B------:R-:W-:Y:S02]  /*6d30*/  FSEL R27, R67, -INF , P0 ;  /* 0xff800000431b7808 */ /* 0x000fe40000000000 */
[----:B------:R-:W-:Y:S02]  /*6d40*/  ISETP.GT.AND P0, PT, R2, 0x29, PT ;  /* 0x000000290200780c */ /* 0x000fe40003f04270 */
[----:B------:R-:W-:Y:S02]  /*6d50*/  FMNMX.FTZ R3, R14, R3, !PT ;  /* 0x000000030e037209 */ /* 0x000fe40007810000 */
[----:B------:R-:W-:Y:S02]  /*6d60*/  FMNMX.FTZ R143, R12, R5, !PT ;  /* 0x000000050c8f7209 */ /* 0x000fe40007810000 */
[----:B------:R-:W-:Y:S01]  /*6d70*/  FSEL R24, R60, -INF , P1 ;  /* 0xff8000003c187808 */ /* 0x000fe20000800000 */
[----:B------:R-:W-:Y:S01]  /*6d80*/  IMAD.MOV.U32 R60, RZ, RZ, R30 ;  /* 0x000000ffff3c7224 */ /* 0x000fe200078e001e */
[----:B------:R-:W-:Y:S02]  /*6d90*/  FSETP.NEU.FTZ.AND P1, PT, R145, -INF , PT ;  /* 0xff8000009100780b */ /* 0x000fe40003f3d000 */
[----:B------:R-:W-:Y:S02]  /*6da0*/  FSEL R242, R45, -INF , P0 ;  /* 0xff8000002df27808 */ /* 0x000fe40000000000 */
[----:B------:R-:W-:Y:S02]  /*6db0*/  FMNMX.FTZ R3, R15, R3, !PT ;  /* 0x000000030f037209 */ /* 0x000fe40007810000 */
[----:B------:R-:W-:Y:S02]  /*6dc0*/  ISETP.GT.AND P0, PT, R0, 0x29, PT ;  /* 0x000000290000780c */ /* 0x000fe40003f04270 */
[----:B------:R-:W-:Y:S02]  /*6dd0*/  FMNMX.FTZ R143, R13, R143, !PT ;  /* 0x0000008f0d8f7209 */ /* 0x000fe40007810000 */
[----:B------:R-:W-:Y:S02]  /*6de0*/  FSEL R150, R150, RZ, P1 ;  /* 0x000000ff96967208 */ /* 0x000fe40000800000 */
[----:B------:R-:W-:Y:S02]  /*6df0*/  FMNMX.FTZ R144, R243, R144, !PT ;  /* 0x00000090f3907209 */ /* 0x000fe40007810000 */
[----:B------:R-:W-:Y:S02]  /*6e00*/  FSEL R246, R47, -INF , P0 ;  /* 0xff8000002ff67808 */ /* 0x000fe40000000000 */
[----:B------:R-:W-:Y:S02]  /*6e10*/  ISETP.GT.AND P0, PT, R2, 0x31, PT ;  /* 0x000000310200780c */ /* 0x000fe40003f04270 */
[----:B------:R-:W-:Y:S02]  /*6e20*/  FMNMX.FTZ R3, R229, R3, !PT ;  /* 0x00000003e5037209 */ /* 0x000fe40007810000 */
[----:B------:R-:W-:Y:S02]  /*6e30*/  FMNMX.FTZ R143, R225, R143, !PT ;  /* 0x0000008fe18f7209 */ /* 0x000fe40007810000 */
[----:B------:R-:W-:Y:S02]  /*6e40*/  FMNMX.FTZ R144, R30, R144, !PT ;  /* 0x000000901e907209 */ /* 0x000fe40007810000 */
[----:B------:R-:W-:Y:S01]  /*6e50*/  FSEL R25, R57, -INF , P0 ;  /* 0xff80000039197808 */ /* 0x000fe20000000000 */
[----:B------:R-:W-:Y:S01]  /*6e60*/  IMAD.MOV.U32 R57, RZ, RZ, R7 ;  /* 0x000000ffff397224 */ /* 0x000fe200078e0007 */
[----:B------:R-:W-:Y:S01]  /*6e70*/  ISETP.GT.AND P0, PT, R2, 0x39, PT ;  /* 0x000000390200780c */ /* 0x000fe20003f04270 */
[----:B------:R-:W-:Y:S01]  /*6e80*/  FFMA.FTZ R2, R181, c[0x0][0x2d0], -R150 ;  /* 0x0000b400b5027a23 */ /* 0x000fe20000010896 */
[----:B------:R-:W-:Y:S02]  /*6e90*/  FMNMX.FTZ R3, R231, R3, !PT ;  /* 0x00000003e7037209 */ /* 0x000fe40007810000 */
[----:B------:R-:W-:Y:S01]  /*6ea0*/  FMNMX.FTZ R143, R224, R143, !PT ;  /* 0x0000008fe08f7209 */ /* 0x000fe20007810000 */
[----:B------:R1:W-:Y:S01]  /*6eb0*/  MUFU.EX2 R56, R2 ;  /* 0x0000000200387308 */ /* 0x0003e20000000800 */
        /* <DEDUP_REMOVED lines=9> */
[----:B------:R-:W2:Y:S01]  /*6f50*/  SHFL.BFLY PT, R5, R144, 0x2, 0x1f ;  /* 0x0c401f0090057f89 */ /* 0x000ea200000e0000 */
[----:B------:R-:W-:Y:S02]  /*6f60*/  FMNMX.FTZ R3, R57, R3, !PT ;  /* 0x0000000339037209 */ /* 0x000fe40007810000 */
[----:B------:R-:W-:Y:S02]  /*6f70*/  FMNMX.FTZ R143, R249, R143, !PT ;  /* 0x0000008ff98f7209 */ /* 0x000fe40007810000 */
[----:B------:R-:W-:Y:S02]  /*6f80*/  FSEL R238, R61, -INF , P0 ;  /* 0xff8000003dee7808 */ /* 0x000fe40000000000 */
[----:B------:R-:W-:Y:S02]  /*6f90*/  FMNMX.FTZ R3, R247, R3, !PT ;  /* 0x00000003f7037209 */ /* 0x000fe40007810000 */
[----:B------:R-:W-:Y:S02]  /*6fa0*/  ISETP.GT.AND P0, PT, R0, 0x30, PT ;  /* 0x000000300000780c */ /* 0x000fe40003f04270 */
[----:B------:R-:W-:Y:S02]  /*6fb0*/  FMNMX.FTZ R143, R240, R143, !PT ;  /* 0x0000008ff08f7209 */ /* 0x000fe40007810000 */
[----:B------:R-:W-:Y:S02]  /*6fc0*/  FMNMX.FTZ R3, R246, R3, !PT ;  /* 0x00000003f6037209 */ /* 0x000fe40007810000 */
[----:B------:R-:W-:Y:S01]  /*6fd0*/  FSEL R251, R58, -INF , P0 ;  /* 0xff8000003afb7808 */ /* 0x000fe20000000000 */
[----:B------:R-:W-:Y:S01]  /*6fe0*/  IMAD.MOV.U32 R58, RZ, RZ, R28 ;  /* 0x000000ffff3a7224 */ /* 0x000fe200078e001c */
[----:B------:R-:W-:Y:S02]  /*6ff0*/  FMNMX.FTZ R143, R242, R143, !PT ;  /* 0x0000008ff28f7209 */ /* 0x000fe40007810000 */
[----:B-1----:R-:W-:Y:S01]  /*7000*/  FMNMX.FTZ R2, R251, R3, !PT ;  /* 0x00000003fb027209 */ /* 0x002fe20007810000 */
[--C-:B------:R-:W-:Y:S01]  /*7010*/  FFMA.FTZ R3, R180, c[0x0][0x2d0], -R150.reuse ;  /* 0x0000b400b4037a23 */ /* 0x100fe20000010896 */
[----:B------:R-:W-:Y:S02]  /*7020*/  FMNMX.FTZ R143, R26, R143, !PT ;  /* 0x0000008f1a8f7209 */ /* 0x000fe40007810000 */
[----:B------:R-:W-:Y:S01]  /*7030*/  ISETP.GT.AND P0, PT, R0, 0x31, PT ;  /* 0x000000310000780c */ /* 0x000fe20003f04270 */
[----:B------:R1:W-:Y:S01]  /*7040*/  MUFU.EX2 R34, R3 ;  /* 0x0000000300227308 */ /* 0x0003e20000000800 */
[----:B------:R-:W-:Y:S02]  /*7050*/  FMNMX.FTZ R143, R25, R143, !PT ;  /* 0x0000008f198f7209 */ /* 0x000fe40007810000 */
[----:B--2---:R-:W-:Y:S02]  /*7060*/  FMNMX.FTZ R144, R144, R5, !PT ;  /* 0x0000000590907209 */ /* 0x004fe40007810000 */
[----:B------:R-:W-:Y:S02]  /*7070*/  FMNMX.FTZ R143, R24, R143, !PT ;  /* 0x0000008f188f7209 */ /* 0x000fe40007810000 */
[----:B------:R-:W-:Y:S01]  /*7080*/  FSEL R59, R59, -INF , P0 ;  /* 0xff8000003b3b7808 */ /* 0x000fe20000000000 */
[----:B------:R-:W2:Y:S01]  /*7090*/  SHFL.BFLY PT, R5, R144, 0x1, 0x1f ;  /* 0x0c201f0090057f89 */ /* 0x000ea200000e0000 */
[----:B------:R-:W-:Y:S02]  /*70a0*/  ISETP.GT.AND P0, PT, R0, 0x38, PT ;  /* 0x000000380000780c */ /* 0x000fe40003f04270 */
[----:B------:R-:W-:Y:S02]  /*70b0*/  FMNMX.FTZ R143, R238, R143, !PT ;  /* 0x0000008fee8f7209 */ /* 0x000fe40007810000 */
[----:B------:R-:W-:Y:S02]  /*70c0*/  FSEL R62, R62, -INF , P0 ;  /* 0xff8000003e3e7808 */ /* 0x000fe40000000000 */
[----:B------:R-:W-:Y:S01]  /*70d0*/  ISETP.GT.AND P0, PT, R0, 0x39, PT ;  /* 0x000000390000780c */ /* 0x000fe20003f04270 */
[----:B------:R-:W3:Y:S01]  /*70e0*/  SHFL.BFLY PT, R4, R143, 0x2, 0x1f ;  /* 0x0c401f008f047f89 */ /* 0x000ee200000e0000 */
[----:B------:R-:W-:Y:S01]  /*70f0*/  FMNMX.FTZ R0, R59, R2, !PT ;  /* 0x000000023b007209 */ /* 0x000fe20007810000 */
[--C-:B------:R-:W-:Y:S01]  /*7100*/  FFMA.FTZ R2, R16, c[0x0][0x2d0], -R150.reuse ;  /* 0x0000b40010027a23 */ /* 0x100fe20000010896 */
[----:B------:R-:W-:Y:S01]  /*7110*/  FSEL R148, R63, -INF , P0 ;  /* 0xff8000003f947808 */ /* 0x000fe20000000000 */
[----:B------:R-:W-:Y:S01]  /*7120*/  IMAD.MOV.U32 R63, RZ, RZ, R27 ;  /* 0x000000ffff3f7224 */ /* 0x000fe200078e001b */
[----:B------:R-:W-:Y:S01]  /*7130*/  FMNMX.FTZ R0, R62, R0, !PT ;  /* 0x000000003e007209 */ /* 0x000fe20007810000 */
[----:B------:R4:W-:Y:S01]  /*7140*/  MUFU.EX2 R23, R2 ;  /* 0x0000000200177308 */ /* 0x0009e20000000800 */
[----:B------:R-:W-:Y:S01]  /*7150*/  @P6 LEA R6, P0, R187, c[0x0][0x1c8], 0x1 ;  /* 0x00007200bb066a11 */ /* 0x000fe200078008ff */
[----:B-1----:R-:W-:Y:S01]  /*7160*/  FFMA.FTZ R3, R17, c[0x0][0x2d0], -R150 ;  /* 0x0000b40011037a23 */ /* 0x002fe20000010896 */
[----:B------:R-:W-:Y:S02]  /*7170*/  FMNMX.FTZ R0, R148, R0, !PT ;  /* 0x0000000094007209 */ /* 0x000fe40007810000 */
[----:B------:R-:W-:Y:S02]  /*7180*/  @P6 LEA.HI.X R7, R187, c[0x0][0x1cc], R228, 0x1, P0 ;  /* 0x00007300bb076a11 */ /* 0x000fe400000f0ce4 */
[----:B------:R-:W-:Y:S02]  /*7190*/  MOV R187, R26 ;  /* 0x0000001a00bb7202 */ /* 0x000fe40000000f00 */
[----:B------:R-:W-:Y:S01]  /*71a0*/  MOV R61, R29 ;  /* 0x0000001d003d7202 */ /* 0x000fe20000000f00 */
[----:B------:R1:W-:Y:S01]  /*71b0*/  MUFU.EX2 R32, R3 ;  /* 0x0000000300207308 */ /* 0x0003e20000000800 */
[----:B--2---:R-:W-:Y:S05]  /*71c0*/  FMNMX.FTZ R144, R144, R5, !PT ;  /* 0x0000000590907209 */ /* 0x004fea0007810000 */
[----:B------:R-:W-:Y:S01]  /*71d0*/  FMUL.FTZ R149, R144, c[0x0][0x2d0] ;  /* 0x0000b40090957a20 */ /* 0x000fe20000410000 */
[----:B---3--:R-:W-:Y:S02]  /*71e0*/  FMNMX.FTZ R143, R143, R4, !PT ;  /* 0x000000048f8f7209 */ /* 0x008fe40007810000 */
[C---:B------:R-:W-:Y:S03]  /*71f0*/  @P6 LEA R4, P0, R192.reuse, c[0x0][0x1c8], 0x1 ;  /* 0x00007200c0046a11 */ /* 0x040fe600078008ff */
[----:B------:R-:W2:Y:S01]  /*7200*/  SHFL.BFLY PT, R8, R143, 0x1, 0x1f ;  /* 0x0c201f008f087f89 */ /* 0x000ea200000e0000 */
[----:B------:R-:W-:Y:S01]  /*7210*/  @P6 LEA.HI.X R5, R192, c[0x0][0x1cc], R230, 0x1, P0 ;  /* 0x00007300c0056a11 */ /* 0x000fe200000f0ce6 */
[----:B------:R-:W-:Y:S01]  /*7220*/  IMAD.MOV.U32 R230, RZ, RZ, R25 ;  /* 0x000000ffffe67224 */ /* 0x000fe200078e0019 */
[----:B------:R-:W-:Y:S01]  /*7230*/  FSETP.NEU.FTZ.AND P0, PT, R144, -INF , PT ;  /* 0xff8000009000780b */ /* 0x000fe20003f1d000 */
[----:B------:R-:W-:Y:S03]  /*7240*/  IMAD.MOV.U32 R192, RZ, RZ, R24 ;  /* 0x000000ffffc07224 */ /* 0x000fe600078e0018 */
[----:B------:R-:W-:Y:S01]  /*7250*/  FSEL R149, R149, RZ, P0 ;  /* 0x000000ff95957208 */ /* 0x000fe20000000000 */
[----:B----4-:R-:W3:Y:S04]  /*7260*/  SHFL.BFLY PT, R2, R0, 0x2, 0x1f ;  /* 0x0c401f0000027f89 */ /* 0x010ee800000e0000 */
[--C-:B-1----:R-:W-:Y:S04]  /*7270*/  FFMA.FTZ R3, R183, c[0x0][0x2d0], -R149.reuse ;  /* 0x0000b400b7037a23 */ /* 0x102fe80000010895 */
[----:B------:R1:W-:Y:S01]  /*7280*/  MUFU.EX2 R67, R3 ;  /* 0x0000000300437308 */ /* 0x0003e20000000800 */
[----:B--2---:R-:W-:Y:S01]  /*7290*/  FMNMX.FTZ R143, R143, R8, !PT ;  /* 0x000000088f8f7209 */ /* 0x004fe20007810000 */
[--C-:B------:R-:W-:Y:S04]  /*72a0*/  FFMA.FTZ R8, R19, c[0x0][0x2d0], -R149.reuse ;  /* 0x0000b40013087a23 */ /* 0x100fe80000010895 */
[----:B------:R-:W-:Y:S04]  /*72b0*/  FMUL.FTZ R151, R143, c[0x0][0x2d0] ;  /* 0x0000b4008f977a20 */ /* 0x000fe80000410000 */
[----:B------:R-:W-:Y:S01]  /*72c0*/  MUFU.EX2 R21, R8 ;  /* 0x0000000800157308 */ /* 0x000fe20000000800 */
[----:B---3--:R-:W-:Y:S01]  /*72d0*/  FMNMX.FTZ R0, R0, R2, !PT ;  /* 0x0000000200007209 */ /* 0x008fe20007810000 */
[--C-:B------:R-:W-:Y:S08]  /*72e0*/  FFMA.FTZ R2, R18, c[0x0][0x2d0], -R149.reuse ;  /* 0x0000b40012027a23 */ /* 0x100ff00000010895 */
[----:B------:R2:W-:Y:S01]  /*72f0*/  MUFU.EX2 R33, R2 ;  /* 0x0000000200217308 */ /* 0x0005e20000000800 */
[----:B-1----:R-:W-:Y:S09]  /*7300*/  FFMA.FTZ R3, R182, c[0x0][0x2d0], -R149 ;  /* 0x0000b400b6037a23 */ /* 0x002ff20000010895 */
[----:B------:R1:W-:Y:S01]  /*7310*/  MUFU.EX2 R35, R3 ;  /* 0x0000000300237308 */ /* 0x0003e20000000800 */
[----:B--2---:R-:W2:Y:S01]  /*7320*/  SHFL.BFLY PT, R2, R0, 0x1, 0x1f ;  /* 0x0c201f0000027f89 */ /* 0x004ea200000e0000 */
[----:B-1----:R-:W-:Y:S02]  /*7330*/  FSEL R3, R145, RZ, P1 ;  /* 0x000000ff91037208 */ /* 0x002fe40000800000 */
[----:B------:R-:W-:Y:S04]  /*7340*/  FSETP.NEU.FTZ.AND P1, PT, R143, -INF , PT ;  /* 0xff8000008f00780b */ /* 0x000fe80003f3d000 */
[----:B------:R-:W-:Y:S05]  /*7350*/  FSEL R151, R151, RZ, P1 ;  /* 0x000000ff97977208 */ /* 0x000fea0000800000 */
[--C-:B------:R-:W-:Y:S01]  /*7360*/  FFMA.FTZ R8, R184, c[0x0][0x2d0], -R151.reuse ;  /* 0x0000b400b8087a23 */ /* 0x100fe20000010897 */
[----:B--2---:R-:W-:Y:S01]  /*7370*/  FMNMX.FTZ R142, R0, R2, !PT ;  /* 0x00000002008e7209 */ /* 0x004fe20007810000 */
[--C-:B------:R-:W-:Y:S01]  /*7380*/  FFMA.FTZ R0, R12, c[0x0][0x2d0], -R151.reuse ;  /* 0x0000b4000c007a23 */ /* 0x100fe20000010897 */
[----:B------:R-:W-:Y:S01]  /*7390*/  FSEL R2, R144, RZ, P0 ;  /* 0x000000ff90027208 */ /* 0x000fe20000000000 */
[----:B------:R1:W-:Y:S01]  /*73a0*/  MUFU.EX2 R66, R8 ;  /* 0x0000000800427308 */ /* 0x0003e20000000800 */
[C---:B------:R-:W-:Y:S01]  /*73b0*/  FSETP.NEU.FTZ.AND P0, PT, R142.reuse, -INF , PT ;  /* 0xff8000008e00780b */ /* 0x040fe20003f1d000 */
[----:B------:R-:W-:Y:S05]  /*73c0*/  FMUL.FTZ R184, R142, c[0x0][0x2d0] ;  /* 0x0000b4008eb87a20 */ /* 0x000fea0000410000 */
[----:B------:R-:W-:Y:S03]  /*73d0*/  FSEL R184, R184, RZ, P0 ;  /* 0x000000ffb8b87208 */ /* 0x000fe60000000000 */
[----:B------:R2:W-:Y:S01]  /*73e0*/  MUFU.EX2 R20, R0 ;  /* 0x0000000000147308 */ /* 0x0005e20000000800 */
[--C-:B-1----:R-:W-:Y:S09]  /*73f0*/  FFMA.FTZ R8, R9, c[0x0][0x2d0], -R151.reuse ;  /* 0x0000b40009087a23 */ /* 0x102ff20000010897 */
[----:B------:R1:W3:Y:S01]  /*7400*/  MUFU.EX2 R235, R8 ;  /* 0x0000000800eb7308 */ /* 0x0002e20000000800 */
[----:B--2---:R-:W-:Y:S09]  /*7410*/  FFMA.FTZ R0, R13, c[0x0][0x2d0], -R151 ;  /* 0x0000b4000d007a23 */ /* 0x004ff20000010897 */
[----:B------:R2:W-:Y:S01]  /*7420*/  MUFU.EX2 R31, R0 ;  /* 0x00000000001f7308 */ /* 0x0005e20000000800 */
[--C-:B-1----:R-:W-:Y:S01]  /*7430*/  FFMA.FTZ R8, R15, c[0x0][0x2d0], -R184.reuse ;  /* 0x0000b4000f087a23 */ /* 0x102fe200000108b8 */
[----:B---3--:R-:W-:Y:S08]  /*7440*/  F2FP.BF16.PACK_AB R180, R235, R66 ;  /* 0x00000042ebb4723e */ /* 0x008ff000000010ff */
[----:B------:R-:W-:Y:S01]  /*7450*/  MUFU.EX2 R8, R8 ;  /* 0x0000000800087308 */ /* 0x000fe20000000800 */
[--C-:B--2---:R-:W-:Y:S09]  /*7460*/  FFMA.FTZ R0, R10, c[0x0][0x2d0], -R184.reuse ;  /* 0x0000b4000a007a23 */ /* 0x104ff200000108b8 */
[----:B------:R1:W-:Y:S02]  /*7470*/  MUFU.EX2 R241, R0 ;  /* 0x0000000000f17308 */ /* 0x0003e40000000800 */
[--C-:B-1----:R-:W-:Y:S08]  /*7480*/  FFMA.FTZ R0, R11, c[0x0][0x2d0], -R184.reuse ;  /* 0x0000b4000b007a23 */ /* 0x102ff000000108b8 */
[----:B------:R1:W-:Y:S02]  /*7490*/  MUFU.EX2 R22, R0 ;  /* 0x0000000000167308 */ /* 0x0003e40000000800 */
[----:B-1----:R-:W-:Y:S08]  /*74a0*/  FFMA.FTZ R0, R14, c[0x0][0x2d0], -R184 ;  /* 0x0000b4000e007a23 */ /* 0x002ff000000108b8 */
[----:B------:R1:W-:Y:S02]  /*74b0*/  MUFU.EX2 R228, R0 ;  /* 0x0000000000e47308 */ /* 0x0003e40000000800 */
[----:B-1----:R-:W-:Y:S01]  /*74c0*/  FADD.FTZ R0, -R3, R140 ;  /* 0x0000008c03007221 */ /* 0x002fe20000010100 */
[----:B------:R-:W-:Y:S03]  /*74d0*/  @P6 SHF.L.U32 R3, R179, 0x1, RZ ;  /* 0x00000001b3036819 */ /* 0x000fe600000006ff */
[----:B------:R-:W-:Y:S02]  /*74e0*/  FMUL.FTZ R0, R0, c[0x0][0x2d0] ;  /* 0x0000b40000007a20 */ /* 0x000fe40000410000 */
[----:B------:R1:W-:Y:S02]  /*74f0*/  @P6 LDGSTS.E.BYPASS.LTC128B.128 [R3+0x3100], [R200.64], !P5 ;  /* 0x03100000c8036fae */ /* 0x0003e4000e901d46 */
[----:B------:R2:W3:Y:S06]  /*7500*/  MUFU.EX2 R140, R0 ;  /* 0x00000000008c7308 */ /* 0x0004ec0000000800 */
[----:B------:R4:W-:Y:S08]  /*7510*/  @P6 LDGSTS.E.BYPASS.LTC128B.128 [R3+0x4100], [R198.64], !P4 ;  /* 0x04100000c6036fae */ /* 0x0009f0000e101d46 */
[----:B------:R5:W-:Y:S08]  /*7520*/  @P6 LDGSTS.E.BYPASS.LTC128B.128 [R3+0x5100], [R194.64], !P3 ;  /* 0x05100000c2036fae */ /* 0x000bf0000d901d46 */
[----:B------:R5:W-:Y:S01]  /*7530*/  @P6 LDGSTS.E.BYPASS.LTC128B.128 [R3+0x3900], [R196.64], !P5 ;  /* 0x03900000c4036fae */ /* 0x000be2000e901d46 */
[----:B--2---:R-:W-:Y:S01]  /*7540*/  FADD.FTZ R0, -R2, R141 ;  /* 0x0000008d02007221 */ /* 0x004fe20000010100 */
[----:B------:R-:W-:Y:S01]  /*7550*/  FSEL R2, R143, RZ, P1 ;  /* 0x000000ff8f027208 */ /* 0x000fe20000800000 */
[----:B-1----:R-:W-:Y:S02]  /*7560*/  IMAD.MOV.U32 R200, RZ, RZ, R35 ;  /* 0x000000ffffc87224 */ /* 0x002fe400078e0023 */
[----:B------:R-:W-:Y:S03]  /*7570*/  FMUL.FTZ R0, R0, c[0x0][0x2d0] ;  /* 0x0000b40000007a20 */ /* 0x000fe60000410000 */
[----:B------:R1:W-:Y:S01]  /*7580*/  @P6 LDGSTS.E.BYPASS.LTC128B.128 [R3+0x4900], [R6.64], !P4 ;  /* 0x0490000006036fae */ /* 0x0003e2000e101d46 */
[----:B------:R-:W-:Y:S01]  /*7590*/  IMAD.MOV.U32 R201, RZ, RZ, R34 ;  /* 0x000000ffffc97224 */ /* 0x000fe200078e0022 */
[----:B------:R2:W1:Y:S01]  /*75a0*/  MUFU.EX2 R141, R0 ;  /* 0x00000000008d7308 */ /* 0x0004620000000800 */
[----:B----4-:R-:W-:Y:S01]  /*75b0*/  IMAD.MOV.U32 R198, RZ, RZ, R33 ;  /* 0x000000ffffc67224 */ /* 0x010fe200078e0021 */
[----:B------:R-:W-:Y:S01]  /*75c0*/  F2FP.BF16.PACK_AB R177, R200, R67 ;  /* 0x00000043c8b1723e */ /* 0x000fe200000010ff */
[C---:B---3--:R-:W-:Y:S01]  /*75d0*/  FMUL.FTZ R16, R140.reuse, R164 ;  /* 0x000000a48c107220 */ /* 0x048fe20000410000 */
[----:B------:R-:W-:Y:S01]  /*75e0*/  F2FP.BF16.PACK_AB R176, R201, R56 ;  /* 0x00000038c9b0723e */ /* 0x000fe200000010ff */
[C---:B------:R-:W-:Y:S01]  /*75f0*/  FMUL.FTZ R17, R140.reuse, R165 ;  /* 0x000000a58c117220 */ /* 0x040fe20000410000 */
[----:B------:R3:W-:Y:S01]  /*7600*/  @P6 LDGSTS.E.BYPASS.LTC128B.128 [R3+0x5900], [R4.64], !P3 ;  /* 0x0590000004036fae */ /* 0x0007e2000d901d46 */
[C---:B------:R-:W-:Y:S01]  /*7610*/  FMUL.FTZ R33, R140.reuse, R113 ;  /* 0x000000718c217220 */ /* 0x040fe20000410000 */
[----:B------:R-:W-:Y:S01]  /*7620*/  MOV R164, R241 ;  /* 0x000000f100a47202 */ /* 0x000fe20000000f00 */
[----:B-----5:R-:W-:Y:S01]  /*7630*/  IMAD.MOV.U32 R195, RZ, RZ, R22 ;  /* 0x000000ffffc37224 */ /* 0x020fe200078e0016 */
[----:B------:R-:W-:Y:S01]  /*7640*/  MOV R194, R23 ;  /* 0x0000001700c27202 */ /* 0x000fe20000000f00 */
[----:B------:R-:W-:Y:S02]  /*7650*/  IMAD.MOV.U32 R165, RZ, RZ, R235 ;  /* 0x000000ffffa57224 */ /* 0x000fe400078e00eb */
[C---:B------:R-:W-:Y:S01]  /*7660*/  FMUL.FTZ R48, R140.reuse, R128 ;  /* 0x000000808c307220 */ /* 0x040fe20000410000 */
[----:B------:R-:W-:Y:S01]  /*7670*/  LDSM.16.MT88.4 R36, [R206] ;  /* 0x00000000ce24783b */ /* 0x000fe20000004200 */
[----:B------:R-:W-:Y:S01]  /*7680*/  F2FP.BF16.PACK_AB R181, R195, R241 ;  /* 0x000000f1c3b5723e */ /* 0x000fe200000010ff */
[C---:B------:R-:W-:Y:S01]  /*7690*/  FMUL.FTZ R49, R140.reuse, R129 ;  /* 0x000000818c317220 */ /* 0x040fe20000410000 */
[----:B------:R-:W-:Y:S01]  /*76a0*/  MOV R128, R234 ;  /* 0x000000ea00807202 */ /* 0x000fe20000000f00 */
[----:B------:R-:W-:Y:S02]  /*76b0*/  IMAD.MOV.U32 R196, RZ, RZ, R21 ;  /* 0x000000ffffc47224 */ /* 0x000fe400078e0015 */
[----:B------:R-:W-:Y:S02]  /*76c0*/  FMUL.FTZ R68, R140, R68 ;  /* 0x000000448c447220 */ /* 0x000fe40000410000 */
[----:B------:R-:W-:Y:S01]  /*76d0*/  LDSM.16.MT88.4 R52, [R205+0x1000] ;  /* 0x00100000cd34783b */ /* 0x000fe20000004200 */
[----:B------:R-:W-:Y:S01]  /*76e0*/  F2FP.BF16.PACK_AB R179, R196, R198 ;  /* 0x000000c6c4b3723e */ /* 0x000fe200000010ff */
[----:B--2---:R-:W-:Y:S01]  /*76f0*/  FADD.FTZ R0, -R2, R146 ;  /* 0x0000009202007221 */ /* 0x004fe20000010100 */
[----:B------:R-:W-:Y:S01]  /*7700*/  FSEL R2, R142, RZ, P0 ;  /* 0x000000ff8e027208 */ /* 0x000fe20000000000 */
[----:B------:R-:W-:Y:S02]  /*7710*/  IMAD.MOV.U32 R146, RZ, RZ, R20 ;  /* 0x000000ffff927224 */ /* 0x000fe400078e0014 */
[----:B------:R-:W-:Y:S02]  /*7720*/  FMUL.FTZ R0, R0, c[0x0][0x2d0] ;  /* 0x0000b40000007a20 */ /* 0x000fe40000410000 */
[----:B------:R-:W2:Y:S01]  /*7730*/  LDSM.16.MT88.4 R20, [R205] ;  /* 0x00000000cd14783b */ /* 0x000ea20000004200 */
[C---:B-1----:R-:W-:Y:S01]  /*7740*/  FMUL.FTZ R6, R141.reuse, R154 ;  /* 0x0000009a8d067220 */ /* 0x042fe20000410000 */
[----:B---3--:R1:W3:Y:S01]  /*7750*/  MUFU.EX2 R3, R0 ;  /* 0x0000000000037308 */ /* 0x0082e20000000800 */
[C---:B------:R-:W-:Y:S02]  /*7760*/  FMUL.FTZ R5, R140.reuse, R153 ;  /* 0x000000998c057220 */ /* 0x040fe40000410000 */
[----:B------:R-:W-:Y:S02]  /*7770*/  FMUL.FTZ R4, R140, R152 ;  /* 0x000000988c047220 */ /* 0x000fe40000410000 */
[C---:B------:R-:W-:Y:S01]  /*7780*/  FMUL.FTZ R7, R141.reuse, R155 ;  /* 0x0000009b8d077220 */ /* 0x040fe20000410000 */
[----:B------:R-:W0:Y:S01]  /*7790*/  LDGDEPBAR ;  /* 0x00000000000079af */ /* 0x000e220000000000 */
[----:B------:R-:W-:Y:S02]  /*77a0*/  IMAD.MOV.U32 R154, RZ, RZ, R8 ;  /* 0x000000ffff9a7224 */ /* 0x000fe400078e0008 */
[----:B------:R-:W-:Y:S02]  /*77b0*/  IMAD.MOV.U32 R155, RZ, RZ, R31 ;  /* 0x000000ffff9b7224 */ /* 0x000fe400078e001f */
[C---:B------:R-:W-:Y:S01]  /*77c0*/  FMUL.FTZ R18, R141.reuse, R166 ;  /* 0x000000a68d127220 */ /* 0x040fe20000410000 */
[----:B------:R-:W-:Y:S01]  /*77d0*/  F2FP.BF16.PACK_AB R183, R154, R228 ;  /* 0x000000e49ab7723e */ /* 0x000fe200000010ff */
[----:B------:R-:W-:Y:S01]  /*77e0*/  FMUL.FTZ R19, R141, R167 ;  /* 0x000000a78d137220 */ /* 0x000fe20000410000 */
[----:B------:R-:W-:Y:S01]  /*77f0*/  F2FP.BF16.PACK_AB R182, R155, R146 ;  /* 0x000000929bb6723e */ /* 0x000fe200000010ff */
[C---:B------:R-:W-:Y:S02]  /*7800*/  FMUL.FTZ R34, R141.reuse, R114 ;  /* 0x000000728d227220 */ /* 0x040fe40000410000 */
[C---:B------:R-:W-:Y:S02]  /*7810*/  FMUL.FTZ R35, R141.reuse, R115 ;  /* 0x000000738d237220 */ /* 0x040fe40000410000 */
[----:B------:R-:W-:Y:S02]  /*7820*/  IMAD.MOV.U32 R166, RZ, RZ, R238 ;  /* 0x000000ffffa67224 */ /* 0x000fe400078e00ee */
[C---:B------:R-:W-:Y:S02]  /*7830*/  FMUL.FTZ R50, R141.reuse, R130 ;  /* 0x000000828d327220 */ /* 0x040fe40000410000 */
[----:B------:R-:W-:Y:S02]  /*7840*/  FMUL.FTZ R51, R141, R131 ;  /* 0x000000838d337220 */ /* 0x000fe40000410000 */
[----:B-1----:R-:W-:Y:S01]  /*7850*/  FADD.FTZ R0, -R2, R147 ;  /* 0x0000009302007221 */ /* 0x002fe20000010100 */
[----:B------:R-:W-:Y:S01]  /*7860*/  MOV R147, R32 ;  /* 0x0000002000937202 */ /* 0x000fe20000000f00 */
[--C-:B------:R-:W-:Y:S02]  /*7870*/  FFMA.FTZ R2, R203, c[0x0][0x2d0], -R150.reuse ;  /* 0x0000b400cb027a23 */ /* 0x100fe40000010896 */
[----:B------:R-:W-:Y:S01]  /*7880*/  FMUL.FTZ R0, R0, c[0x0][0x2d0] ;  /* 0x0000b40000007a20 */ /* 0x000fe20000410000 */
[----:B------:R-:W-:Y:S01]  /*7890*/  F2FP.BF16.PACK_AB R178, R147, R194 ;  /* 0x000000c293b2723e */ /* 0x000fe200000010ff */
[----:B------:R1:W-:Y:S01]  /*78a0*/  MUFU.EX2 R153, R2 ;  /* 0x0000000200997308 */ /* 0x0003e20000000800 */
[C---:B---3--:R-:W-:Y:S02]  /*78b0*/  FMUL.FTZ R24, R3.reuse, R104 ;  /* 0x0000006803187220 */ /* 0x048fe40000410000 */
[C---:B------:R-:W-:Y:S02]  /*78c0*/  FMUL.FTZ R25, R3.reuse, R105 ;  /* 0x0000006903197220 */ /* 0x040fe40000410000 */
[----:B------:R-:W-:Y:S01]  /*78d0*/  FMUL.FTZ R32, R140, R112 ;  /* 0x000000708c207220 */ /* 0x000fe20000410000 */
[-C--:B--2---:R-:W-:Y:S01]  /*78e0*/  HMMA.16816.F32.BF16 R4, R176, R20.reuse, R4 ;  /* 0x00000014b004723c */ /* 0x084fe20000041804 */
[----:B------:R-:W-:Y:S02]  /*78f0*/  LDSM.16.MT88.4 R112, [R206+0x400] ;  /* 0x00040000ce70783b */ /* 0x000fe40000004200 */
[C---:B------:R-:W-:Y:S01]  /*7900*/  FMUL.FTZ R8, R3.reuse, R156 ;  /* 0x0000009c03087220 */ /* 0x040fe20000410000 */
[----:B------:R-:W2:Y:S01]  /*7910*/  MUFU.EX2 R0, R0 ;  /* 0x0000000000007308 */ /* 0x000ea20000000800 */
[C---:B------:R-:W-:Y:S02]  /*7920*/  FMUL.FTZ R9, R3.reuse, R157 ;  /* 0x0000009d03097220 */ /* 0x040fe40000410000 */
[C---:B------:R-:W-:Y:S01]  /*7930*/  FMUL.FTZ R12, R3.reuse, R160 ;  /* 0x000000a0030c7220 */ /* 0x040fe20000410000 */
[----:B------:R-:W-:Y:S01]  /*7940*/  MOV R160, R66 ;  /* 0x0000004200a07202 */ /* 0x000fe20000000f00 */
[C---:B------:R-:W-:Y:S03]  /*7950*/  FMUL.FTZ R13, R3.reuse, R161 ;  /* 0x000000a1030d7220 */ /* 0x040fe60000410000 */
[C---:B------:R-:W-:Y:S02]  /*7960*/  FMUL.FTZ R28, R3.reuse, R108 ;  /* 0x0000006c031c7220 */ /* 0x040fe40000410000 */
[C---:B------:R-:W-:Y:S02]  /*7970*/  FMUL.FTZ R29, R3.reuse, R109 ;  /* 0x0000006d031d7220 */ /* 0x040fe40000410000 */
[----:B------:R-:W-:Y:S02]  /*7980*/  FMUL.FTZ R40, R3, R120 ;  /* 0x0000007803287220 */ /* 0x000fe40000410000 */
[----:B-1----:R-:W-:Y:S02]  /*7990*/  FFMA.FTZ R2, R193, c[0x0][0x2d0], -R150 ;  /* 0x0000b400c1027a23 */ /* 0x002fe40000010896 */
[C---:B------:R-:W-:Y:S01]  /*79a0*/  FMUL.FTZ R41, R3.reuse, R121 ;  /* 0x0000007903297220 */ /* 0x040fe20000410000 */
[----:B------:R-:W-:Y:S01]  /*79b0*/  MOV R121, R187 ;  /* 0x000000bb00797202 */ /* 0x000fe20000000f00 */
[----:B------:R-:W-:Y:S01]  /*79c0*/  IMAD.MOV.U32 R193, RZ, RZ, R230 ;  /* 0x000000ffffc17224 */ /* 0x000fe200078e00e6 */
[----:B------:R-:W-:Y:S01]  /*79d0*/  MOV R187, R251 ;  /* 0x000000fb00bb7202 */ /* 0x000fe20000000f00 */
[C---:B------:R-:W-:Y:S01]  /*79e0*/  FMUL.FTZ R44, R3.reuse, R124 ;  /* 0x0000007c032c7220 */ /* 0x040fe20000410000 */
[----:B------:R-:W-:Y:S01]  /*79f0*/  MOV R124, R57 ;  /* 0x00000039007c7202 */ /* 0x000fe20000000f00 */
[----:B------:R-:W-:Y:S02]  /*7a00*/  FMUL.FTZ R45, R3, R125 ;  /* 0x0000007d032d7220 */ /* 0x000fe40000410000 */
[C---:B--2---:R-:W-:Y:S02]  /*7a10*/  FMUL.FTZ R10, R0.reuse, R158 ;  /* 0x0000009e000a7220 */ /* 0x044fe40000410000 */
[----:B------:R1:W-:Y:S01]  /*7a20*/  MUFU.EX2 R158, R2 ;  /* 0x00000002009e7308 */ /* 0x0003e20000000800 */
[C---:B------:R-:W-:Y:S02]  /*7a30*/  FMUL.FTZ R14, R0.reuse, R162 ;  /* 0x000000a2000e7220 */ /* 0x040fe40000410000 */
[C---:B------:R-:W-:Y:S02]  /*7a40*/  FMUL.FTZ R11, R0.reuse, R159 ;  /* 0x0000009f000b7220 */ /* 0x040fe40000410000 */
[C---:B------:R-:W-:Y:S02]  /*7a50*/  FMUL.FTZ R26, R0.reuse, R106 ;  /* 0x0000006a001a7220 */ /* 0x040fe40000410000 */
[C---:B------:R-:W-:Y:S02]  /*7a60*/  FMUL.FTZ R27, R0.reuse, R107 ;  /* 0x0000006b001b7220 */ /* 0x040fe40000410000 */
[----:B------:R-:W-:Y:S01]  /*7a70*/  LDSM.16.MT88.4 R104, [R205+0x2000] ;  /* 0x00200000cd68783b */ /* 0x000fe20000004200 */
[C---:B------:R-:W-:Y:S04]  /*7a80*/  HMMA.16816.F32.BF16 R8, R180.reuse, R20, R8 ;  /* 0x00000014b408723c */ /* 0x040fe80000041808 */
[----:B------:R-:W-:Y:S02]  /*7a90*/  FMUL.FTZ R15, R0, R163 ;  /* 0x000000a3000f7220 */ /* 0x000fe40000410000 */
[----:B------:R-:W-:Y:S02]  /*7aa0*/  FMUL.FTZ R66, R141, R138 ;  /* 0x0000008a8d427220 */ /* 0x000fe40000410000 */
[C---:B------:R-:W-:Y:S03]  /*7ab0*/  FMUL.FTZ R20, R140.reuse, R100 ;  /* 0x000000648c147220 */ /* 0x040fe60000410000 */
[-C--:B------:R-:W-:Y:S03]  /*7ac0*/  HMMA.16816.F32.BF16 R12, R180, R22.reuse, R12 ;  /* 0x00000016b40c723c */ /* 0x080fe6000004180c */
[--C-:B-1----:R-:W-:Y:S02]  /*7ad0*/  FFMA.FTZ R2, R185, c[0x0][0x2d0], -R150.reuse ;  /* 0x0000b400b9027a23 */ /* 0x102fe40000010896 */
[----:B------:R-:W-:Y:S02]  /*7ae0*/  FMUL.FTZ R21, R140, R101 ;  /* 0x000000658c157220 */ /* 0x000fe40000410000 */
[----:B------:R1:W-:Y:S01]  /*7af0*/  MUFU.EX2 R162, R2 ;  /* 0x0000000200a27308 */ /* 0x0003e20000000800 */
[C---:B------:R-:W-:Y:S04]  /*7b00*/  HMMA.16816.F32.BF16 R16, R176.reuse, R22, R16 ;  /* 0x00000016b010723c */ /* 0x040fe80000041810 */
[C---:B------:R-:W-:Y:S02]  /*7b10*/  FMUL.FTZ R30, R0.reuse, R110 ;  /* 0x0000006e001e7220 */ /* 0x040fe40000410000 */
[C---:B------:R-:W-:Y:S02]  /*7b20*/  FMUL.FTZ R31, R0.reuse, R111 ;  /* 0x0000006f001f7220 */ /* 0x040fe40000410000 */
[C---:B------:R-:W-:Y:S04]  /*7b30*/  FMUL.FTZ R22, R141.reuse, R102 ;  /* 0x000000668d167220 */ /* 0x040fe80000410000 */
[----:B------:R-:W-:Y:S02]  /*7b40*/  FMUL.FTZ R23, R141, R103 ;  /* 0x000000678d177220 */ /* 0x000fe40000410000 */
[----:B------:R-:W2:Y:S01]  /*7b50*/  LDSM.16.MT88.4 R100, [R206+0x1000] ;  /* 0x00100000ce64783b */ /* 0x000ea20000004200 */
[--C-:B------:R-:W-:Y:S02]  /*7b60*/  FFMA.FTZ R120, R237, c[0x0][0x2d0], -R149.reuse ;  /* 0x0000b400ed787a23 */ /* 0x100fe40000010895 */
[C---:B------:R-:W-:Y:S02]  /*7b70*/  FMUL.FTZ R42, R0.reuse, R122 ;  /* 0x0000007a002a7220 */ /* 0x040fe40000410000 */
[-C--:B------:R-:W-:Y:S03]  /*7b80*/  HMMA.16816.F32.BF16 R20, R176, R36.reuse, R20 ;  /* 0x00000024b014723c */ /* 0x080fe60000041814 */
[----:B------:R-:W-:Y:S01]  /*7b90*/  FMUL.FTZ R43, R0, R123 ;  /* 0x0000007b002b7220 */ /* 0x000fe20000410000 */
[----:B------:R-:W-:Y:S01]  /*7ba0*/  MOV R123, R58 ;  /* 0x0000003a007b7202 */ /* 0x000fe20000000f00 */
[----:B-1----:R-:W-:Y:S02]  /*7bb0*/  FFMA.FTZ R2, R186, c[0x0][0x2d0], -R150 ;  /* 0x0000b400ba027a23 */ /* 0x002fe40000010896 */
[C---:B------:R-:W-:Y:S01]  /*7bc0*/  FMUL.FTZ R46, R0.reuse, R126 ;  /* 0x0000007e002e7220 */ /* 0x040fe20000410000 */
[C---:B------:R-:W-:Y:S01]  /*7bd0*/  HMMA.16816.F32.BF16 R24, R180.reuse, R36, R24 ;  /* 0x00000024b418723c */ /* 0x040fe20000041818 */
[----:B------:R1:W3:Y:S03]  /*7be0*/  MUFU.EX2 R197, R2 ;  /* 0x0000000200c57308 */ /* 0x0002e60000000800 */
[----:B------:R-:W-:Y:S02]  /*7bf0*/  IMAD.MOV.U32 R126, RZ, RZ, R250 ;  /* 0x000000ffff7e7224 */ /* 0x000fe400078e00fa */
[----:B------:R-:W-:Y:S02]  /*7c00*/  FMUL.FTZ R47, R0, R127 ;  /* 0x0000007f002f7220 */ /* 0x000fe40000410000 */
[-C--:B------:R-:W-:Y:S04]  /*7c10*/  HMMA.16816.F32.BF16 R28, R180, R38.reuse, R28 ;  /* 0x00000026b41c723c */ /* 0x080fe8000004181c */
[C---:B------:R-:W-:Y:S02]  /*7c20*/  FMUL.FTZ R36, R140.reuse, R116 ;  /* 0x000000748c247220 */ /* 0x040fe40000410000 */
[----:B------:R-:W-:Y:S02]  /*7c30*/  FMUL.FTZ R37, R140, R117 ;  /* 0x000000758c257220 */ /* 0x000fe40000410000 */
[C---:B------:R-:W-:Y:S04]  /*7c40*/  HMMA.16816.F32.BF16 R32, R176.reuse, R38, R32 ;  /* 0x00000026b020723c */ /* 0x040fe80000041820 */
[----:B------:R-:W-:Y:S02]  /*7c50*/  IMAD.MOV.U32 R127, RZ, RZ, R248 ;  /* 0x000000ffff7f7224 */ /* 0x000fe400078e00f8 */
[----:B------:R-:W-:Y:S01]  /*7c60*/  IMAD.MOV.U32 R167, RZ, RZ, R192 ;  /* 0x000000ffffa77224 */ /* 0x000fe200078e00c0 */
[----:B------:R-:W-:Y:S01]  /*7c70*/  MOV R192, R59 ;  /* 0x0000003b00c07202 */ /* 0x000fe20000000f00 */
[C---:B------:R-:W-:Y:S04]  /*7c80*/  FMUL.FTZ R38, R141.reuse, R118 ;  /* 0x000000768d267220 */ /* 0x040fe80000410000 */
[----:B-1----:R-:W-:Y:S02]  /*7c90*/  FFMA.FTZ R2, R222, c[0x0][0x2d0], -R149 ;  /* 0x0000b400de027a23 */ /* 0x002fe40000010895 */
[----:B------:R-:W-:Y:S02]  /*7ca0*/  FMUL.FTZ R39, R141, R119 ;  /* 0x000000778d277220 */ /* 0x000fe40000410000 */
[----:B------:R1:W-:Y:S01]  /*7cb0*/  MUFU.EX2 R152, R2 ;  /* 0x0000000200987308 */ /* 0x0003e20000000800 */
[----:B------:R-:W-:Y:S01]  /*7cc0*/  LDSM.16.MT88.4 R116, [R205+0x1400] ;  /* 0x00140000cd74783b */ /* 0x000fe20000004200 */
[----:B------:R-:W-:Y:S02]  /*7cd0*/  IMAD.MOV.U32 R157, RZ, RZ, R56 ;  /* 0x000000ffff9d7224 */ /* 0x000fe400078e0038 */
[C---:B------:R-:W-:Y:S01]  /*7ce0*/  FMUL.FTZ R56, R3.reuse, R132 ;  /* 0x0000008403387220 */ /* 0x040fe20000410000 */
[-C--:B------:R-:W-:Y:S03]  /*7cf0*/  HMMA.16816.F32.BF16 R36, R176, R52.reuse, R36 ;  /* 0x00000034b024723c */ /* 0x080fe60000041824 */
[----:B------:R-:W-:Y:S02]  /*7d00*/  FMUL.FTZ R57, R3, R133 ;  /* 0x0000008503397220 */ /* 0x000fe40000410000 */
[C---:B------:R-:W-:Y:S02]  /*7d10*/  FMUL.FTZ R58, R0.reuse, R134 ;  /* 0x00000086003a7220 */ /* 0x040fe40000410000 */
[----:B------:R-:W-:Y:S01]  /*7d20*/  FMUL.FTZ R59, R0, R135 ;  /* 0x00000087003b7220 */ /* 0x000fe20000410000 */
[C---:B------:R-:W-:Y:S04]  /*7d30*/  HMMA.16816.F32.BF16 R40, R180.reuse, R52, R40 ;  /* 0x00000034b428723c */ /* 0x040fe80000041828 */
[----:B------:R-:W-:Y:S02]  /*7d40*/  IMAD.MOV.U32 R122, RZ, RZ, R63 ;  /* 0x000000ffff7a7224 */ /* 0x000fe400078e003f */
[----:B------:R-:W-:Y:S02]  /*7d50*/  IMAD.MOV.U32 R185, RZ, RZ, R61 ;  /* 0x000000ffffb97224 */ /* 0x000fe400078e003d */
[-C--:B------:R-:W-:Y:S04]  /*7d60*/  HMMA.16816.F32.BF16 R44, R180, R54.reuse, R44 ;  /* 0x00000036b42c723c */ /* 0x080fe8000004182c */
[----:B-1----:R-:W-:Y:S02]  /*7d70*/  FFMA.FTZ R2, R223, c[0x0][0x2d0], -R149 ;  /* 0x0000b400df027a23 */ /* 0x002fe40000010895 */
[C---:B------:R-:W-:Y:S02]  /*7d80*/  FMUL.FTZ R53, R140.reuse, R169 ;  /* 0x000000a98c357220 */ /* 0x040fe40000410000 */
[C---:B------:R-:W-:Y:S01]  /*7d90*/  HMMA.16816.F32.BF16 R48, R176.reuse, R54, R48 ;  /* 0x00000036b030723c */ /* 0x040fe20000041830 */
[----:B------:R1:W4:Y:S03]  /*7da0*/  MUFU.EX2 R161, R2 ;  /* 0x0000000200a17308 */ /* 0x0003260000000800 */
[----:B------:R-:W-:Y:S01]  /*7db0*/  FMUL.FTZ R52, R140, R168 ;  /* 0x000000a88c347220 */ /* 0x000fe20000410000 */
[----:B---3--:R-:W-:Y:S01]  /*7dc0*/  MOV R168, R197 ;  /* 0x000000c500a87202 */ /* 0x008fe20000000f00 */
[----:B------:R-:W-:Y:S02]  /*7dd0*/  IMAD.MOV.U32 R197, RZ, RZ, R252 ;  /* 0x000000ffffc57224 */ /* 0x000fe400078e00fc */
[C---:B------:R-:W-:Y:S04]  /*7de0*/  FMUL.FTZ R54, R141.reuse, R170 ;  /* 0x000000aa8d367220 */ /* 0x040fe80000410000 */
[----:B------:R-:W-:Y:S01]  /*7df0*/  FMUL.FTZ R55, R141, R171 ;  /* 0x000000ab8d377220 */ /* 0x000fe20000410000 */
[----:B------:R-:W-:Y:S01]  /*7e00*/  MOV R171, R195 ;  /* 0x000000c300ab7202 */ /* 0x000fe20000000f00 */
[----:B------:R-:W-:Y:S02]  /*7e10*/  IMAD.MOV.U32 R186, RZ, RZ, R60 ;  /* 0x000000ffffba7224 */ /* 0x000fe400078e003c */
[C---:B------:R-:W-:Y:S02]  /*7e20*/  FMUL.FTZ R60, R3.reuse, R172 ;  /* 0x000000ac033c7220 */ /* 0x040fe40000410000 */
[----:B------:R-:W-:Y:S01]  /*7e30*/  FMUL.FTZ R61, R3, R173 ;  /* 0x000000ad033d7220 */ /* 0x000fe20000410000 */
[-C--:B--2---:R-:W-:Y:S03]  /*7e40*/  HMMA.16816.F32.BF16 R52, R176, R100.reuse, R52 ;  /* 0x00000064b034723c */ /* 0x084fe60000041834 */
[----:B------:R-:W-:Y:S02]  /*7e50*/  FMUL.FTZ R63, R0, R175 ;  /* 0x000000af003f7220 */ /* 0x000fe40000410000 */
[----:B------:R-:W-:Y:S02]  /*7e60*/  IMAD.MOV.U32 R159, RZ, RZ, R67 ;  /* 0x000000ffff9f7224 */ /* 0x000fe400078e0043 */
[----:B-1----:R-:W-:Y:S01]  /*7e70*/  FFMA.FTZ R2, R188, c[0x0][0x2d0], -R149 ;  /* 0x0000b400bc027a23 */ /* 0x002fe20000010895 */
[C---:B------:R-:W-:Y:S03]  /*7e80*/  HMMA.16816.F32.BF16 R56, R180.reuse, R100, R56 ;  /* 0x00000064b438723c */ /* 0x040fe60000041838 */
[----:B------:R1:W-:Y:S01]  /*7e90*/  MUFU.EX2 R163, R2 ;  /* 0x0000000200a37308 */ /* 0x0003e20000000800 */
[----:B------:R-:W-:Y:S02]  /*7ea0*/  IMAD.MOV.U32 R199, RZ, RZ, R62 ;  /* 0x000000ffffc77224 */ /* 0x000fe400078e003e */
[----:B------:R-:W-:Y:S01]  /*7eb0*/  FMUL.FTZ R62, R0, R174 ;  /* 0x000000ae003e7220 */ /* 0x000fe20000410000 */
[----:B------:R-:W-:Y:S01]  /*7ec0*/  MOV R174, R164 ;  /* 0x000000a400ae7202 */ /* 0x000fe20000000f00 */
[----:B------:R-:W-:Y:S04]  /*7ed0*/  IMAD.MOV.U32 R203, RZ, RZ, R65 ;  /* 0x000000ffffcb7224 */ /* 0x000fe800078e0041 */
[C---:B------:R-:W-:Y:S01]  /*7ee0*/  FMUL.FTZ R65, R140.reuse, R137 ;  /* 0x000000898c417220 */ /* 0x040fe20000410000 */
[-C--:B------:R-:W-:Y:S03]  /*7ef0*/  HMMA.16816.F32.BF16 R60, R180, R102.reuse, R60 ;  /* 0x00000066b43c723c */ /* 0x080fe6000004183c */
[----:B------:R-:W-:Y:S02]  /*7f00*/  IMAD.MOV.U32 R125, RZ, RZ, R64 ;  /* 0x000000ffff7d7224 */ /* 0x000fe400078e0040 */
[C---:B------:R-:W-:Y:S02]  /*7f10*/  FMUL.FTZ R64, R140.reuse, R136 ;  /* 0x000000888c407220 */ /* 0x040fe40000410000 */
[----:B------:R-:W-:Y:S02]  /*7f20*/  FMUL.FTZ R67, R141, R139 ;  /* 0x0000008b8d437220 */ /* 0x000fe40000410000 */
[----:B------:R-:W-:Y:S03]  /*7f30*/  IMAD.MOV.U32 R139, RZ, RZ, R159 ;  /* 0x000000ffff8b7224 */ /* 0x000fe600078e009f */
[----:B------:R-:W-:Y:S02]  /*7f40*/  FMUL.FTZ R69, R140, R69 ;  /* 0x000000458c457220 */ /* 0x000fe40000410000 */
[C---:B------:R-:W-:Y:S01]  /*7f50*/  HMMA.16816.F32.BF16 R64, R176.reuse, R102, R64 ;  /* 0x00000066b040723c */ /* 0x040fe20000041840 */
[----:B------:R-:W2:Y:S03]  /*7f60*/  LDSM.16.MT88.4 R100, [R206+0x2000] ;  /* 0x00200000ce64783b */ /* 0x000ea60000004200 */
[----:B-1----:R-:W-:Y:S02]  /*7f70*/  FFMA.FTZ R2, R189, c[0x0][0x2d0], -R149 ;  /* 0x0000b400bd027a23 */ /* 0x002fe40000010895 */
[C---:B------:R-:W-:Y:S02]  /*7f80*/  FMUL.FTZ R70, R141.reuse, R70 ;  /* 0x000000468d467220 */ /* 0x040fe40000410000 */
[----:B------:R1:W-:Y:S01]  /*7f90*/  MUFU.EX2 R169, R2 ;  /* 0x0000000200a97308 */ /* 0x0003e20000000800 */
[----:B------:R-:W-:Y:S03]  /*7fa0*/  FMUL.FTZ R71, R141, R71 ;  /* 0x000000478d477220 */ /* 0x000fe60000410000 */
[C---:B------:R-:W-:Y:S02]  /*7fb0*/  FMUL.FTZ R72, R3.reuse, R72 ;  /* 0x0000004803487220 */ /* 0x040fe40000410000 */
[C---:B------:R-:W-:Y:S02]  /*7fc0*/  FMUL.FTZ R73, R3.reuse, R73 ;  /* 0x0000004903497220 */ /* 0x040fe40000410000 */
[-C--:B------:R-:W-:Y:S03]  /*7fd0*/  HMMA.16816.F32.BF16 R68, R176, R104.reuse, R68 ;  /* 0x00000068b044723c */ /* 0x080fe60000041844 */
[C---:B------:R-:W-:Y:S02]  /*7fe0*/  FMUL.FTZ R74, R0.reuse, R74 ;  /* 0x0000004a004a7220 */ /* 0x040fe40000410000 */
[C---:B------:R-:W-:Y:S02]  /*7ff0*/  FMUL.FTZ R75, R0.reuse, R75 ;  /* 0x0000004b004b7220 */ /* 0x040fe40000410000 */
[----:B------:R-:W-:Y:S02]  /*8000*/  IMAD.MOV.U32 R156, RZ, RZ, R228 ;  /* 0x000000ffff9c7224 */ /* 0x000fe400078e00e4 */
[----:B------:R-:W-:Y:S03]  /*8010*/  FMUL.FTZ R76, R3, R76 ;  /* 0x0000004c034c7220 */ /* 0x000fe60000410000 */
[C---:B------:R-:W-:Y:S04]  /*8020*/  HMMA.16816.F32.BF16 R72, R180.reuse, R104, R72 ;  /* 0x00000068b448723c */ /* 0x040fe80000041848 */
[--C-:B-1----:R-:W-:Y:S02]  /*8030*/  FFMA.FTZ R2, R225, c[0x0][0x2d0], -R151.reuse ;  /* 0x0000b400e1027a23 */ /* 0x102fe40000010897 */
[----:B------:R-:W-:Y:S02]  /*8040*/  FMUL.FTZ R77, R3, R77 ;  /* 0x0000004d034d7220 */ /* 0x000fe40000410000 */
[----:B------:R1:W-:Y:S01]  /*8050*/  MUFU.EX2 R252, R2 ;  /* 0x0000000200fc7308 */ /* 0x0003e20000000800 */
[C---:B------:R-:W-:Y:S03]  /*8060*/  FMUL.FTZ R78, R0.reuse, R78 ;  /* 0x0000004e004e7220 */ /* 0x040fe60000410000 */
[----:B------:R-:W-:Y:S02]  /*8070*/  FMUL.FTZ R79, R0, R79 ;  /* 0x0000004f004f7220 */ /* 0x000fe40000410000 */
[C---:B------:R-:W-:Y:S02]  /*8080*/  FMUL.FTZ R80, R140.reuse, R80 ;  /* 0x000000508c507220 */ /* 0x040fe40000410000 */
[C---:B------:R-:W-:Y:S02]  /*8090*/  FMUL.FTZ R81, R140.reuse, R81 ;  /* 0x000000518c517220 */ /* 0x040fe40000410000 */
[C---:B------:R-:W-:Y:S01]  /*80a0*/  FMUL.FTZ R82, R141.reuse, R82 ;  /* 0x000000528d527220 */ /* 0x040fe20000410000 */
[-C--:B------:R-:W-:Y:S03]  /*80b0*/  HMMA.16816.F32.BF16 R76, R180, R106.reuse, R76 ;  /* 0x0000006ab44c723c */ /* 0x080fe6000004184c */
[C---:B------:R-:W-:Y:S02]  /*80c0*/  FMUL.FTZ R83, R141.reuse, R83 ;  /* 0x000000538d537220 */ /* 0x040fe40000410000 */
[C---:B------:R-:W-:Y:S02]  /*80d0*/  FMUL.FTZ R84, R140.reuse, R84 ;  /* 0x000000548c547220 */ /* 0x040fe40000410000 */
[----:B------:R-:W-:Y:S02]  /*80e0*/  FMUL.FTZ R85, R140, R85 ;  /* 0x000000558c557220 */ /* 0x000fe40000410000 */
[C---:B------:R-:W-:Y:S01]  /*80f0*/  FMUL.FTZ R86, R141.reuse, R86 ;  /* 0x000000568d567220 */ /* 0x040fe20000410000 */
[C---:B------:R-:W-:Y:S01]  /*8100*/  HMMA.16816.F32.BF16 R80, R176.reuse, R106, R80 ;  /* 0x0000006ab050723c */ /* 0x040fe20000041850 */
[----:B------:R-:W3:Y:S03]  /*8110*/  LDSM.16.MT88.4 R104, [R205+0x400] ;  /* 0x00040000cd68783b */ /* 0x000ee60000004200 */
[--C-:B-1----:R-:W-:Y:S02]  /*8120*/  FFMA.FTZ R2, R224, c[0x0][0x2d0], -R151.reuse ;  /* 0x0000b400e0027a23 */ /* 0x102fe40000010897 */
[----:B------:R-:W-:Y:S02]  /*8130*/  FMUL.FTZ R87, R141, R87 ;  /* 0x000000578d577220 */ /* 0x000fe40000410000 */
[----:B------:R1:W5:Y:S01]  /*8140*/  MUFU.EX2 R251, R2 ;  /* 0x0000000200fb7308 */ /* 0x0003620000000800 */
[C---:B------:R-:W-:Y:S03]  /*8150*/  FMUL.FTZ R88, R3.reuse, R88 ;  /* 0x0000005803587220 */ /* 0x040fe60000410000 */
[C---:B------:R-:W-:Y:S01]  /*8160*/  FMUL.FTZ R89, R3.reuse, R89 ;  /* 0x0000005903597220 */ /* 0x040fe20000410000 */
[-C--:B--2---:R-:W-:Y:S03]  /*8170*/  HMMA.16816.F32.BF16 R84, R176, R100.reuse, R84 ;  /* 0x00000064b054723c */ /* 0x084fe60000041854 */
[C---:B------:R-:W-:Y:S02]  /*8180*/  FMUL.FTZ R90, R0.reuse, R90 ;  /* 0x0000005a005a7220 */ /* 0x040fe40000410000 */
[C---:B------:R-:W-:Y:S02]  /*8190*/  FMUL.FTZ R91, R0.reuse, R91 ;  /* 0x0000005b005b7220 */ /* 0x040fe40000410000 */
[C---:B------:R-:W-:Y:S02]  /*81a0*/  FMUL.FTZ R92, R3.reuse, R92 ;  /* 0x0000005c035c7220 */ /* 0x040fe40000410000 */
[----:B------:R-:W-:Y:S03]  /*81b0*/  FMUL.FTZ R93, R3, R93 ;  /* 0x0000005d035d7220 */ /* 0x000fe60000410000 */
[C---:B------:R-:W-:Y:S04]  /*81c0*/  HMMA.16816.F32.BF16 R88, R180.reuse, R100, R88 ;  /* 0x00000064b458723c */ /* 0x040fe80000041858 */
[C---:B------:R-:W-:Y:S02]  /*81d0*/  FMUL.FTZ R94, R0.reuse, R94 ;  /* 0x0000005e005e7220 */ /* 0x040fe40000410000 */
[----:B------:R-:W-:Y:S01]  /*81e0*/  FMUL.FTZ R95, R0, R95 ;  /* 0x0000005f005f7220 */ /* 0x000fe20000410000 */
[----:B------:R-:W-:Y:S01]  /*81f0*/  F2FP.BF16.PACK_AB R100, R158, R153 ;  /* 0x000000999e64723e */ /* 0x000fe200000010ff */
[--C-:B-1----:R-:W-:Y:S01]  /*8200*/  FFMA.FTZ R2, R226, c[0x0][0x2d0], -R151.reuse ;  /* 0x0000b400e2027a23 */ /* 0x102fe20000010897 */
[----:B----4-:R-:W-:Y:S03]  /*8210*/  F2FP.BF16.PACK_AB R101, R161, R152 ;  /* 0x00000098a165723e */ /* 0x010fe600000010ff */
[----:B------:R1:W-:Y:S01]  /*8220*/  MUFU.EX2 R250, R2 ;  /* 0x0000000200fa7308 */ /* 0x0003e20000000800 */
[-C--:B------:R-:W-:Y:S03]  /*8230*/  HMMA.16816.F32.BF16 R92, R180, R102.reuse, R92 ;  /* 0x00000066b45c723c */ /* 0x080fe6000004185c */
[C---:B------:R-:W-:Y:S01]  /*8240*/  FMUL.FTZ R96, R140.reuse, R96 ;  /* 0x000000608c607220 */ /* 0x040fe20000410000 */
[----:B-----5:R-:W-:Y:S01]  /*8250*/  F2FP.BF16.PACK_AB R108, R251, R252 ;  /* 0x000000fcfb6c723e */ /* 0x020fe200000010ff */
[----:B------:R-:W-:Y:S02]  /*8260*/  FMUL.FTZ R97, R140, R97 ;  /* 0x000000618c617220 */ /* 0x000fe40000410000 */
[C---:B------:R-:W-:Y:S01]  /*8270*/  FMUL.FTZ R98, R141.reuse, R98 ;  /* 0x000000628d627220 */ /* 0x040fe20000410000 */
[----:B------:R-:W-:Y:S01]  /*8280*/  MOV R183, R157 ;  /* 0x0000009d00b77202 */ /* 0x000fe20000000f00 */
[----:B------:R-:W-:Y:S03]  /*8290*/  FMUL.FTZ R99, R141, R99 ;  /* 0x000000638d637220 */ /* 0x000fe60000410000 */
[----:B------:R-:W-:Y:S02]  /*82a0*/  IMAD.MOV.U32 R175, RZ, RZ, R160 ;  /* 0x000000ffffaf7224 */ /* 0x000fe400078e00a0 */
[----:B------:R-:W-:Y:S02]  /*82b0*/  IMAD.MOV.U32 R135, RZ, RZ, R192 ;  /* 0x000000ffff877224 */ /* 0x000fe400078e00c0 */
[----:B------:R-:W-:Y:S01]  /*82c0*/  HMMA.16816.F32.BF16 R96, R176, R102, R96 ;  /* 0x00000066b060723c */ /* 0x000fe20000041860 */
[----:B------:R-:W2:Y:S03]  /*82d0*/  LDL R177, [R1+0x2c] ;  /* 0x00002c0001b17983 */ /* 0x000ea60000100800 */
[----:B------:R-:W-:Y:S01]  /*82e0*/  IMAD.MOV.U32 R159, RZ, RZ, R156 ;  /* 0x000000ffff9f7224 */ /* 0x000fe200078e009c */
[----:B------:R-:W4:Y:S01]  /*82f0*/  LDL.LU R176, [R1+0x18] ;  /* 0x0000180001b07983 */ /* 0x000f220000300800 */
[----:B------:R-:W-:Y:S01]  /*8300*/  MOV R156, R196 ;  /* 0x000000c4009c7202 */ /* 0x000fe20000000f00 */
[----:B-1----:R-:W-:Y:S01]  /*8310*/  FFMA.FTZ R2, R227, c[0x0][0x2d0], -R151 ;  /* 0x0000b400e3027a23 */ /* 0x002fe20000010897 */
[----:B------:R-:W-:Y:S01]  /*8320*/  F2FP.BF16.PACK_AB R102, R168, R162 ;  /* 0x000000a2a866723e */ /* 0x000fe200000010ff */
[----:B------:R-:W5:Y:S01]  /*8330*/  LDL.LU R138, [R1+0x1c] ;  /* 0x00001c00018a7983 */ /* 0x000f620000300800 */
[----:B------:R-:W-:Y:S02]  /*8340*/  MUFU.EX2 R227, R120 ;  /* 0x0000007800e37308 */ /* 0x000fe40000000800 */
[----:B------:R-:W-:Y:S01]  /*8350*/  F2FP.BF16.PACK_AB R103, R169, R163 ;  /* 0x000000a3a967723e */ /* 0x000fe200000010ff */
[----:B------:R-:W5:Y:S01]  /*8360*/  LDL.LU R137, [R1+0x20] ;  /* 0x0000200001897983 */ /* 0x000f620000300800 */
[----:B------:R-:W-:Y:S02]  /*8370*/  IMAD.MOV.U32 R170, RZ, RZ, R198 ;  /* 0x000000ffffaa7224 */ /* 0x000fe400078e00c6 */
[----:B------:R-:W-:Y:S01]  /*8380*/  IMAD.MOV.U32 R157, RZ, RZ, R147 ;  /* 0x000000ffff9d7224 */ /* 0x000fe200078e0093 */
[----:B------:R-:W5:Y:S01]  /*8390*/  LDL.LU R136, [R1+0x24] ;  /* 0x0000240001887983 */ /* 0x000f620000300800 */
[----:B------:R-:W-:Y:S01]  /*83a0*/  MOV R147, R187 ;  /* 0x000000bb00937202 */ /* 0x000fe20000000f00 */
[-C--:B---3--:R-:W-:Y:S01]  /*83b0*/  HMMA.16816.F32.BF16 R4, R100, R104.reuse, R4 ;  /* 0x000000686404723c */ /* 0x088fe20000041804 */
[----:B------:R1:W3:Y:S04]  /*83c0*/  MUFU.EX2 R248, R2 ;  /* 0x0000000200f87308 */ /* 0x0002e80000000800 */
[----:B------:R-:W-:Y:S02]  /*83d0*/  IMAD.MOV.U32 R237, RZ, RZ, R161 ;  /* 0x000000ffffed7224 */ /* 0x000fe400078e00a1 */
[--C-:B-1----:R-:W-:Y:S01]  /*83e0*/  FFMA.FTZ R2, R229, c[0x0][0x2d0], -R184.reuse ;  /* 0x0000b400e5027a23 */ /* 0x102fe200000108b8 */
[----:B---3--:R-:W-:Y:S03]  /*83f0*/  F2FP.BF16.PACK_AB R110, R248, R250 ;  /* 0x000000faf86e723e */ /* 0x008fe600000010ff */
[----:B------:R1:W-:Y:S02]  /*8400*/  MUFU.EX2 R241, R2 ;  /* 0x0000000200f17308 */ /* 0x0003e40000000800 */
[--C-:B-1----:R-:W-:Y:S08]  /*8410*/  FFMA.FTZ R2, R231, c[0x0][0x2d0], -R184.reuse ;  /* 0x0000b400e7027a23 */ /* 0x102ff000000108b8 */
[----:B------:R1:W3:Y:S02]  /*8420*/  MUFU.EX2 R238, R2 ;  /* 0x0000000200ee7308 */ /* 0x0002e40000000800 */
[--C-:B-1----:R-:W-:Y:S01]  /*8430*/  FFMA.FTZ R2, R232, c[0x0][0x2d0], -R184.reuse ;  /* 0x0000b400e8027a23 */ /* 0x102fe200000108b8 */
[----:B---3--:R-:W-:Y:S07]  /*8440*/  F2FP.BF16.PACK_AB R109, R238, R241 ;  /* 0x000000f1ee6d723e */ /* 0x008fee00000010ff */
[----:B------:R1:W-:Y:S02]  /*8450*/  MUFU.EX2 R235, R2 ;  /* 0x0000000200eb7308 */ /* 0x0003e40000000800 */
[----:B-1----:R-:W-:Y:S08]  /*8460*/  FFMA.FTZ R2, R233, c[0x0][0x2d0], -R184 ;  /* 0x0000b400e9027a23 */ /* 0x002ff000000108b8 */
[----:B------:R1:W3:Y:S02]  /*8470*/  MUFU.EX2 R234, R2 ;  /* 0x0000000200ea7308 */ /* 0x0002e40000000800 */
[--C-:B-1----:R-:W-:Y:S01]  /*8480*/  FFMA.FTZ R2, R190, c[0x0][0x2d0], -R150.reuse ;  /* 0x0000b400be027a23 */ /* 0x102fe20000010896 */
[----:B---3--:R-:W-:Y:S07]  /*8490*/  F2FP.BF16.PACK_AB R111, R234, R235 ;  /* 0x000000ebea6f723e */ /* 0x008fee00000010ff */
[----:B------:R1:W-:Y:S01]  /*84a0*/  MUFU.EX2 R230, R2 ;  /* 0x0000000200e67308 */ /* 0x0003e20000000800 */
[C---:B------:R-:W-:Y:S08]  /*84b0*/  HMMA.16816.F32.BF16 R8, R108.reuse, R104, R8 ;  /* 0x000000686c08723c */ /* 0x040ff00000041808 */
[-C--:B------:R-:W-:Y:S08]  /*84c0*/  HMMA.16816.F32.BF16 R12, R108, R106.reuse, R12 ;  /* 0x0000006a6c0c723c */ /* 0x080ff0000004180c */
[C---:B------:R-:W-:Y:S01]  /*84d0*/  HMMA.16816.F32.BF16 R16, R100.reuse, R106, R16 ;  /* 0x0000006a6410723c */ /* 0x040fe20000041810 */
[----:B------:R-:W3:Y:S03]  /*84e0*/  LDSM.16.MT88.4 R104, [R206+0x1400] ;  /* 0x00140000ce68783b */ /* 0x000ee60000004200 */
[--C-:B-1----:R-:W-:Y:S02]  /*84f0*/  FFMA.FTZ R2, R236, c[0x0][0x2d0], -R150.reuse ;  /* 0x0000b400ec027a23 */ /* 0x102fe40000010896 */
[----:B------:R-:W-:Y:S02]  /*8500*/  IMAD.MOV.U32 R236, RZ, RZ, R169 ;  /* 0x000000ffffec7224 */ /* 0x000fe400078e00a9 */
[-C--:B------:R-:W-:Y:S01]  /*8510*/  HMMA.16816.F32.BF16 R20, R100, R112.reuse, R20 ;  /* 0x000000706414723c */ /* 0x080fe20000041814 */
[----:B------:R1:W1:Y:S07]  /*8520*/  MUFU.EX2 R232, R2 ;  /* 0x0000000200e87308 */ /* 0x00026e0000000800 */
[C---:B------:R-:W-:Y:S08]  /*8530*/  HMMA.16816.F32.BF16 R24, R108.reuse, R112, R24 ;  /* 0x000000706c18723c */ /* 0x040ff00000041818 */
[-C--:B------:R-:W-:Y:S08]  /*8540*/  HMMA.16816.F32.BF16 R28, R108, R114.reuse, R28 ;  /* 0x000000726c1c723c */ /* 0x080ff0000004181c */
[C---:B------:R-:W-:Y:S01]  /*8550*/  HMMA.16816.F32.BF16 R32, R100.reuse, R114, R32 ;  /* 0x000000726420723c */ /* 0x040fe20000041820 */
[----:B------:R-:W3:Y:S03]  /*8560*/  LDSM.16.MT88.4 R112, [R205+0x2400] ;  /* 0x00240000cd70783b */ /* 0x000ee60000004200 */
[--C-:B-1----:R-:W-:Y:S04]  /*8570*/  FFMA.FTZ R2, R191, c[0x0][0x2d0], -R150.reuse ;  /* 0x0000b400bf027a23 */ /* 0x102fe80000010896 */
[-C--:B------:R-:W-:Y:S01]  /*8580*/  HMMA.16816.F32.BF16 R36, R100, R116.reuse, R36 ;  /* 0x000000746424723c */ /* 0x080fe20000041824 */
[----:B------:R1:W-:Y:S07]  /*8590*/  MUFU.EX2 R233, R2 ;  /* 0x0000000200e97308 */ /* 0x0003ee0000000800 */
[C---:B------:R-:W-:Y:S08]  /*85a0*/  HMMA.16816.F32.BF16 R40, R108.reuse, R116, R40 ;  /* 0x000000746c28723c */ /* 0x040ff00000041828 */
[-C--:B------:R-:W-:Y:S08]  /*85b0*/  HMMA.16816.F32.BF16 R44, R108, R118.reuse, R44 ;  /* 0x000000766c2c723c */ /* 0x080ff0000004182c */
[C---:B------:R-:W-:Y:S01]  /*85c0*/  HMMA.16816.F32.BF16 R48, R100.reuse, R118, R48 ;  /* 0x000000766430723c */ /* 0x040fe20000041830 */
[----:B------:R-:W2:Y:S03]  /*85d0*/  LDSM.16.MT88.4 R116, [R206+0x2400] ;  /* 0x00240000ce74783b */ /* 0x000ea60000004200 */
[----:B-1----:R-:W-:Y:S02]  /*85e0*/  FFMA.FTZ R2, R239, c[0x0][0x2d0], -R150 ;  /* 0x0000b400ef027a23 */ /* 0x002fe40000010896 */
[----:B------:R-:W-:Y:S02]  /*85f0*/  IMAD.MOV.U32 R239, RZ, RZ, R168 ;  /* 0x000000ffffef7224 */ /* 0x000fe400078e00a8 */
[-C--:B---3--:R-:W-:Y:S01]  /*8600*/  HMMA.16816.F32.BF16 R52, R100, R104.reuse, R52 ;  /* 0x000000686434723c */ /* 0x088fe20000041834 */
[----:B------:R1:W3:Y:S07]  /*8610*/  MUFU.EX2 R231, R2 ;  /* 0x0000000200e77308 */ /* 0x0002ee0000000800 */
[C---:B------:R-:W-:Y:S08]  /*8620*/  HMMA.16816.F32.BF16 R56, R108.reuse, R104, R56 ;  /* 0x000000686c38723c */ /* 0x040ff00000041838 */
[-C--:B------:R-:W-:Y:S08]  /*8630*/  HMMA.16816.F32.BF16 R60, R108, R106.reuse, R60 ;  /* 0x0000006a6c3c723c */ /* 0x080ff0000004183c */
[C---:B------:R-:W-:Y:S01]  /*8640*/  HMMA.16816.F32.BF16 R64, R100.reuse, R106, R64 ;  /* 0x0000006a6440723c */ /* 0x040fe20000041840 */
[----:B------:R-:W3:Y:S03]  /*8650*/  LDSM.16.MT88.4 R104, [R205+0x800] ;  /* 0x00080000cd68783b */ /* 0x000ee60000004200 */
[----:B-1----:R-:W-:Y:S01]  /*8660*/  FFMA.FTZ R2, R244, c[0x0][0x2d0], -R149 ;  /* 0x0000b400f4027a23 */ /* 0x002fe20000010895 */
[----:B------:R-:W-:Y:S03]  /*8670*/  MOV R244, R163 ;  /* 0x000000a300f47202 */ /* 0x000fe60000000f00 */
[-C--:B------:R-:W-:Y:S01]  /*8680*/  HMMA.16816.F32.BF16 R68, R100, R112.reuse, R68 ;  /* 0x000000706444723c */ /* 0x080fe20000041844 */
[----:B------:R1:W-:Y:S07]  /*8690*/  MUFU.EX2 R229, R2 ;  /* 0x0000000200e57308 */ /* 0x0003ee0000000800 */
[C---:B------:R-:W-:Y:S08]  /*86a0*/  HMMA.16816.F32.BF16 R72, R108.reuse, R112, R72 ;  /* 0x000000706c48723c */ /* 0x040ff00000041848 */
[-C--:B------:R-:W-:Y:S03]  /*86b0*/  HMMA.16816.F32.BF16 R76, R108, R114.reuse, R76 ;  /* 0x000000726c4c723c */ /* 0x080fe6000004184c */
[----:B--2---:R-:W-:Y:S01]  /*86c0*/  ISETP.GT.AND P0, PT, R221, R177, PT ;  /* 0x000000b1dd00720c */ /* 0x004fe20003f04270 */
[----:B----4-:R-:W-:Y:S01]  /*86d0*/  FFMA.FTZ R140, R140, R176, R183 ;  /* 0x000000b08c8c7223 */ /* 0x010fe200000100b7 */
[----:B------:R-:W-:Y:S01]  /*86e0*/  MOV R221, R157 ;  /* 0x0000009d00dd7202 */ /* 0x000fe20000000f00 */
[----:B------:R-:W-:Y:S02]  /*86f0*/  LDSM.16.MT88.4 R180, [R205+0x2c00] ;  /* 0x002c0000cdb4783b */ /* 0x000fe40000004200 */
[C---:B------:R-:W-:Y:S04]  /*8700*/  HMMA.16816.F32.BF16 R80, R100.reuse, R114, R80 ;  /* 0x000000726450723c */ /* 0x040fe80000041850 */
[----:B-1----:R-:W-:Y:S02]  /*8710*/  FFMA.FTZ R2, R245, c[0x0][0x2d0], -R149 ;  /* 0x0000b400f5027a23 */ /* 0x002fe40000010895 */
[----:B-----5:R-:W-:Y:S01]  /*8720*/  FFMA.FTZ R3, R3, R137, R175 ;  /* 0x0000008903037223 */ /* 0x020fe200000100af */
[----:B------:R-:W1:Y:S01]  /*8730*/  LDSM.16.MT88.4 R112, [R206+0x800] ;  /* 0x00080000ce70783b */ /* 0x000e620000004200 */
[-C--:B------:R-:W-:Y:S01]  /*8740*/  HMMA.16816.F32.BF16 R84, R100, R116.reuse, R84 ;  /* 0x000000746454723c */ /* 0x080fe20000041854 */
[----:B------:R2:W4:Y:S03]  /*8750*/  MUFU.EX2 R228, R2 ;  /* 0x0000000200e47308 */ /* 0x0005260000000800 */
[----:B------:R-:W-:Y:S02]  /*8760*/  FFMA.FTZ R0, R0, R136, R174 ;  /* 0x0000008800007223 */ /* 0x000fe400000100ae */
[----:B------:R-:W-:Y:S02]  /*8770*/  FFMA.FTZ R141, R141, R138, R139 ;  /* 0x0000008a8d8d7223 */ /* 0x000fe4000001008b */
[C---:B------:R-:W-:Y:S01]  /*8780*/  HMMA.16816.F32.BF16 R88, R108.reuse, R116, R88 ;  /* 0x000000746c58723c */ /* 0x040fe20000041858 */
[----:B------:R-:W-:Y:S03]  /*8790*/  LDSM.16.MT88.4 R136, [R206+0x1c00] ;  /* 0x001c0000ce88783b */ /* 0x000fe60000004200 */
[----:B------:R-:W-:Y:S04]  /*87a0*/  IMAD.MOV.U32 R245, RZ, RZ, R162 ;  /* 0x000000fffff57224 */ /* 0x000fe800078e00a2 */
[-C--:B------:R-:W-:Y:S07]  /*87b0*/  HMMA.16816.F32.BF16 R92, R108, R118.reuse, R92 ;  /* 0x000000766c5c723c */ /* 0x080fee000004185c */
[----:B------:R-:W-:Y:S01]  /*87c0*/  FFMA.FTZ R108, R197, c[0x0][0x2d0], -R150 ;  /* 0x0000b400c56c7a23 */ /* 0x000fe20000010896 */
[----:B------:R-:W-:Y:S01]  /*87d0*/  HMMA.16816.F32.BF16 R96, R100, R118, R96 ;  /* 0x000000766460723c */ /* 0x000fe20000041860 */
[----:B------:R-:W5:Y:S03]  /*87e0*/  LDSM.16.MT88.4 R116, [R205+0x1800] ;  /* 0x00180000cd74783b */ /* 0x000f660000004200 */
[----:B--2---:R-:W-:Y:S02]  /*87f0*/  FFMA.FTZ R2, R243, c[0x0][0x2d0], -R149 ;  /* 0x0000b400f3027a23 */ /* 0x004fe40000010895 */
[----:B------:R-:W-:Y:S01]  /*8800*/  IMAD.MOV.U32 R197, RZ, RZ, R199 ;  /* 0x000000ffffc57224 */ /* 0x000fe200078e00c7 */
[----:B------:R-:W-:Y:S01]  /*8810*/  F2FP.BF16.PACK_AB R100, R232, R230 ;  /* 0x000000e6e864723e */ /* 0x000fe200000010ff */
[----:B------:R2:W1:Y:S01]  /*8820*/  MUFU.EX2 R226, R2 ;  /* 0x0000000200e27308 */ /* 0x0004620000000800 */
[----:B---3--:R-:W-:Y:S03]  /*8830*/  F2FP.BF16.PACK_AB R102, R231, R233 ;  /* 0x000000e9e766723e */ /* 0x008fe600000010ff */
[----:B------:R-:W-:Y:S01]  /*8840*/  IMAD.MOV.U32 R160, RZ, RZ, R197 ;  /* 0x000000ffffa07224 */ /* 0x000fe200078e00c5 */
[----:B----4-:R-:W-:Y:S01]  /*8850*/  F2FP.BF16.PACK_AB R101, R228, R229 ;  /* 0x000000e5e465723e */ /* 0x010fe200000010ff */
[----:B------:R-:W-:Y:S04]  /*8860*/  IMAD.MOV.U32 R243, RZ, RZ, R158 ;  /* 0x000000fffff37224 */ /* 0x000fe800078e009e */
[----:B------:R-:W-:Y:S01]  /*8870*/  MUFU.EX2 R197, R108 ;  /* 0x0000006c00c57308 */ /* 0x000fe20000000800 */
[----:B--2---:R-:W-:Y:S01]  /*8880*/  FFMA.FTZ R2, R128, c[0x0][0x2d0], -R151 ;  /* 0x0000b40080027a23 */ /* 0x004fe20000010897 */
[----:B-1----:R-:W-:Y:S01]  /*8890*/  F2FP.BF16.PACK_AB R103, R226, R227 ;  /* 0x000000e3e267723e */ /* 0x002fe200000010ff */
[----:B------:R-:W-:Y:S01]  /*88a0*/  IMAD.MOV.U32 R128, RZ, RZ, R125 ;  /* 0x000000ffff807224 */ /* 0x000fe200078e007d */
[----:B------:R-:W-:Y:S06]  /*88b0*/  MOV R125, R186 ;  /* 0x000000ba007d7202 */ /* 0x000fec0000000f00 */
[----:B------:R1:W-:Y:S01]  /*88c0*/  MUFU.EX2 R225, R2 ;  /* 0x0000000200e17308 */ /* 0x0003e20000000800 */
[----:B------:R-:W-:Y:S02]  /*88d0*/  IMAD.MOV.U32 R186, RZ, RZ, R123 ;  /* 0x000000ffffba7224 */ /* 0x000fe400078e007b */
[----:B------:R-:W-:Y:S01]  /*88e0*/  IMAD.MOV.U32 R123, RZ, RZ, R121 ;  /* 0x000000ffff7b7224 */ /* 0x000fe200078e0079 */
[-C--:B------:R-:W-:Y:S03]  /*88f0*/  HMMA.16816.F32.BF16 R4, R100, R104.reuse, R4 ;  /* 0x000000686404723c */ /* 0x080fe60000041804 */
[----:B------:R-:W-:Y:S01]  /*8900*/  MOV R121, R167 ;  /* 0x000000a700797202 */ /* 0x000fe20000000f00 */
[----:B------:R-:W-:Y:S02]  /*8910*/  IMAD.MOV.U32 R167, RZ, RZ, R165 ;  /* 0x000000ffffa77224 */ /* 0x000fe400078e00a5 */
[----:B------:R-:W-:Y:S02]  /*8920*/  IMAD.MOV.U32 R165, RZ, RZ, R201 ;  /* 0x000000ffffa57224 */ /* 0x000fe400078e00c9 */
[--C-:B------:R-:W-:Y:S04]  /*8930*/  FFMA.FTZ R132, R123, c[0x0][0x2d0], -R151.reuse ;  /* 0x0000b4007b847a23 */ /* 0x100fe80000010897 */
[----:B------:R-:W-:Y:S01]  /*8940*/  FFMA.FTZ R134, R121, c[0x0][0x2d0], -R151 ;  /* 0x0000b40079867a23 */ /* 0x000fe20000010897 */
[----:B------:R-:W-:Y:S01]  /*8950*/  MUFU.EX2 R190, R132 ;  /* 0x0000008400be7308 */ /* 0x000fe20000000800 */
[--C-:B------:R-:W-:Y:S02]  /*8960*/  FFMA.FTZ R129, R125, c[0x0][0x2d0], -R149.reuse ;  /* 0x0000b4007d817a23 */ /* 0x100fe40000010895 */
[----:B------:R-:W-:Y:S01]  /*8970*/  FFMA.FTZ R131, R186, c[0x0][0x2d0], -R149 ;  /* 0x0000b400ba837a23 */ /* 0x000fe20000010895 */
[----:B------:R-:W-:Y:S01]  /*8980*/  MOV R186, R167 ;  /* 0x000000a700ba7202 */ /* 0x000fe20000000f00 */
[----:B------:R-:W-:Y:S02]  /*8990*/  IMAD.MOV.U32 R173, RZ, RZ, R165 ;  /* 0x000000ffffad7224 */ /* 0x000fe400078e00a5 */
[----:B-1----:R-:W-:Y:S02]  /*89a0*/  FFMA.FTZ R2, R249, c[0x0][0x2d0], -R151 ;  /* 0x0000b400f9027a23 */ /* 0x002fe40000010897 */
[----:B------:R-:W-:Y:S01]  /*89b0*/  IMAD.MOV.U32 R249, RZ, RZ, R152 ;  /* 0x000000fffff97224 */ /* 0x000fe200078e0098 */
[----:B------:R-:W-:Y:S01]  /*89c0*/  MUFU.EX2 R192, R131 ;  /* 0x0000008300c07308 */ /* 0x000fe20000000800 */
[----:B------:R-:W-:Y:S02]  /*89d0*/  FADD.FTZ R140, R173, R140 ;  /* 0x0000008cad8c7221 */ /* 0x000fe40000010000 */
[----:B------:R-:W-:Y:S07]  /*89e0*/  FADD.FTZ R186, R186, R3 ;  /* 0x00000003baba7221 */ /* 0x000fee0000010000 */
[----:B------:R1:W2:Y:S10]  /*89f0*/  MUFU.EX2 R223, R2 ;  /* 0x0000000200df7308 */ /* 0x0002b40000000800 */
[----:B------:R-:W-:Y:S01]  /*8a00*/  MUFU.EX2 R188, R134 ;  /* 0x0000008600bc7308 */ /* 0x000fe20000000800 */
[----:B-1----:R-:W-:Y:S01]  /*8a10*/  FFMA.FTZ R2, R240, c[0x0][0x2d0], -R151 ;  /* 0x0000b400f0027a23 */ /* 0x002fe20000010897 */
[----:B--2---:R-:W-:Y:S01]  /*8a20*/  F2FP.BF16.PACK_AB R108, R223, R225 ;  /* 0x000000e1df6c723e */ /* 0x004fe200000010ff */
[----:B------:R-:W-:Y:S07]  /*8a30*/  IMAD.MOV.U32 R240, RZ, RZ, R153 ;  /* 0x000000fffff07224 */ /* 0x000fee00078e0099 */
[----:B------:R1:W-:Y:S02]  /*8a40*/  MUFU.EX2 R224, R2 ;  /* 0x0000000200e07308 */ /* 0x0003e40000000800 */
[----:B-1----:R-:W-:Y:S01]  /*8a50*/  FFMA.FTZ R2, R242, c[0x0][0x2d0], -R151 ;  /* 0x0000b400f2027a23 */ /* 0x002fe20000010897 */
[----:B------:R-:W-:Y:S07]  /*8a60*/  MOV R242, R154 ;  /* 0x0000009a00f27202 */ /* 0x000fee0000000f00 */
[----:B------:R1:W2:Y:S02]  /*8a70*/  MUFU.EX2 R222, R2 ;  /* 0x0000000200de7308 */ /* 0x0002a40000000800 */
[--C-:B-1----:R-:W-:Y:S01]  /*8a80*/  FFMA.FTZ R2, R127, c[0x0][0x2d0], -R184.reuse ;  /* 0x0000b4007f027a23 */ /* 0x102fe200000108b8 */
[----:B--2---:R-:W-:Y:S01]  /*8a90*/  F2FP.BF16.PACK_AB R110, R222, R224 ;  /* 0x000000e0de6e723e */ /* 0x004fe200000010ff */
[----:B------:R-:W-:Y:S06]  /*8aa0*/  IMAD.MOV.U32 R127, RZ, RZ, R203 ;  /* 0x000000ffff7f7224 */ /* 0x000fec00078e00cb */
[----:B------:R1:W-:Y:S02]  /*8ab0*/  MUFU.EX2 R203, R2 ;  /* 0x0000000200cb7308 */ /* 0x0003e40000000800 */
[----:B-1----:R-:W-:Y:S02]  /*8ac0*/  FFMA.FTZ R2, R124, c[0x0][0x2d0], -R184 ;  /* 0x0000b4007c027a23 */ /* 0x002fe400000108b8 */
[----:B------:R-:W-:Y:S01]  /*8ad0*/  IMAD.MOV.U32 R124, RZ, RZ, R185 ;  /* 0x000000ffff7c7224 */ /* 0x000fe200078e00b9 */
[----:B------:R-:W-:Y:S01]  /*8ae0*/  MOV R185, R122 ;  /* 0x0000007a00b97202 */ /* 0x000fe20000000f00 */
[----:B------:R-:W-:Y:S02]  /*8af0*/  IMAD.MOV.U32 R122, RZ, RZ, R193 ;  /* 0x000000ffff7a7224 */ /* 0x000fe400078e00c1 */
[----:B------:R-:W-:Y:S01]  /*8b00*/  IMAD.MOV.U32 R193, RZ, RZ, R166 ;  /* 0x000000ffffc17224 */ /* 0x000fe200078e00a6 */
[----:B------:R-:W-:Y:S01]  /*8b10*/  MOV R166, R200 ;  /* 0x000000c800a67202 */ /* 0x000fe20000000f00 */
[----:B------:R-:W-:Y:S01]  /*8b20*/  FFMA.FTZ R133, R122, c[0x0][0x2d0], -R151 ;  /* 0x0000b4007a857a23 */ /* 0x000fe20000010897 */
[----:B------:R1:W2:Y:S01]  /*8b30*/  MUFU.EX2 R200, R2 ;  /* 0x0000000200c87308 */ /* 0x0002a20000000800 */
[----:B------:R-:W3:Y:S01]  /*8b40*/  LDSM.16.MT88.4 R120, [R206+0x1800] ;  /* 0x00180000ce78783b */ /* 0x000ee20000004200 */
[----:B------:R-:W-:Y:S02]  /*8b50*/  FFMA.FTZ R130, R124, c[0x0][0x2d0], -R149 ;  /* 0x0000b4007c827a23 */ /* 0x000fe40000010895 */
[----:B------:R-:W-:Y:S02]  /*8b60*/  IMAD.MOV.U32 R172, RZ, RZ, R166 ;  /* 0x000000ffffac7224 */ /* 0x000fe400078e00a6 */
[----:B------:R-:W-:Y:S02]  /*8b70*/  FFMA.FTZ R151, R193, c[0x0][0x2d0], -R151 ;  /* 0x0000b400c1977a23 */ /* 0x000fe40000010897 */
[----:B------:R-:W-:Y:S01]  /*8b80*/  FFMA.FTZ R149, R185, c[0x0][0x2d0], -R149 ;  /* 0x0000b400b9957a23 */ /* 0x000fe20000010895 */
[----:B------:R-:W-:Y:S01]  /*8b90*/  LDSM.16.MT88.4 R164, [R205+0xc00] ;  /* 0x000c0000cda4783b */ /* 0x000fe20000004200 */
[----:B------:R-:W-:Y:S01]  /*8ba0*/  MUFU.EX2 R193, R130 ;  /* 0x0000008200c17308 */ /* 0x000fe20000000800 */
[----:B------:R-:W-:Y:S02]  /*8bb0*/  IMAD.MOV.U32 R185, RZ, RZ, R194 ;  /* 0x000000ffffb97224 */ /* 0x000fe400078e00c2 */
[----:B------:R-:W-:Y:S04]  /*8bc0*/  FADD.FTZ R141, R172, R141 ;  /* 0x0000008dac8d7221 */ /* 0x000fe80000010000 */
[----:B------:R-:W-:Y:S03]  /*8bd0*/  FADD.FTZ R141, R170, R141 ;  /* 0x0000008daa8d7221 */ /* 0x000fe60000010000 */
[----:B------:R-:W4:Y:S01]  /*8be0*/  MUFU.EX2 R194, R129 ;  /* 0x0000008100c27308 */ /* 0x000f220000000800 */
[--C-:B-1----:R-:W-:Y:S01]  /*8bf0*/  FFMA.FTZ R2, R247, c[0x0][0x2d0], -R184.reuse ;  /* 0x0000b400f7027a23 */ /* 0x102fe200000108b8 */
[----:B--2---:R-:W-:Y:S01]  /*8c00*/  F2FP.BF16.PACK_AB R109, R200, R203 ;  /* 0x000000cbc86d723e */ /* 0x004fe200000010ff */
[----:B------:R-:W-:Y:S07]  /*8c10*/  IMAD.MOV.U32 R247, RZ, RZ, R155 ;  /* 0x000000fffff77224 */ /* 0x000fee00078e009b */
[----:B------:R1:W-:Y:S10]  /*8c20*/  MUFU.EX2 R201, R2 ;  /* 0x0000000200c97308 */ /* 0x0003f40000000800 */
[----:B------:R4:W2:Y:S10]  /*8c30*/  MUFU.EX2 R191, R149 ;  /* 0x0000009500bf7308 */ /* 0x0008b40000000800 */
[----:B------:R2:W2:Y:S01]  /*8c40*/  MUFU.EX2 R187, R151 ;  /* 0x0000009700bb7308 */ /* 0x0004a20000000800 */
[----:B-1----:R-:W-:Y:S02]  /*8c50*/  FFMA.FTZ R2, R246, c[0x0][0x2d0], -R184 ;  /* 0x0000b400f6027a23 */ /* 0x002fe400000108b8 */
[----:B------:R-:W-:Y:S07]  /*8c60*/  IMAD.MOV.U32 R246, RZ, RZ, R156 ;  /* 0x000000fffff67224 */ /* 0x000fee00078e009c */
[----:B------:R-:W1:Y:S01]  /*8c70*/  MUFU.EX2 R199, R2 ;  /* 0x0000000200c77308 */ /* 0x000e620000000800 */
[----:B----4-:R-:W-:Y:S09]  /*8c80*/  F2FP.BF16.PACK_AB R149, R193, R194 ;  /* 0x000000c2c195723e */ /* 0x010ff200000010ff */
[----:B------:R-:W4:Y:S01]  /*8c90*/  MUFU.EX2 R189, R133 ;  /* 0x0000008500bd7308 */ /* 0x000f220000000800 */
[----:B--2---:R-:W-:Y:S02]  /*8ca0*/  F2FP.BF16.PACK_AB R151, R191, R192 ;  /* 0x000000c0bf97723e */ /* 0x004fe400000010ff */
[----:B------:R-:W-:Y:S02]  /*8cb0*/  F2FP.BF16.PACK_AB R178, R187, R188 ;  /* 0x000000bcbbb2723e */ /* 0x000fe400000010ff */
[----:B-1----:R-:W-:Y:S01]  /*8cc0*/  F2FP.BF16.PACK_AB R111, R199, R201 ;  /* 0x000000c9c76f723e */ /* 0x002fe200000010ff */
[--C-:B------:R-:W-:Y:S02]  /*8cd0*/  FFMA.FTZ R2, R128, c[0x0][0x2d0], -R150.reuse ;  /* 0x0000b40080027a23 */ /* 0x100fe40000010896 */
[--C-:B------:R-:W-:Y:S02]  /*8ce0*/  FFMA.FTZ R128, R127, c[0x0][0x2d0], -R150.reuse ;  /* 0x0000b4007f807a23 */ /* 0x100fe40000010896 */
[----:B------:R-:W-:Y:S01]  /*8cf0*/  FFMA.FTZ R150, R126, c[0x0][0x2d0], -R150 ;  /* 0x0000b4007e967a23 */ /* 0x000fe20000010896 */
[----:B------:R1:W-:Y:S01]  /*8d00*/  MUFU.EX2 R195, R2 ;  /* 0x0000000200c37308 */ /* 0x0003e20000000800 */
[C---:B------:R-:W-:Y:S01]  /*8d10*/  HMMA.16816.F32.BF16 R8, R108.reuse, R104, R8 ;  /* 0x000000686c08723c */ /* 0x040fe20000041808 */
[----:B------:R-:W2:Y:S03]  /*8d20*/  LDSM.16.MT88.4 R124, [R205+0x2800] ;  /* 0x00280000cd7c783b */ /* 0x000ea60000004200 */
[----:B----4-:R-:W-:Y:S04]  /*8d30*/  F2FP.BF16.PACK_AB R176, R189, R190 ;  /* 0x000000bebdb0723e */ /* 0x010fe800000010ff */
[-C--:B------:R-:W-:Y:S01]  /*8d40*/  HMMA.16816.F32.BF16 R12, R108, R106.reuse, R12 ;  /* 0x0000006a6c0c723c */ /* 0x080fe2000004180c */
[----:B------:R4:W-:Y:S07]  /*8d50*/  MUFU.EX2 R196, R128 ;  /* 0x0000008000c47308 */ /* 0x0009ee0000000800 */
[C---:B------:R-:W-:Y:S01]  /*8d60*/  HMMA.16816.F32.BF16 R16, R100.reuse, R106, R16 ;  /* 0x0000006a6410723c */ /* 0x040fe20000041810 */
[----:B------:R-:W2:Y:S02]  /*8d70*/  LDSM.16.MT88.4 R104, [R206+0x2800] ;  /* 0x00280000ce68783b */ /* 0x000ea40000004200 */
[----:B------:R-:W3:Y:S01]  /*8d80*/  MUFU.EX2 R198, R150 ;  /* 0x0000009600c67308 */ /* 0x000ee20000000800 */
[--C-:B-1----:R-:W-:Y:S04]  /*8d90*/  FFMA.FTZ R2, R147, c[0x0][0x2d0], -R184.reuse ;  /* 0x0000b40093027a23 */ /* 0x102fe800000108b8 */
[-C--:B------:R-:W-:Y:S05]  /*8da0*/  HMMA.16816.F32.BF16 R20, R100, R112.reuse, R20 ;  /* 0x000000706414723c */ /* 0x080fea0000041814 */
[----:B------:R1:W-:Y:S03]  /*8db0*/  MUFU.EX2 R147, R2 ;  /* 0x0000000200937308 */ /* 0x0003e60000000800 */
[C---:B------:R-:W-:Y:S01]  /*8dc0*/  HMMA.16816.F32.BF16 R24, R108.reuse, R112, R24 ;  /* 0x000000706c18723c */ /* 0x040fe20000041818 */
[----:B----4-:R-:W-:Y:S07]  /*8dd0*/  LDSM.16.MT88.4 R128, [R205+0x1c00] ;  /* 0x001c0000cd80783b */ /* 0x010fee0000004200 */
[-C--:B------:R-:W-:Y:S04]  /*8de0*/  HMMA.16816.F32.BF16 R28, R108, R114.reuse, R28 ;  /* 0x000000726c1c723c */ /* 0x080fe8000004181c */
[----:B---3--:R-:W-:Y:S04]  /*8df0*/  F2FP.BF16.PACK_AB R150, R198, R196 ;  /* 0x000000c4c696723e */ /* 0x008fe800000010ff */
[C---:B------:R-:W-:Y:S01]  /*8e00*/  HMMA.16816.F32.BF16 R32, R100.reuse, R114, R32 ;  /* 0x000000726420723c */ /* 0x040fe20000041820 */
[----:B------:R-:W3:Y:S03]  /*8e10*/  LDSM.16.MT88.4 R112, [R206+0xc00] ;  /* 0x000c0000ce70783b */ /* 0x000ee60000004200 */
[----:B-1----:R-:W-:Y:S02]  /*8e20*/  FFMA.FTZ R2, R135, c[0x0][0x2d0], -R184 ;  /* 0x0000b40087027a23 */ /* 0x002fe400000108b8 */
[----:B------:R-:W-:Y:S02]  /*8e30*/  IMAD.MOV.U32 R135, RZ, RZ, R171 ;  /* 0x000000ffff877224 */ /* 0x000fe400078e00ab */
[-C--:B-----5:R-:W-:Y:S04]  /*8e40*/  HMMA.16816.F32.BF16 R36, R100, R116.reuse, R36 ;  /* 0x000000746424723c */ /* 0x0a0fe80000041824 */
[----:B------:R-:W-:Y:S02]  /*8e50*/  IMAD.MOV.U32 R171, RZ, RZ, R185 ;  /* 0x000000ffffab7224 */ /* 0x000fe400078e00b9 */
[----:B------:R1:W4:Y:S02]  /*8e60*/  MUFU.EX2 R185, R2 ;  /* 0x0000000200b97308 */ /* 0x0003240000000800 */
[C---:B------:R-:W-:Y:S04]  /*8e70*/  HMMA.16816.F32.BF16 R40, R108.reuse, R116, R40 ;  /* 0x000000746c28723c */ /* 0x040fe80000041828 */
[----:B------:R-:W-:Y:S02]  /*8e80*/  FADD.FTZ R3, R171, R140 ;  /* 0x0000008cab037221 */ /* 0x000fe40000010000 */
[----:B------:R-:W-:Y:S02]  /*8e90*/  IMAD.MOV.U32 R140, RZ, RZ, R159 ;  /* 0x000000ffff8c7224 */ /* 0x000fe400078e009f */
[-C--:B------:R-:W-:Y:S04]  /*8ea0*/  HMMA.16816.F32.BF16 R44, R108, R118.reuse, R44 ;  /* 0x000000766c2c723c */ /* 0x080fe8000004182c */
[----:B------:R-:W-:Y:S01]  /*8eb0*/  FADD.FTZ R3, R221, R3 ;  /* 0x00000003dd037221 */ /* 0x000fe20000010000 */
[----:B------:R-:W-:Y:S03]  /*8ec0*/  MOV R221, R202 ;  /* 0x000000ca00dd7202 */ /* 0x000fe60000000f00 */
[C---:B------:R-:W-:Y:S04]  /*8ed0*/  HMMA.16816.F32.BF16 R48, R100.reuse, R118, R48 ;  /* 0x000000766430723c */ /* 0x040fe80000041830 */
[--C-:B-1----:R-:W-:Y:S01]  /*8ee0*/  FFMA.FTZ R2, R160, c[0x0][0x2d0], -R184.reuse ;  /* 0x0000b400a0027a23 */ /* 0x102fe200000108b8 */
[----:B------:R-:W-:Y:S03]  /*8ef0*/  MOV R160, R146 ;  /* 0x0000009200a07202 */ /* 0x000fe60000000f00 */
[-C--:B------:R-:W-:Y:S01]  /*8f00*/  HMMA.16816.F32.BF16 R52, R100, R120.reuse, R52 ;  /* 0x000000786434723c */ /* 0x080fe20000041834 */
[----:B------:R1:W-:Y:S03]  /*8f10*/  MUFU.EX2 R146, R2 ;  /* 0x0000000200927308 */ /* 0x0003e60000000800 */
[----:B------:R-:W-:Y:S01]  /*8f20*/  FFMA.FTZ R184, R148, c[0x0][0x2d0], -R184 ;  /* 0x0000b40094b87a23 */ /* 0x000fe200000108b8 */
[----:B------:R-:W-:Y:S02]  /*8f30*/  F2FP.BF16.PACK_AB R148, R195, R197 ;  /* 0x000000c5c394723e */ /* 0x000fe400000010ff */
[----:B----4-:R-:W-:Y:S01]  /*8f40*/  F2FP.BF16.PACK_AB R177, R185, R147 ;  /* 0x00000093b9b1723e */ /* 0x010fe200000010ff */
[C---:B------:R-:W-:Y:S03]  /*8f50*/  HMMA.16816.F32.BF16 R56, R108.reuse, R120, R56 ;  /* 0x000000786c38723c */ /* 0x040fe60000041838 */
[----:B------:R-:W4:Y:S05]  /*8f60*/  MUFU.EX2 R184, R184 ;  /* 0x000000b800b87308 */ /* 0x000f2a0000000800 */
[-C--:B------:R-:W-:Y:S08]  /*8f70*/  HMMA.16816.F32.BF16 R60, R108, R122.reuse, R60 ;  /* 0x0000007a6c3c723c */ /* 0x080ff0000004183c */
[C---:B------:R-:W-:Y:S04]  /*8f80*/  HMMA.16816.F32.BF16 R64, R100.reuse, R122, R64 ;  /* 0x0000007a6440723c */ /* 0x040fe80000041840 */
[----:B-1----:R-:W-:Y:S01]  /*8f90*/  FADD.FTZ R2, R135, R0 ;  /* 0x0000000087027221 */ /* 0x002fe20000010000 */
[----:B------:R-:W-:Y:S03]  /*8fa0*/  MOV R0, R160 ;  /* 0x000000a000007202 */ /* 0x000fe60000000f00 */
[-C--:B--2---:R-:W-:Y:S04]  /*8fb0*/  HMMA.16816.F32.BF16 R68, R100, R124.reuse, R68 ;  /* 0x0000007c6444723c */ /* 0x084fe80000041844 */
[----:B----4-:R-:W-:Y:S01]  /*8fc0*/  F2FP.BF16.PACK_AB R179, R184, R146 ;  /* 0x00000092b8b3723e */ /* 0x010fe200000010ff */
[----:B------:R-:W-:Y:S03]  /*8fd0*/  FADD.FTZ R0, R0, R186 ;  /* 0x000000ba00007221 */ /* 0x000fe60000010000 */
[C---:B------:R-:W-:Y:S04]  /*8fe0*/  HMMA.16816.F32.BF16 R72, R108.reuse, R124, R72 ;  /* 0x0000007c6c48723c */ /* 0x040fe80000041848 */
[----:B------:R-:W-:Y:S04]  /*8ff0*/  FADD.FTZ R0, R247, R0 ;  /* 0x00000000f7007221 */ /* 0x000fe80000010000 */
[-C--:B------:R-:W-:Y:S08]  /*9000*/  HMMA.16816.F32.BF16 R76, R108, R126.reuse, R76 ;  /* 0x0000007e6c4c723c */ /* 0x080ff0000004184c */
[C---:B------:R-:W-:Y:S08]  /*9010*/  HMMA.16816.F32.BF16 R80, R100.reuse, R126, R80 ;  /* 0x0000007e6450723c */ /* 0x040ff00000041850 */
[-C--:B------:R-:W-:Y:S08]  /*9020*/  HMMA.16816.F32.BF16 R84, R100, R104.reuse, R84 ;  /* 0x000000686454723c */ /* 0x080ff00000041854 */
[C---:B------:R-:W-:Y:S08]  /*9030*/  HMMA.16816.F32.BF16 R88, R108.reuse, R104, R88 ;  /* 0x000000686c58723c */ /* 0x040ff00000041858 */
[-C--:B------:R-:W-:Y:S08]  /*9040*/  HMMA.16816.F32.BF16 R92, R108, R106.reuse, R92 ;  /* 0x0000006a6c5c723c */ /* 0x080ff0000004185c */
[----:B------:R-:W-:Y:S08]  /*9050*/  HMMA.16816.F32.BF16 R96, R100, R106, R96 ;  /* 0x0000006a6460723c */ /* 0x000ff00000041860 */
[-C--:B------:R-:W-:Y:S01]  /*9060*/  HMMA.16816.F32.BF16 R152, R148, R164.reuse, R4 ;  /* 0x000000a49498723c */ /* 0x080fe20000041804 */
[----:B------:R-:W1:Y:S07]  /*9070*/  LDSM.16.MT88.4 R4, [R206+0x2c00] ;  /* 0x002c0000ce04783b */ /* 0x000e6e0000004200 */
        /* <DEDUP_REMOVED lines=53> */
[----:B------:R-:W-:Y:S02]  /*93d0*/  IMAD.MOV.U32 R147, RZ, RZ, R142 ;  /* 0x000000ffff937224 */ /* 0x000fe400078e008e */
[C---:B------:R-:W-:Y:S04]  /*93e0*/  HMMA.16816.F32.BF16 R80, R148.reuse, R182, R80 ;  /* 0x000000b69450723c */ /* 0x040fe80000041850 */
[----:B------:R-:W-:Y:S02]  /*93f0*/  FADD.FTZ R3, R185, R3 ;  /* 0x00000003b9037221 */ /* 0x000fe40000010000 */
[----:B------:R-:W-:Y:S02]  /*9400*/  IMAD.MOV.U32 R141, RZ, RZ, R144 ;  /* 0x000000ffff8d7224 */ /* 0x000fe400078e0090 */
[-C--:B-1----:R-:W-:Y:S08]  /*9410*/  HMMA.16816.F32.BF16 R84, R148, R4.reuse, R84 ;  /* 0x000000049454723c */ /* 0x082ff00000041854 */
        /* <DEDUP_REMOVED lines=8> */
[----:B------:R-:W-:Y:S02]  /*94a0*/  FADD.FTZ R2, R195, R2 ;  /* 0x00000002c3027221 */ /* 0x000fe40000010000 */
[----:B------:R-:W-:Y:S04]  /*94b0*/  FADD.FTZ R4, R193, R0 ;  /* 0x00000000c1047221 */ /* 0x000fe80000010000 */
[----:B------:R-:W-:Y:S02]  /*94c0*/  FADD.FTZ R0, R189, R5 ;  /* 0x00000005bd007221 */ /* 0x000fe40000010000 */
[----:B------:R-:W-:Y:S02]  /*94d0*/  FADD.FTZ R5, R196, R2 ;  /* 0x00000002c4057221 */ /* 0x000fe40000010000 */
[----:B------:R-:W-:Y:S02]  /*94e0*/  FADD.FTZ R4, R192, R4 ;  /* 0x00000004c0047221 */ /* 0x000fe40000010000 */
[----:B------:R-:W-:Y:S02]  /*94f0*/  FADD.FTZ R5, R198, R5 ;  /* 0x00000005c6057221 */ /* 0x000fe40000010000 */
[----:B------:R-:W-:Y:S02]  /*9500*/  FADD.FTZ R2, R188, R0 ;  /* 0x00000000bc027221 */ /* 0x000fe40000010000 */
[----:B------:R-:W-:Y:S01]  /*9510*/  FADD.FTZ R0, R146, R3 ;  /* 0x0000000392007221 */ /* 0x000fe20000010000 */
[----:B------:R1:W-:Y:S01]  /*9520*/  STL [R1+0x18], R5 ;  /* 0x0000180501007387 */ /* 0x0003e20000100800 */
[----:B------:R-:W-:Y:S02]  /*9530*/  FADD.FTZ R3, R191, R4 ;  /* 0x00000004bf037221 */ /* 0x000fe40000010000 */
[----:B------:R-:W-:Y:S02]  /*9540*/  FADD.FTZ R2, R187, R2 ;  /* 0x00000002bb027221 */ /* 0x000fe40000010000 */
[----:B------:R-:W-:Y:S01]  /*9550*/  FADD.FTZ R0, R184, R0 ;  /* 0x00000000b8007221 */ /* 0x000fe20000010000 */
[----:B------:R1:W-:Y:S01]  /*9560*/  STL [R1+0x1c], R3 ;  /* 0x00001c0301007387 */ /* 0x0003e20000100800 */
[----:B------:R-:W-:Y:S03]  /*9570*/  IMAD.MOV.U32 R146, RZ, RZ, R143 ;  /* 0x000000ffff927224 */ /* 0x000fe600078e008f */
[----:B------:R1:W-:Y:S04]  /*9580*/  STL [R1+0x20], R2 ;  /* 0x0000200201007387 */ /* 0x0003e80000100800 */
[----:B------:R1:W-:Y:S01]  /*9590*/  STL [R1+0x24], R0 ;  /* 0x0000240001007387 */ /* 0x0003e20000100800 */
[----:B------:R-:W-:-:S05]  /*95a0*/  @P0 BRA `(.L_x_553) ;  /* 0xffffbea000000947 */ /* 0x000fca000383ffff */
.L_x_552:
[----:B-1----:R-:W-:-:S13]  /*95b0*/  ISETP.GE.AND P0, PT, R202, RZ, PT ;  /* 0x000000ffca00720c */ /* 0x002fda0003f06270 */
[----:B------:R-:W-:Y:S05]  /*95c0*/  @!P0 BRA `(.L_x_554) ;  /* 0x0000319000008947 */ /* 0x000fea0003800000 */
[----:B------:R-:W-:Y:S01]  /*95d0*/  IMAD.MOV.U32 R2, RZ, RZ, R144 ;  /* 0x000000ffff027224 */ /* 0x000fe200078e0090 */
[----:B------:R-:W-:Y:S01]  /*95e0*/  MOV R146, R142 ;  /* 0x0000008e00927202 */ /* 0x000fe20000000f00 */
[----:B------:R-:W-:Y:S01]  /*95f0*/  IMAD.MOV.U32 R0, RZ, RZ, R145 ;  /* 0x000000ffff007224 */ /* 0x000fe200078e0091 */
[----:B------:R-:W-:Y:S02]  /*9600*/  MOV R3, R143 ;  /* 0x0000008f00037202 */ /* 0x000fe40000000f00 */
.L_x_555:
[----:B------:R-:W2:Y:S01]  /*9610*/  LDL.64 R56, [R1+0x8] ;  /* 0x0000080001387983 */ /* 0x000ea20000100a00 */
[----:B------:R-:W-:Y:S04]  /*9620*/  DEPBAR.LE SB0, 0x0 ;  /* 0x000080000000791a */ /* 0x000fe80000000000 */
[----:B------:R-:W-:Y:S01]  /*9630*/  WARPSYNC 0xffffffff ;  /* 0xffffffff00007948 */ /* 0x000fe20003800000 */
[----:B------:R-:W3:Y:S01]  /*9640*/  LDL R184, [R1+0x14] ;  /* 0x0000140001b87983 */ /* 0x000ee20000100800 */
[----:B------:R-:W-:Y:S01]  /*9650*/  SHF.R.S32.HI R20, RZ, 0x1f, R202 ;  /* 0x0000001fff147819 */ /* 0x000fe200000114ca */
[----:B------:R-:W-:Y:S01]  /*9660*/  IMAD.WIDE.U32 R44, R202, c[0x0][0x208], RZ ;  /* 0x00008200ca2c7a25 */ /* 0x000fe200078e00ff */
[----:B------:R-:W-:Y:S01]  /*9670*/  MOV R55, c[0x0][0x20c] ;  /* 0x0000830000377a02 */ /* 0x000fe20000000f00 */
[----:B------:R-:W4:Y:S02]  /*9680*/  LDL R189, [R1+0x28] ;  /* 0x0000280001bd7983 */ /* 0x000f240000100800 */
[----:B------:R-:W-:Y:S01]  /*9690*/  IMAD R28, R20, c[0x0][0x208], RZ ;  /* 0x00008200141c7a24 */ /* 0x000fe200078e02ff */
[----:B------:R-:W-:Y:S01]  /*96a0*/  SHF.L.U32 R40, R44, 0x6, RZ ;  /* 0x000000062c287819 */ /* 0x000fe200000006ff */
[----:B------:R-:W-:Y:S02]  /*96b0*/  BAR.SYNC.DEFER_BLOCKING 0x0 ;  /* 0x0000000000007b1d */ /* 0x000fe40000010000 */
[----:B------:R-:W-:Y:S05]  /*96c0*/  IMAD R28, R202, c[0x0][0x20c], R28 ;  /* 0x00008300ca1c7a24 */ /* 0x000fea00078e021c */
[----:B------:R-:W-:Y:S02]  /*96d0*/  IADD3 R28, R45, R28, RZ ;  /* 0x0000001c2d1c7210 */ /* 0x000fe40007ffe0ff */
[----:B------:R-:W-:Y:S02]  /*96e0*/  MOV R45, c[0x0][0x208] ;  /* 0x00008200002d7a02 */ /* 0x000fe40000000f00 */
[----:B------:R-:W-:Y:S01]  /*96f0*/  SHF.L.U64.HI R44, R44, 0x6, R28 ;  /* 0x000000062c2c7819 */ /* 0x000fe2000001021c */
[----:B------:R-:W-:Y:S08]  /*9700*/  LDSM.16.M88.4 R64, [R207] ;  /* 0x00000000cf40783b */ /* 0x000ff00000000200 */
[----:B------:R-:W1:Y:S08]  /*9710*/  LDSM.16.M88.4 R16, [R204] ;  /* 0x00000000cc10783b */ /* 0x000e700000000200 */
[----:B------:R-:W5:Y:S08]  /*9720*/  LDSM.16.M88.4 R60, [R207+0x1000] ;  /* 0x00100000cf3c783b */ /* 0x000f700000000200 */
[----:B------:R-:W5:Y:S08]  /*9730*/  LDSM.16.M88.4 R32, [R204+0x400] ;  /* 0x00040000cc20783b */ /* 0x000f700000000200 */
[----:B------:R-:W4:Y:S06]  /*9740*/  LDL.64 R222, [R1] ;  /* 0x0000000001de7983 */ /* 0x000f2c0000100a00 */
[----:B------:R-:W5:Y:S08]  /*9750*/  LDSM.16.M88.4 R48, [R204+0x800] ;  /* 0x00080000cc30783b */ /* 0x000f700000000200 */
[----:B------:R-:W4:Y:S01]  /*9760*/  LDL R221, [R1+0x10] ;  /* 0x0000100001dd7983 */ /* 0x000f220000100800 */
[-C--:B-1----:R-:W-:Y:S03]  /*9770*/  HMMA.16816.F32.BF16 R4, R64, R16.reuse, RZ ;  /* 0x000000104004723c */ /* 0x082fe600000418ff */
[----:B------:R-:W1:Y:S05]  /*9780*/  LDSM.16.M88.4 R140, [R204+0xc00] ;  /* 0x000c0000cc8c783b */ /* 0x000e6a0000000200 */
[C---:B-----5:R-:W-:Y:S03]  /*9790*/  HMMA.16816.F32.BF16 R8, R60.reuse, R16, RZ ;  /* 0x000000103c08723c */ /* 0x060fe600000418ff */
[----:B------:R-:W5:Y:S04]  /*97a0*/  LDL.LU R243, [R1+0x18] ;  /* 0x0000180001f37983 */ /* 0x000f680000300800 */
[----:B------:R-:W-:Y:S01]  /*97b0*/  LDSM.16.M88.4 R148, [R208] ;  /* 0x00000000d094783b */ /* 0x000fe20000000200 */
[-C--:B------:R-:W-:Y:S07]  /*97c0*/  HMMA.16816.F32.BF16 R12, R60, R18.reuse, RZ ;  /* 0x000000123c0c723c */ /* 0x080fee00000418ff */
[----:B------:R-:W5:Y:S01]  /*97d0*/  LDL.LU R242, [R1+0x1c] ;  /* 0x00001c0001f27983 */ /* 0x000f620000300800 */
[C---:B------:R-:W-:Y:S03]  /*97e0*/  HMMA.16816.F32.BF16 R16, R64.reuse, R18, RZ ;  /* 0x000000124010723c */ /* 0x040fe600000418ff */
[----:B------:R-:W1:Y:S05]  /*97f0*/  LDSM.16.M88.4 R176, [R209] ;  /* 0x00000000d1b0783b */ /* 0x000e6a0000000200 */
[-C--:B------:R-:W-:Y:S03]  /*9800*/  HMMA.16816.F32.BF16 R20, R64, R32.reuse, RZ ;  /* 0x000000204014723c */ /* 0x080fe600000418ff */
[----:B------:R-:W5:Y:S04]  /*9810*/  LDL.LU R241, [R1+0x20] ;  /* 0x0000200001f17983 */ /* 0x000f680000300800 */
[----:B------:R-:W1:Y:S01]  /*9820*/  LDSM.16.M88.4 R180, [R208+0x1000] ;  /* 0x00100000d0b4783b */ /* 0x000e620000000200 */
[C---:B------:R-:W-:Y:S07]  /*9830*/  HMMA.16816.F32.BF16 R24, R60.reuse, R32, RZ ;  /* 0x000000203c18723c */ /* 0x040fee00000418ff */
[----:B------:R-:W5:Y:S01]  /*9840*/  LDL.LU R240, [R1+0x24] ;  /* 0x0000240001f07983 */ /* 0x000f620000300800 */
[-C--:B------:R-:W-:Y:S03]  /*9850*/  HMMA.16816.F32.BF16 R28, R60, R34.reuse, RZ ;  /* 0x000000223c1c723c */ /* 0x080fe600000418ff */
[----:B------:R-:W-:Y:S05]  /*9860*/  LDSM.16.M88.4 R192, [R218] ;  /* 0x00000000dac0783b */ /* 0x000fea0000000200 */
[C---:B------:R-:W-:Y:S08]  /*9870*/  HMMA.16816.F32.BF16 R32, R64.reuse, R34, RZ ;  /* 0x000000224020723c */ /* 0x040ff000000418ff */
[-C--:B------:R-:W-:Y:S01]  /*9880*/  HMMA.16816.F32.BF16 R36, R64, R48.reuse, RZ ;  /* 0x000000304024723c */ /* 0x080fe200000418ff */
[----:B--2---:R-:W-:Y:S03]  /*9890*/  IADD3 R41, P1, R56, 0x20, RZ ;  /* 0x0000002038297810 */ /* 0x004fe60007f3e0ff */
[C---:B------:R-:W-:Y:S02]  /*98a0*/  IADD3 R42, P6, R40.reuse, R56, RZ ;  /* 0x00000038282a7210 */ /* 0x040fe40007fde0ff */
[-C--:B------:R-:W-:Y:S02]  /*98b0*/  IADD3 R43, P2, R40, R41.reuse, RZ ;  /* 0x00000029282b7210 */ /* 0x080fe40007f5e0ff */
[-C--:B---3--:R-:W-:Y:S04]  /*98c0*/  IADD3.X R54, RZ, R184.reuse, RZ, P1, !PT ;  /* 0x000000b8ff367210 */ /* 0x088fe80000ffe4ff */
[----:B------:R-:W-:Y:S02]  /*98d0*/  IADD3.X R47, R44, R184, RZ, P6, !PT ;  /* 0x000000b82c2f7210 */ /* 0x000fe400037fe4ff */
[----:B------:R-:W-:Y:S02]  /*98e0*/  LEA R144, P6, R42, c[0x0][0x1f8], 0x1 ;  /* 0x00007e002a907a11 */ /* 0x000fe400078c08ff */
[----:B------:R-:W-:Y:S02]  /*98f0*/  IADD3 R52, P0, R56, 0x40, RZ ;  /* 0x0000004038347810 */ /* 0x000fe40007f1e0ff */
[----:B------:R-:W-:Y:S02]  /*9900*/  IADD3.X R53, R44, R54, RZ, P2, !PT ;  /* 0x000000362c357210 */ /* 0x000fe400017fe4ff */
[----:B------:R-:W-:Y:S02]  /*9910*/  LEA R58, P2, R43, c[0x0][0x1f8], 0x1 ;  /* 0x00007e002b3a7a11 */ /* 0x000fe400078408ff */
[----:B------:R-:W-:Y:S02]  /*9920*/  LEA R46, P1, R45, R40, 0x5 ;  /* 0x000000282d2e7211 */ /* 0x000fe400078228ff */
[----:B------:R-:W-:Y:S02]  /*9930*/  LEA.HI.X R145, R42, c[0x0][0x1fc], R47, 0x1, P6 ;  /* 0x00007f002a917a11 */ /* 0x000fe400030f0c2f */
[----:B------:R-:W-:Y:S02]  /*9940*/  LEA.HI.X R59, R43, c[0x0][0x1fc], R53, 0x1, P2 ;  /* 0x00007f002b3b7a11 */ /* 0x000fe400010f0c35 */
[----:B------:R-:W-:Y:S02]  /*9950*/  LEA.HI.X R45, R45, R44, R55, 0x5, P1 ;  /* 0x0000002c2d2d7211 */ /* 0x000fe400008f2c37 */
[----:B------:R-:W-:Y:S02]  /*9960*/  IADD3 R53, P6, R40, R52, RZ ;  /* 0x0000003428357210 */ /* 0x000fe40007fde0ff */
[C---:B------:R-:W-:Y:S02]  /*9970*/  IADD3 R55, P1, R46.reuse, R41, RZ ;  /* 0x000000292e377210 */ /* 0x040fe40007f3e0ff */
[C---:B------:R-:W-:Y:S02]  /*9980*/  HMMA.16816.F32.BF16 R40, R60.reuse, R48, RZ ;  /* 0x000000303c28723c */ /* 0x040fe400000418ff */
[----:B------:R-:W-:Y:S02]  /*9990*/  IADD3.X R47, RZ, R184, RZ, P0, !PT ;  /* 0x000000b8ff2f7210 */ /* 0x000fe400007fe4ff */
[C---:B------:R-:W-:Y:S02]  /*99a0*/  IADD3 R52, P0, R46.reuse, R52, RZ ;  /* 0x000000342e347210 */ /* 0x040fe40007f1e0ff */
[C---:B------:R-:W-:Y:S02]  /*99b0*/  IADD3.X R147, R45.reuse, R54, RZ, P1, !PT ;  /* 0x000000362d937210 */ /* 0x040fe40000ffe4ff */
[----:B------:R-:W-:Y:S04]  /*99c0*/  IADD3 R48, P2, R46, R56, RZ ;  /* 0x000000382e307210 */ /* 0x000fe80007f5e0ff */
[C---:B------:R-:W-:Y:S02]  /*99d0*/  IADD3.X R54, R45.reuse, R184, RZ, P2, !PT ;  /* 0x000000b82d367210 */ /* 0x040fe400017fe4ff */
[C---:B------:R-:W-:Y:S01]  /*99e0*/  LEA R200, P1, R48.reuse, c[0x0][0x1f8], 0x1 ;  /* 0x00007e0030c87a11 */ /* 0x040fe200078208ff */
[----:B------:R-:W2:Y:S01]  /*99f0*/  LDSM.16.M88.4 R184, [R220] ;  /* 0x00000000dcb8783b */ /* 0x000ea20000000200 */
[-C--:B------:R-:W-:Y:S02]  /*9a00*/  IADD3.X R188, R45, R47.reuse, RZ, P0, !PT ;  /* 0x0000002f2dbc7210 */ /* 0x080fe400007fe4ff */
[----:B------:R-:W-:Y:S02]  /*9a10*/  LEA.HI.X R201, R48, c[0x0][0x1fc], R54, 0x1, P1 ;  /* 0x00007f0030c97a11 */ /* 0x000fe400008f0c36 */
[C---:B------:R-:W-:Y:S02]  /*9a20*/  LEA R196, P1, R52.reuse, c[0x0][0x1f8], 0x1 ;  /* 0x00007e0034c47a11 */ /* 0x040fe400078208ff */
[----:B----4-:R-:W-:Y:S02]  /*9a30*/  SHF.L.U32 R203, R189, 0x1, RZ ;  /* 0x00000001bdcb7819 */ /* 0x010fe400000006ff */
[----:B------:R-:W-:Y:S02]  /*9a40*/  LEA.HI.X R197, R52, c[0x0][0x1fc], R188, 0x1, P1 ;  /* 0x00007f0034c57a11 */ /* 0x000fe400008f0cbc */
[----:B------:R-:W3:Y:S01]  /*9a50*/  LDSM.16.M88.4 R188, [R219] ;  /* 0x00000000dbbc783b */ /* 0x000ee20000000200 */
[----:B------:R-:W-:Y:S02]  /*9a60*/  IADD3.X R49, R44, R47, RZ, P6, !PT ;  /* 0x0000002f2c317210 */ /* 0x000fe400037fe4ff */
[-C--:B------:R-:W-:Y:S01]  /*9a70*/  HMMA.16816.F32.BF16 R44, R60, R50.reuse, RZ ;  /* 0x000000323c2c723c */ /* 0x080fe200000418ff */
[----:B------:R-:W-:Y:S02]  /*9a80*/  LEA R56, P6, R53, c[0x0][0x1f8], 0x1 ;  /* 0x00007e0035387a11 */ /* 0x000fe400078c08ff */
[----:B------:R-:W-:Y:S02]  /*9a90*/  LEA R198, P0, R55, c[0x0][0x1f8], 0x1 ;  /* 0x00007e0037c67a11 */ /* 0x000fe400078008ff */
[----:B------:R-:W-:Y:S01]  /*9aa0*/  @!PT LDS RZ, [RZ] ;  /* 0x00000000fffff984 */ /* 0x000fe20000000800 */
[----:B------:R-:W-:Y:S01]  /*9ab0*/  @!PT LDS RZ, [RZ] ;  /* 0x00000000fffff984 */ /* 0x000fe20000000800 */
[----:B------:R-:W-:Y:S01]  /*9ac0*/  @!PT LDS RZ, [RZ] ;  /* 0x00000000fffff984 */ /* 0x000fe20000000800 */
[----:B------:R4:W-:Y:S01]  /*9ad0*/  LDGSTS.E.BYPASS.LTC128B.128 [R203+0x100], [R144.64], !P5 ;  /* 0x0010000090cb7fae */ /* 0x0009e2000e901d46 */
[----:B------:R-:W-:Y:S02]  /*9ae0*/  LEA.HI.X R57, R53, c[0x0][0x1fc], R49, 0x1, P6 ;  /* 0x00007f0035397a11 */ /* 0x000fe400030f0c31 */
[C---:B------:R-:W-:Y:S04]  /*9af0*/  HMMA.16816.F32.BF16 R48, R64.reuse, R50, RZ ;  /* 0x000000324030723c */ /* 0x040fe800000418ff */
[----:B------:R-:W-:Y:S01]  /*9b00*/  LEA.HI.X R199, R55, c[0x0][0x1fc], R147, 0x1, P0 ;  /* 0x00007f0037c77a11 */ /* 0x000fe200000f0c93 */
[----:B------:R2:W-:Y:S01]  /*9b10*/  LDGSTS.E.BYPASS.LTC128B.128 [R203+0x1100], [R58.64], !P4 ;  /* 0x011000003acb7fae */ /* 0x0005e2000e101d46 */
[C---:B------:R-:W-:Y:S02]  /*9b20*/  ISETP.GT.AND P0, PT, R202.reuse, RZ, PT ;  /* 0x000000ffca00720c */ /* 0x040fe40003f04270 */
[-C--:B-1----:R-:W-:Y:S01]  /*9b30*/  HMMA.16816.F32.BF16 R52, R64, R140.reuse, RZ ;  /* 0x0000008c4034723c */ /* 0x082fe200000418ff */
[----:B------:R-:W-:Y:S04]  /*9b40*/  IADD3 R202, R202, -0x1, RZ ;  /* 0xffffffffcaca7810 */ /* 0x000fe80007ffe0ff */
[----:B------:R2:W-:Y:S08]  /*9b50*/  LDGSTS.E.BYPASS.LTC128B.128 [R203+0x2100], [R56.64], !P3 ;  /* 0x0210000038cb7fae */ /* 0x0005f0000d901d46 */
[----:B------:R1:W-:Y:S08]  /*9b60*/  LDGSTS.E.BYPASS.LTC128B.128 [R203+0x900], [R200.64], !P5 ;  /* 0x00900000c8cb7fae */ /* 0x0003f0000e901d46 */
[----:B------:R1:W-:Y:S08]  /*9b70*/  LDGSTS.E.BYPASS.LTC128B.128 [R203+0x1900], [R198.64], !P4 ;  /* 0x01900000c6cb7fae */ /* 0x0003f0000e101d46 */
[----:B------:R1:W-:Y:S01]  /*9b80*/  LDGSTS.E.BYPASS.LTC128B.128 [R203+0x2900], [R196.64], !P3 ;  /* 0x02900000c4cb7fae */ /* 0x0003e2000d901d46 */
[C---:B--2---:R-:W-:Y:S07]  /*9b90*/  HMMA.16816.F32.BF16 R56, R60.reuse, R140, RZ ;  /* 0x0000008c3c38723c */ /* 0x044fee00000418ff */
[----:B------:R-:W0:Y:S01]  /*9ba0*/  LDGDEPBAR ;  /* 0x00000000000079af */ /* 0x000e220000000000 */
[-C--:B------:R-:W-:Y:S08]  /*9bb0*/  HMMA.16816.F32.BF16 R60, R60, R142.reuse, RZ ;  /* 0x0000008e3c3c723c */ /* 0x080ff000000418ff */
[----:B------:R-:W-:Y:S01]  /*9bc0*/  HMMA.16816.F32.BF16 R64, R64, R142, RZ ;  /* 0x0000008e4040723c */ /* 0x000fe200000418ff */
[----:B------:R-:W-:Y:S07]  /*9bd0*/  LDSM.16.M88.4 R140, [R207+0x2000] ;  /* 0x00200000cf8c783b */ /* 0x000fee0000000200 */
[-C--:B------:R-:W-:Y:S01]  /*9be0*/  HMMA.16816.F32.BF16 R4, R148, R176.reuse, R4 ;  /* 0x000000b09404723c */ /* 0x080fe20000041804 */
[----:B-1----:R-:W1:Y:S07]  /*9bf0*/  LDSM.16.M88.4 R196, [R204+0x1000] ;  /* 0x00100000ccc4783b */ /* 0x002e6e0000000200 */
        /* <DEDUP_REMOVED lines=8> */
[----:B------:R-:W1:Y:S07]  /*9c80*/  LDSM.16.M88.4 R184, [R204+0x1400] ;  /* 0x00140000ccb8783b */ /* 0x000e6e0000000200 */
[-C--:B---3--:R-:W-:Y:S08]  /*9c90*/  HMMA.16816.F32.BF16 R36, R148, R188.reuse, R36 ;  /* 0x000000bc9424723c */ /* 0x088ff00000041824 */
[C---:B------:R-:W-:Y:S08]  /*9ca0*/  HMMA.16816.F32.BF16 R40, R180.reuse, R188, R40 ;  /* 0x000000bcb428723c */ /* 0x040ff00000041828 */
[-C--:B------:R-:W-:Y:S08]  /*9cb0*/  HMMA.16816.F32.BF16 R44, R180, R190.reuse, R44 ;  /* 0x000000beb42c723c */ /* 0x080ff0000004182c */
[C---:B------:R-:W-:Y:S01]  /*9cc0*/  HMMA.16816.F32.BF16 R48, R148.reuse, R190, R48 ;  /* 0x000000be9430723c */ /* 0x040fe20000041830 */
[----:B------:R-:W-:Y:S07]  /*9cd0*/  LDSM.16.M88.4 R188, [R208+0x2000] ;  /* 0x00200000d0bc783b */ /* 0x000fee0000000200 */
[-C--:B------:R-:W-:Y:S08]  /*9ce0*/  HMMA.16816.F32.BF16 R52, R148, R192.reuse, R52 ;  /* 0x000000c09434723c */ /* 0x080ff00000041834 */
[C---:B------:R-:W-:Y:S08]  /*9cf0*/  HMMA.16816.F32.BF16 R56, R180.reuse, R192, R56 ;  /* 0x000000c0b438723c */ /* 0x040ff00000041838 */
[-C--:B------:R-:W-:Y:S01]  /*9d00*/  HMMA.16816.F32.BF16 R60, R180, R194.reuse, R60 ;  /* 0x000000c2b43c723c */ /* 0x080fe2000004183c */
[----:B------:R-:W-:Y:S07]  /*9d10*/  LDSM.16.M88.4 R180, [R204+0x1c00] ;  /* 0x001c0000ccb4783b */ /* 0x000fee0000000200 */
[----:B------:R-:W-:Y:S01]  /*9d20*/  HMMA.16816.F32.BF16 R64, R148, R194, R64 ;  /* 0x000000c29440723c */ /* 0x000fe20000041840 */
[----:B------:R-:W3:Y:S07]  /*9d30*/  LDSM.16.M88.4 R148, [R204+0x1800] ;  /* 0x00180000cc94783b */ /* 0x000eee0000000200 */
[-C--:B-1----:R-:W-:Y:S01]  /*9d40*/  HMMA.16816.F32.BF16 R4, R140, R196.reuse, R4 ;  /* 0x000000c48c04723c */ /* 0x082fe20000041804 */
[----:B------:R-:W1:Y:S07]  /*9d50*/  LDSM.16.M88.4 R192, [R217] ;  /* 0x00000000d9c0783b */ /* 0x000e6e0000000200 */
[C---:B--2---:R-:W-:Y:S08]  /*9d60*/  HMMA.16816.F32.BF16 R8, R176.reuse, R196, R8 ;  /* 0x000000c4b008723c */ /* 0x044ff00000041808 */
[-C--:B------:R-:W-:Y:S08]  /*9d70*/  HMMA.16816.F32.BF16 R12, R176, R198.reuse, R12 ;  /* 0x000000c6b00c723c */ /* 0x080ff0000004180c */
[C---:B------:R-:W-:Y:S01]  /*9d80*/  HMMA.16816.F32.BF16 R16, R140.reuse, R198, R16 ;  /* 0x000000c68c10723c */ /* 0x040fe20000041810 */
[----:B------:R-:W2:Y:S07]  /*9d90*/  LDSM.16.M88.4 R196, [R208+0x3000] ;  /* 0x00300000d0c4783b */ /* 0x000eae0000000200 */
[-C--:B------:R-:W-:Y:S08]  /*9da0*/  HMMA.16816.F32.BF16 R20, R140, R184.reuse, R20 ;  /* 0x000000b88c14723c */ /* 0x080ff00000041814 */
[C---:B------:R-:W-:Y:S08]  /*9db0*/  HMMA.16816.F32.BF16 R24, R176.reuse, R184, R24 ;  /* 0x000000b8b018723c */ /* 0x040ff00000041818 */
[-C--:B------:R-:W-:Y:S08]  /*9dc0*/  HMMA.16816.F32.BF16 R28, R176, R186.reuse, R28 ;  /* 0x000000bab01c723c */ /* 0x080ff0000004181c */
[C---:B------:R-:W-:Y:S01]  /*9dd0*/  HMMA.16816.F32.BF16 R32, R140.reuse, R186, R32 ;  /* 0x000000ba8c20723c */ /* 0x040fe20000041820 */
[----:B------:R-:W1:Y:S07]  /*9de0*/  LDSM.16.M88.4 R184, [R216] ;  /* 0x00000000d8b8783b */ /* 0x000e6e0000000200 */
[-C--:B---3--:R-:W-:Y:S08]  /*9df0*/  HMMA.16816.F32.BF16 R36, R140, R148.reuse, R36 ;  /* 0x000000948c24723c */ /* 0x088ff00000041824 */
[C---:B------:R-:W-:Y:S08]  /*9e00*/  HMMA.16816.F32.BF16 R40, R176.reuse, R148, R40 ;  /* 0x00000094b028723c */ /* 0x040ff00000041828 */
[-C--:B------:R-:W-:Y:S08]  /*9e10*/  HMMA.16816.F32.BF16 R44, R176, R150.reuse, R44 ;  /* 0x00000096b02c723c */ /* 0x080ff0000004182c */
[C---:B------:R-:W-:Y:S01]  /*9e20*/  HMMA.16816.F32.BF16 R48, R140.reuse, R150, R48 ;  /* 0x000000968c30723c */ /* 0x040fe20000041830 */
[----:B------:R-:W-:Y:S07]  /*9e30*/  LDSM.16.M88.4 R148, [R214] ;  /* 0x00000000d694783b */ /* 0x000fee0000000200 */
[-C--:B------:R-:W-:Y:S08]  /*9e40*/  HMMA.16816.F32.BF16 R52, R140, R180.reuse, R52 ;  /* 0x000000b48c34723c */ /* 0x080ff00000041834 */
[C---:B------:R-:W-:Y:S08]  /*9e50*/  HMMA.16816.F32.BF16 R56, R176.reuse, R180, R56 ;  /* 0x000000b4b038723c */ /* 0x040ff00000041838 */
[-C--:B------:R-:W-:Y:S01]  /*9e60*/  HMMA.16816.F32.BF16 R60, R176, R182.reuse, R60 ;  /* 0x000000b6b03c723c */ /* 0x080fe2000004183c */
[----:B------:R-:W-:Y:S07]  /*9e70*/  LDSM.16.M88.4 R176, [R207+0x4000] ;  /* 0x00400000cfb0783b */ /* 0x000fee0000000200 */
[----:B------:R-:W-:Y:S01]  /*9e80*/  HMMA.16816.F32.BF16 R64, R140, R182, R64 ;  /* 0x000000b68c40723c */ /* 0x000fe20000041840 */
[----:B------:R-:W3:Y:S07]  /*9e90*/  LDSM.16.M88.4 R140, [R215] ;  /* 0x00000000d78c783b */ /* 0x000eee0000000200 */
[-C--:B-1----:R-:W-:Y:S01]  /*9ea0*/  HMMA.16816.F32.BF16 R4, R188, R192.reuse, R4 ;  /* 0x000000c0bc04723c */ /* 0x082fe20000041804 */
[----:B------:R-:W1:Y:S07]  /*9eb0*/  LDSM.16.M88.4 R180, [R204+0x2000] ;  /* 0x00200000ccb4783b */ /* 0x000e6e0000000200 */
        /* <DEDUP_REMOVED lines=13> */
[----:B------:R-:W3:Y:S07]  /*9f90*/  LDSM.16.M88.4 R140, [R204+0x2800] ;  /* 0x00280000cc8c783b */ /* 0x000eee0000000200 */
[-C--:B------:R-:W-:Y:S08]  /*9fa0*/  HMMA.16816.F32.BF16 R52, R188, R148.reuse, R52 ;  /* 0x00000094bc34723c */ /* 0x080ff00000041834 */
[C---:B------:R-:W-:Y:S08]  /*9fb0*/  HMMA.16816.F32.BF16 R56, R196.reuse, R148, R56 ;  /* 0x00000094c438723c */ /* 0x040ff00000041838 */
[-C--:B------:R-:W-:Y:S01]  /*9fc0*/  HMMA.16816.F32.BF16 R60, R196, R150.reuse, R60 ;  /* 0x00000096c43c723c */ /* 0x080fe2000004183c */
[----:B------:R-:W-:Y:S07]  /*9fd0*/  LDSM.16.M88.4 R196, [R212] ;  /* 0x00000000d4c4783b */ /* 0x000fee0000000200 */
[----:B------:R-:W-:Y:S01]  /*9fe0*/  HMMA.16816.F32.BF16 R64, R188, R150, R64 ;  /* 0x00000096bc40723c */ /* 0x000fe20000041840 */
[----:B------:R-:W3:Y:S07]  /*9ff0*/  LDSM.16.M88.4 R148, [R204+0x2c00] ;  /* 0x002c0000cc94783b */ /* 0x000eee0000000200 */
[-C--:B-1----:R-:W-:Y:S01]  /*a000*/  HMMA.16816.F32.BF16 R4, R176, R180.reuse, R4 ;  /* 0x000000b4b004723c */ /* 0x082fe20000041804 */
[----:B------:R-:W-:Y:S07]  /*a010*/  LDSM.16.M88.4 R188, [R213] ;  /* 0x00000000d5bc783b */ /* 0x000fee0000000200 */
[C---:B--2---:R-:W-:Y:S08]  /*a020*/  HMMA.16816.F32.BF16 R8, R192.reuse, R180, R8 ;  /* 0x000000b4c008723c */ /* 0x044ff00000041808 */
[-C--:B------:R-:W-:Y:S08]  /*a030*/  HMMA.16816.F32.BF16 R12, R192, R182.reuse, R12 ;  /* 0x000000b6c00c723c */ /* 0x080ff0000004180c */
[C---:B------:R-:W-:Y:S01]  /*a040*/  HMMA.16816.F32.BF16 R16, R176.reuse, R182, R16 ;  /* 0x000000b6b010723c */ /* 0x040fe20000041810 */
[----:B------:R-:W1:Y:S07]  /*a050*/  LDSM.16.M88.4 R180, [R208+0x4000] ;  /* 0x00400000d0b4783b */ /* 0x000e6e0000000200 */
[-C--:B------:R-:W-:Y:S08]  /*a060*/  HMMA.16816.F32.BF16 R20, R176, R184.reuse, R20 ;  /* 0x000000b8b014723c */ /* 0x080ff00000041814 */
        /* <DEDUP_REMOVED lines=8> */
[----:B------:R-:W3:Y:S07]  /*a0f0*/  LDSM.16.M88.4 R140, [R211] ;  /* 0x00000000d38c783b */ /* 0x000eee0000000200 */
[-C--:B------:R-:W-:Y:S08]  /*a100*/  HMMA.16816.F32.BF16 R52, R176, R148.reuse, R52 ;  /* 0x00000094b034723c */ /* 0x080ff00000041834 */
[C---:B------:R-:W-:Y:S08]  /*a110*/  HMMA.16816.F32.BF16 R56, R192.reuse, R148, R56 ;  /* 0x00000094c038723c */ /* 0x040ff00000041838 */
[-C--:B------:R-:W-:Y:S01]  /*a120*/  HMMA.16816.F32.BF16 R60, R192, R150.reuse, R60 ;  /* 0x00000096c03c723c */ /* 0x080fe2000004183c */
[----:B------:R-:W3:Y:S01]  /*a130*/  LDSM.16.M88.4 R192, [R210] ;  /* 0x00000000d2c0783b */ /* 0x000ee20000000200 */
[----:B------:R-:W-:Y:S06]  /*a140*/  DEPBAR.LE SB0, 0x0 ;  /* 0x000080000000791a */ /* 0x000fec0000000000 */
[----:B------:R-:W-:Y:S01]  /*a150*/  HMMA.16816.F32.BF16 R64, R176, R150, R64 ;  /* 0x00000096b040723c */ /* 0x000fe20000041840 */
[----:B------:R-:W-:Y:S06]  /*a160*/  BAR.SYNC.DEFER_BLOCKING 0x0 ;  /* 0x0000000000007b1d */ /* 0x000fec0000010000 */
[----:B------:R-:W-:Y:S01]  /*a170*/  @P0 IADD3 R150, P2, R222, 0x40, RZ ;  /* 0x00000040de960810 */ /* 0x000fe20007f5e0ff */
[-C--:B-1----:R-:W-:Y:S05]  /*a180*/  HMMA.16816.F32.BF16 R4, R180, R188.reuse, R4 ;  /* 0x000000bcb404723c */ /* 0x082fea0000041804 */
[----:B------:R-:W-:Y:S03]  /*a190*/  @P0 IADD3.X R151, RZ, R221, RZ, P2, !PT ;  /* 0x000000ddff970210 */ /* 0x000fe600017fe4ff */
        /* <DEDUP_REMOVED lines=8> */
[C---:B------:R-:W-:Y:S07]  /*a220*/  HMMA.16816.F32.BF16 R40, R184.reuse, R140, R40 ;  /* 0x0000008cb828723c */ /* 0x040fee0000041828 */
[----:B------:R-:W-:Y:S01]  /*a230*/  FMNMX.FTZ R140, R4, R0, !PT ;  /* 0x00000000048c7209 */ /* 0x000fe20007810000 */
        /* <DEDUP_REMOVED lines=20> */
[----:B----4-:R-:W-:Y:S02]  /*a380*/  FMNMX.FTZ R145, R33, R140, !PT ;  /* 0x0000008c21917209 */ /* 0x010fe40007810000 */
        /* <DEDUP_REMOVED lines=36> */
[----:B------:R-:W-:Y:S03]  /*a5d0*/  FMNMX.FTZ R142, R14, R142, !PT ;  /* 0x0000008e0e8e7209 */ /* 0x000fe60007810000 */
[----:B------:R-:W3:Y:S01]  /*a5e0*/  SHFL.BFLY PT, R147, R141, 0x2, 0x1f ;  /* 0x0c401f008d937f89 */ /* 0x000ee200000e0000 */
[----:B------:R-:W-:Y:S02]  /*a5f0*/  FMNMX.FTZ R142, R15, R142, !PT ;  /* 0x0000008e0f8e7209 */ /* 0x000fe40007810000 */
[----:B-1----:R-:W-:Y:S02]  /*a600*/  FMNMX.FTZ R145, R145, R144, !PT ;  /* 0x0000009091917209 */ /* 0x002fe40007810000 */
[----:B------:R-:W-:Y:S03]  /*a610*/  FMNMX.FTZ R142, R26, R142, !PT ;  /* 0x0000008e1a8e7209 */ /* 0x000fe60007810000 */
[----:B------:R-:W1:Y:S01]  /*a620*/  SHFL.BFLY PT, R148, R145, 0x1, 0x1f ;  /* 0x0c201f0091947f89 */ /* 0x000e6200000e0000 */
[----:B--2---:R-:W-:Y:S07]  /*a630*/  FMNMX.FTZ R140, R140, R143, !PT ;  /* 0x0000008f8c8c7209 */ /* 0x004fee0007810000 */
[----:B------:R-:W2:Y:S01]  /*a640*/  SHFL.BFLY PT, R144, R140, 0x1, 0x1f ;  /* 0x0c201f008c907f89 */ /* 0x000ea200000e0000 */
[----:B---3--:R-:W-:Y:S02]  /*a650*/  FMNMX.FTZ R143, R141, R147, !PT ;  /* 0x000000938d8f7209 */ /* 0x008fe40007810000 */
[----:B------:R-:W-:Y:S05]  /*a660*/  FMNMX.FTZ R141, R27, R142, !PT ;  /* 0x0000008e1b8d7209 */ /* 0x000fea0007810000 */
[----:B------:R-:W3:Y:S01]  /*a670*/  SHFL.BFLY PT, R142, R143, 0x1, 0x1f ;  /* 0x0c201f008f8e7f89 */ /* 0x000ee200000e0000 */
[----:B------:R-:W-:Y:S02]  /*a680*/  FMNMX.FTZ R141, R30, R141, !PT ;  /* 0x0000008d1e8d7209 */ /* 0x000fe40007810000 */
[----:B-1----:R-:W-:Y:S02]  /*a690*/  FMNMX.FTZ R145, R145, R148, !PT ;  /* 0x0000009491917209 */ /* 0x002fe40007810000 */
[----:B------:R-:W-:Y:S02]  /*a6a0*/  FMNMX.FTZ R141, R31, R141, !PT ;  /* 0x0000008d1f8d7209 */ /* 0x000fe40007810000 */
[----:B------:R-:W-:Y:S01]  /*a6b0*/  @P0 IADD3 R148, P1, R222, 0x20, RZ ;  /* 0x00000020de940810 */ /* 0x000fe20007f3e0ff */
[C---:B------:R-:W-:Y:S01]  /*a6c0*/  FADD.FTZ R0, -R145.reuse, R0 ;  /* 0x0000000091007221 */ /* 0x040fe20000010100 */
[----:B------:R-:W-:Y:S01]  /*a6d0*/  FMNMX.FTZ R141, R42, R141, !PT ;  /* 0x0000008d2a8d7209 */ /* 0x000fe20007810000 */
[----:B------:R-:W-:Y:S01]  /*a6e0*/  FMUL.FTZ R184, R145, c[0x0][0x2d0] ;  /* 0x0000b40091b87a20 */ /* 0x000fe20000410000 */
[----:B------:R-:W-:Y:S01]  /*a6f0*/  @P0 IADD3.X R149, RZ, R221, RZ, P1, !PT ;  /* 0x000000ddff950210 */ /* 0x000fe20000ffe4ff */
[----:B------:R-:W-:Y:S01]  /*a700*/  FMUL.FTZ R0, R0, c[0x0][0x2d0] ;  /* 0x0000b40000007a20 */ /* 0x000fe20000410000 */
[----:B------:R-:W-:Y:S01]  /*a710*/  FMNMX.FTZ R141, R43, R141, !PT ;  /* 0x0000008d2b8d7209 */ /* 0x000fe20007810000 */
[--C-:B------:R-:W-:Y:S01]  /*a720*/  FFMA.FTZ R4, R4, c[0x0][0x2d0], -R184.reuse ;  /* 0x0000b40004047a23 */ /* 0x100fe200000108b8 */
[----:B--2---:R-:W-:Y:S01]  /*a730*/  FMNMX.FTZ R144, R140, R144, !PT ;  /* 0x000000908c907209 */ /* 0x004fe20007810000 */
[--C-:B------:R-:W-:Y:S01]  /*a740*/  FFMA.FTZ R5, R5, c[0x0][0x2d0], -R184.reuse ;  /* 0x0000b40005057a23 */ /* 0x100fe200000108b8 */
[----:B------:R-:W-:Y:S01]  /*a750*/  FMNMX.FTZ R140, R46, R141, !PT ;  /* 0x0000008d2e8c7209 */ /* 0x000fe20007810000 */
[----:B------:R1:W-:Y:S01]  /*a760*/  MUFU.EX2 R234, R4 ;  /* 0x0000000400ea7308 */ /* 0x0003e20000000800 */
[--C-:B------:R-:W-:Y:S02]  /*a770*/  FFMA.FTZ R17, R17, c[0x0][0x2d0], -R184.reuse ;  /* 0x0000b40011117a23 */ /* 0x100fe400000108b8 */
[----:B------:R-:W-:Y:S01]  /*a780*/  FMNMX.FTZ R140, R47, R140, !PT ;  /* 0x0000008c2f8c7209 */ /* 0x000fe20007810000 */
[----:B------:R-:W-:Y:S01]  /*a790*/  FMUL.FTZ R185, R144, c[0x0][0x2d0] ;  /* 0x0000b40090b97a20 */ /* 0x000fe20000410000 */
[----:B---3--:R-:W-:Y:S01]  /*a7a0*/  FMNMX.FTZ R143, R143, R142, !PT ;  /* 0x0000008e8f8f7209 */ /* 0x008fe20007810000 */
[--C-:B------:R-:W-:Y:S01]  /*a7b0*/  FFMA.FTZ R16, R16, c[0x0][0x2d0], -R184.reuse ;  /* 0x0000b40010107a23 */ /* 0x100fe200000108b8 */
[----:B------:R-:W-:Y:S01]  /*a7c0*/  FMNMX.FTZ R140, R58, R140, !PT ;  /* 0x0000008c3a8c7209 */ /* 0x000fe20007810000 */
[--C-:B------:R-:W-:Y:S02]  /*a7d0*/  FFMA.FTZ R6, R6, c[0x0][0x2d0], -R185.reuse ;  /* 0x0000b40006067a23 */ /* 0x100fe400000108b9 */
[----:B------:R2:W3:Y:S01]  /*a7e0*/  MUFU.EX2 R141, R0 ;  /* 0x00000000008d7308 */ /* 0x0004e20000000800 */
[--C-:B------:R-:W-:Y:S02]  /*a7f0*/  FFMA.FTZ R7, R7, c[0x0][0x2d0], -R185.reuse ;  /* 0x0000b40007077a23 */ /* 0x100fe400000108b9 */
[--C-:B------:R-:W-:Y:S02]  /*a800*/  FFMA.FTZ R19, R19, c[0x0][0x2d0], -R185.reuse ;  /* 0x0000b40013137a23 */ /* 0x100fe400000108b9 */
[--C-:B------:R-:W-:Y:S02]  /*a810*/  FFMA.FTZ R18, R18, c[0x0][0x2d0], -R185.reuse ;  /* 0x0000b40012127a23 */ /* 0x100fe400000108b9 */
[----:B------:R-:W-:Y:S02]  /*a820*/  FMUL.FTZ R186, R143, c[0x0][0x2d0] ;  /* 0x0000b4008fba7a20 */ /* 0x000fe40000410000 */
[----:B------:R-:W-:Y:S01]  /*a830*/  FFMA.FTZ R32, R32, c[0x0][0x2d0], -R184 ;  /* 0x0000b40020207a23 */ /* 0x000fe200000108b8 */
[----:B------:R4:W-:Y:S01]  /*a840*/  MUFU.EX2 R232, R6 ;  /* 0x0000000600e87308 */ /* 0x0009e20000000800 */
[--C-:B------:R-:W-:Y:S02]  /*a850*/  FFMA.FTZ R8, R8, c[0x0][0x2d0], -R186.reuse ;  /* 0x0000b40008087a23 */ /* 0x100fe400000108ba */
[----:B------:R-:W-:Y:S01]  /*a860*/  FFMA.FTZ R9, R9, c[0x0][0x2d0], -R186 ;  /* 0x0000b40009097a23 */ /* 0x000fe200000108ba */
[----:B-1----:R-:W-:Y:S01]  /*a870*/  @P0 SHF.R.S32.HI R4, RZ, 0x1f, R202 ;  /* 0x0000001fff040819 */ /* 0x002fe200000114ca */
[--C-:B------:R-:W-:Y:S02]  /*a880*/  FFMA.FTZ R12, R12, c[0x0][0x2d0], -R186.reuse ;  /* 0x0000b4000c0c7a23 */ /* 0x100fe400000108ba */
[----:B------:R-:W-:Y:S02]  /*a890*/  FFMA.FTZ R13, R13, c[0x0][0x2d0], -R186 ;  /* 0x0000b4000d0d7a23 */ /* 0x000fe400000108ba */
[--C-:B------:R-:W-:Y:S01]  /*a8a0*/  FFMA.FTZ R36, R36, c[0x0][0x2d0], -R184.reuse ;  /* 0x0000b40024247a23 */ /* 0x100fe200000108b8 */
[----:B------:R1:W-:Y:S01]  /*a8b0*/  MUFU.EX2 R235, R5 ;  /* 0x0000000500eb7308 */ /* 0x0003e20000000800 */
[----:B------:R-:W-:Y:S02]  /*a8c0*/  FFMA.FTZ R37, R37, c[0x0][0x2d0], -R184 ;  /* 0x0000b40025257a23 */ /* 0x000fe400000108b8 */
[--C-:B------:R-:W-:Y:S02]  /*a8d0*/  FFMA.FTZ R38, R38, c[0x0][0x2d0], -R185.reuse ;  /* 0x0000b40026267a23 */ /* 0x100fe400000108b9 */
[----:B--2---:R-:W-:Y:S02]  /*a8e0*/  FADD.FTZ R0, -R144, R2 ;  /* 0x0000000290007221 */ /* 0x004fe40000010100 */
[----:B---3--:R-:W-:Y:S02]  /*a8f0*/  FMUL.FTZ R100, R141, R100 ;  /* 0x000000648d647220 */ /* 0x008fe40000410000 */
[----:B------:R-:W-:Y:S01]  /*a900*/  FMUL.FTZ R2, R0, c[0x0][0x2d0] ;  /* 0x0000b40000027a20 */ /* 0x000fe20000410000 */
[----:B------:R-:W-:Y:S01]  /*a910*/  FMNMX.FTZ R0, R59, R140, !PT ;  /* 0x0000008c3b007209 */ /* 0x000fe20007810000 */
[----:B------:R2:W-:Y:S01]  /*a920*/  MUFU.EX2 R233, R7 ;  /* 0x0000000700e97308 */ /* 0x0005e20000000800 */
[C---:B------:R-:W-:Y:S02]  /*a930*/  FMUL.FTZ R101, R141.reuse, R101 ;  /* 0x000000658d657220 */ /* 0x040fe40000410000 */
[----:B------:R-:W-:Y:S01]  /*a940*/  FMNMX.FTZ R0, R62, R0, !PT ;  /* 0x000000003e007209 */ /* 0x000fe20007810000 */
[----:B----4-:R-:W-:Y:S02]  /*a950*/  @P0 IMAD R6, R4, c[0x0][0x1e0], RZ ;  /* 0x0000780004060a24 */ /* 0x010fe400078e02ff */
[----:B------:R-:W-:Y:S01]  /*a960*/  FMUL.FTZ R112, R141, R112 ;  /* 0x000000708d707220 */ /* 0x000fe20000410000 */
[----:B------:R-:W-:Y:S01]  /*a970*/  FMNMX.FTZ R0, R63, R0, !PT ;  /* 0x000000003f007209 */ /* 0x000fe20007810000 */
[C---:B------:R-:W-:Y:S02]  /*a980*/  @P0 IMAD R6, R202.reuse, c[0x0][0x1e4], R6 ;  /* 0x00007900ca060a24 */ /* 0x040fe400078e0206 */
[----:B------:R3:W4:Y:S01]  /*a990*/  MUFU.EX2 R140, R2 ;  /* 0x00000002008c7308 */ /* 0x0007220000000800 */
[----:B------:R-:W-:Y:S02]  /*a9a0*/  FMUL.FTZ R113, R141, R113 ;  /* 0x000000718d717220 */ /* 0x000fe40000410000 */
[----:B-1----:R-:W-:Y:S04]  /*a9b0*/  @P0 IMAD.WIDE.U32 R4, R202, c[0x0][0x1e0], RZ ;  /* 0x00007800ca040a25 */ /* 0x002fe800078e00ff */
[--C-:B------:R-:W-:Y:S01]  /*a9c0*/  FFMA.FTZ R39, R39, c[0x0][0x2d0], -R185.reuse ;  /* 0x0000b40027277a23 */ /* 0x100fe200000108b9 */
[----:B------:R-:W-:Y:S01]  /*a9d0*/  @P0 IADD3 R6, R5, R6, RZ ;  /* 0x0000000605060210 */ /* 0x000fe20007ffe0ff */
[--C-:B------:R-:W-:Y:S01]  /*a9e0*/  FFMA.FTZ R48, R48, c[0x0][0x2d0], -R184.reuse ;  /* 0x0000b40030307a23 */ /* 0x100fe200000108b8 */
[----:B------:R-:W-:Y:S01]  /*a9f0*/  MUFU.EX2 R236, R19 ;  /* 0x0000001300ec7308 */ /* 0x000fe20000000800 */
[C---:B------:R-:W-:Y:S01]  /*aa00*/  @P0 SHF.L.U32 R5, R4.reuse, 0x6, RZ ;  /* 0x0000000604050819 */ /* 0x040fe200000006ff */
[----:B------:R-:W-:Y:S01]  /*aa10*/  FFMA.FTZ R49, R49, c[0x0][0x2d0], -R184 ;  /* 0x0000b40031317a23 */ /* 0x000fe200000108b8 */
[----:B------:R-:W-:Y:S01]  /*aa20*/  @P0 SHF.L.U64.HI R4, R4, 0x6, R6 ;  /* 0x0000000604040819 */ /* 0x000fe20000010206 */
[--C-:B------:R-:W-:Y:S01]  /*aa30*/  FFMA.FTZ R50, R50, c[0x0][0x2d0], -R185.reuse ;  /* 0x0000b40032327a23 */ /* 0x100fe200000108b9 */
[----:B--2---:R-:W-:Y:S01]  /*aa40*/  @P0 MOV R7, c[0x0][0x1e0] ;  /* 0x0000780000070a02 */ /* 0x004fe20000000f00 */
[----:B------:R-:W-:Y:S02]  /*aa50*/  FFMA.FTZ R51, R51, c[0x0][0x2d0], -R185 ;  /* 0x0000b40033337a23 */ /* 0x000fe400000108b9 */
[--C-:B------:R-:W-:Y:S01]  /*aa60*/  FFMA.FTZ R40, R40, c[0x0][0x2d0], -R186.reuse ;  /* 0x0000b40028287a23 */ /* 0x100fe200000108ba */
[----:B------:R-:W-:Y:S01]  /*aa70*/  @P0 LEA R6, P6, R7, R5, 0x5 ;  /* 0x0000000507060211 */ /* 0x000fe200078c28ff */
[----:B------:R1:W-:Y:S01]  /*aa80*/  MUFU.EX2 R239, R17 ;  /* 0x0000001100ef7308 */ /* 0x0003e20000000800 */
[--C-:B------:R-:W-:Y:S02]  /*aa90*/  FFMA.FTZ R41, R41, c[0x0][0x2d0], -R186.reuse ;  /* 0x0000b40029297a23 */ /* 0x100fe400000108ba */
[--C-:B------:R-:W-:Y:S02]  /*aaa0*/  FFMA.FTZ R44, R44, c[0x0][0x2d0], -R186.reuse ;  /* 0x0000b4002c2c7a23 */ /* 0x100fe400000108ba */
[----:B---3--:R-:W-:Y:S02]  /*aab0*/  FADD.FTZ R2, -R143, R3 ;  /* 0x000000038f027221 */ /* 0x008fe40000010100 */
[----:B----4-:R-:W-:Y:S02]  /*aac0*/  FMUL.FTZ R102, R140, R102 ;  /* 0x000000668c667220 */ /* 0x010fe40000410000 */
[----:B------:R-:W-:Y:S01]  /*aad0*/  FMUL.FTZ R2, R2, c[0x0][0x2d0] ;  /* 0x0000b40002027a20 */ /* 0x000fe20000410000 */
[----:B------:R2:W-:Y:S01]  /*aae0*/  MUFU.EX2 R237, R18 ;  /* 0x0000001200ed7308 */ /* 0x0005e20000000800 */
[C---:B------:R-:W-:Y:S02]  /*aaf0*/  FMUL.FTZ R103, R140.reuse, R103 ;  /* 0x000000678c677220 */ /* 0x040fe40000410000 */
[C---:B------:R-:W-:Y:S02]  /*ab00*/  FMUL.FTZ R114, R140.reuse, R114 ;  /* 0x000000728c727220 */ /* 0x040fe40000410000 */
[C---:B------:R-:W-:Y:S02]  /*ab10*/  FMUL.FTZ R115, R140.reuse, R115 ;  /* 0x000000738c737220 */ /* 0x040fe40000410000 */
[----:B------:R-:W-:Y:S02]  /*ab20*/  FFMA.FTZ R45, R45, c[0x0][0x2d0], -R186 ;  /* 0x0000b4002d2d7a23 */ /* 0x000fe400000108ba */
[C---:B------:R-:W-:Y:S01]  /*ab30*/  FMUL.FTZ R116, R141.reuse, R116 ;  /* 0x000000748d747220 */ /* 0x040fe20000410000 */
[----:B------:R3:W4:Y:S01]  /*ab40*/  MUFU.EX2 R3, R2 ;  /* 0x0000000200037308 */ /* 0x0007220000000800 */
[----:B------:R-:W-:Y:S02]  /*ab50*/  FMUL.FTZ R117, R141, R117 ;  /* 0x000000758d757220 */ /* 0x000fe40000410000 */
[C---:B------:R-:W-:Y:S01]  /*ab60*/  FMUL.FTZ R118, R140.reuse, R118 ;  /* 0x000000768c767220 */ /* 0x040fe20000410000 */
[----:B-1----:R-:W-:Y:S01]  /*ab70*/  @P0 IADD3 R17, P2, R5, R148, RZ ;  /* 0x0000009405110210 */ /* 0x002fe20007f5e0ff */
[----:B------:R-:W-:Y:S02]  /*ab80*/  FMUL.FTZ R119, R140, R119 ;  /* 0x000000778c777220 */ /* 0x000fe40000410000 */
[C---:B------:R-:W-:Y:S01]  /*ab90*/  FMUL.FTZ R128, R141.reuse, R128 ;  /* 0x000000808d807220 */ /* 0x040fe20000410000 */
[----:B------:R-:W-:Y:S01]  /*aba0*/  @P0 IADD3.X R176, R4, R149, RZ, P2, !PT ;  /* 0x0000009504b00210 */ /* 0x000fe200017fe4ff */
[----:B------:R-:W-:Y:S01]  /*abb0*/  FMUL.FTZ R129, R141, R129 ;  /* 0x000000818d817220 */ /* 0x000fe20000410000 */
[----:B------:R-:W1:Y:S01]  /*abc0*/  MUFU.EX2 R238, R16 ;  /* 0x0000001000ee7308 */ /* 0x000e620000000800 */
[C---:B------:R-:W-:Y:S02]  /*abd0*/  FMUL.FTZ R130, R140.reuse, R130 ;  /* 0x000000828c827220 */ /* 0x040fe40000410000 */
[C---:B------:R-:W-:Y:S01]  /*abe0*/  FMUL.FTZ R131, R140.reuse, R131 ;  /* 0x000000838c837220 */ /* 0x040fe20000410000 */
[----:B--2---:R-:W-:Y:S01]  /*abf0*/  @P0 LEA R18, P2, R17, c[0x0][0x1c8], 0x1 ;  /* 0x0000720011120a11 */ /* 0x004fe200078408ff */
[C---:B------:R-:W-:Y:S02]  /*ac00*/  FMUL.FTZ R136, R141.reuse, R136 ;  /* 0x000000888d887220 */ /* 0x040fe40000410000 */
[C---:B------:R-:W-:Y:S02]  /*ac10*/  FMUL.FTZ R137, R141.reuse, R137 ;  /* 0x000000898d897220 */ /* 0x040fe40000410000 */
[C---:B------:R-:W-:Y:S01]  /*ac20*/  FMUL.FTZ R138, R140.reuse, R138 ;  /* 0x0000008a8c8a7220 */ /* 0x040fe20000410000 */
[----:B------:R-:W-:Y:S01]  /*ac30*/  MUFU.EX2 R228, R8 ;  /* 0x0000000800e47308 */ /* 0x000fe20000000800 */
[C---:B------:R-:W-:Y:S02]  /*ac40*/  FMUL.FTZ R139, R140.reuse, R139 ;  /* 0x0000008b8c8b7220 */ /* 0x040fe40000410000 */
[----:B------:R-:W-:Y:S01]  /*ac50*/  FMUL.FTZ R68, R141, R68 ;  /* 0x000000448d447220 */ /* 0x000fe20000410000 */
[----:B---3--:R-:W2:Y:S01]  /*ac60*/  SHFL.BFLY PT, R2, R0, 0x2, 0x1f ;  /* 0x0c401f0000027f89 */ /* 0x008ea200000e0000 */
[C---:B----4-:R-:W-:Y:S02]  /*ac70*/  FMUL.FTZ R104, R3.reuse, R104 ;  /* 0x0000006803687220 */ /* 0x050fe40000410000 */
        /* <DEDUP_REMOVED lines=8> */
[----:B------:R3:W-:Y:S01]  /*ad00*/  MUFU.EX2 R231, R12 ;  /* 0x0000000c00e77308 */ /* 0x0007e20000000800 */
[C---:B------:R-:W-:Y:S02]  /*ad10*/  FMUL.FTZ R132, R3.reuse, R132 ;  /* 0x0000008403847220 */ /* 0x040fe40000410000 */
[----:B------:R-:W-:Y:S02]  /*ad20*/  FMUL.FTZ R133, R3, R133 ;  /* 0x0000008503857220 */ /* 0x000fe40000410000 */
[----:B------:R-:W-:Y:S02]  /*ad30*/  FMUL.FTZ R69, R141, R69 ;  /* 0x000000458d457220 */ /* 0x000fe40000410000 */
[----:B------:R-:W-:Y:S01]  /*ad40*/  FMUL.FTZ R70, R140, R70 ;  /* 0x000000468c467220 */ /* 0x000fe20000410000 */
[----:B--2---:R-:W-:Y:S01]  /*ad50*/  FMNMX.FTZ R0, R0, R2, !PT ;  /* 0x0000000200007209 */ /* 0x004fe20007810000 */
[C---:B------:R-:W-:Y:S01]  /*ad60*/  FMUL.FTZ R71, R140.reuse, R71 ;  /* 0x000000478c477220 */ /* 0x040fe20000410000 */
[----:B------:R2:W-:Y:S01]  /*ad70*/  MUFU.EX2 R230, R13 ;  /* 0x0000000d00e67308 */ /* 0x0005e20000000800 */
[C---:B------:R-:W-:Y:S02]  /*ad80*/  FMUL.FTZ R72, R3.reuse, R72 ;  /* 0x0000004803487220 */ /* 0x040fe40000410000 */
[----:B------:R-:W4:Y:S01]  /*ad90*/  SHFL.BFLY PT, R2, R0, 0x1, 0x1f ;  /* 0x0c201f0000027f89 */ /* 0x000f2200000e0000 */
[C---:B------:R-:W-:Y:S02]  /*ada0*/  FMUL.FTZ R73, R3.reuse, R73 ;  /* 0x0000004903497220 */ /* 0x040fe40000410000 */
[C---:B------:R-:W-:Y:S02]  /*adb0*/  FMUL.FTZ R76, R3.reuse, R76 ;  /* 0x0000004c034c7220 */ /* 0x040fe40000410000 */
[----:B------:R-:W-:Y:S02]  /*adc0*/  FMUL.FTZ R77, R3, R77 ;  /* 0x0000004d034d7220 */ /* 0x000fe40000410000 */
[----:B------:R-:W-:Y:S01]  /*add0*/  MUFU.EX2 R225, R32 ;  /* 0x0000002000e17308 */ /* 0x000fe20000000800 */
[C---:B------:R-:W-:Y:S02]  /*ade0*/  FMUL.FTZ R80, R141.reuse, R80 ;  /* 0x000000508d507220 */ /* 0x040fe40000410000 */
[----:B------:R-:W-:Y:S02]  /*adf0*/  FMUL.FTZ R81, R141, R81 ;  /* 0x000000518d517220 */ /* 0x000fe40000410000 */
[----:B---3--:R-:W-:Y:S02]  /*ae00*/  FMUL.FTZ R12, R3, R160 ;  /* 0x000000a0030c7220 */ /* 0x008fe40000410000 */
[C---:B------:R-:W-:Y:S02]  /*ae10*/  FMUL.FTZ R82, R140.reuse, R82 ;  /* 0x000000528c527220 */ /* 0x040fe40000410000 */
[----:B------:R-:W-:Y:S01]  /*ae20*/  FMUL.FTZ R83, R140, R83 ;  /* 0x000000538c537220 */ /* 0x000fe20000410000 */
[----:B------:R-:W-:Y:S01]  /*ae30*/  MUFU.EX2 R197, R36 ;  /* 0x0000002400c57308 */ /* 0x000fe20000000800 */
[C---:B------:R-:W-:Y:S02]  /*ae40*/  FMUL.FTZ R84, R141.reuse, R84 ;  /* 0x000000548d547220 */ /* 0x040fe40000410000 */
[----:B------:R-:W-:Y:S02]  /*ae50*/  FMUL.FTZ R85, R141, R85 ;  /* 0x000000558d557220 */ /* 0x000fe40000410000 */
[----:B--2---:R-:W-:Y:S01]  /*ae60*/  FMUL.FTZ R13, R3, R161 ;  /* 0x000000a1030d7220 */ /* 0x004fe20000410000 */
[----:B----4-:R-:W-:Y:S01]  /*ae70*/  FMNMX.FTZ R142, R0, R2, !PT ;  /* 0x00000002008e7209 */ /* 0x010fe20007810000 */
[C---:B------:R-:W-:Y:S01]  /*ae80*/  FMUL.FTZ R86, R140.reuse, R86 ;  /* 0x000000568c567220 */ /* 0x040fe20000410000 */
[----:B------:R-:W-:Y:S02]  /*ae90*/  @P0 MOV R2, c[0x0][0x1e4] ;  /* 0x0000790000020a02 */ /* 0x000fe40000000f00 */
[----:B------:R-:W-:Y:S01]  /*aea0*/  MUFU.EX2 R196, R37 ;  /* 0x0000002500c47308 */ /* 0x000fe20000000800 */
[----:B------:R-:W-:Y:S01]  /*aeb0*/  FMUL.FTZ R87, R140, R87 ;  /* 0x000000578c577220 */ /* 0x000fe20000410000 */
[----:B------:R-:W-:Y:S01]  /*aec0*/  @P0 LEA.HI.X R2, R7, R4, R2, 0x5, P6 ;  /* 0x0000000407020211 */ /* 0x000fe200030f2c02 */
[----:B------:R-:W-:Y:S01]  /*aed0*/  FADD.FTZ R0, -R142, R146 ;  /* 0x000000928e007221 */ /* 0x000fe20000010100 */
[----:B------:R-:W-:Y:S01]  /*aee0*/  @P0 IADD3 R7, P6, R5, R222, RZ ;  /* 0x000000de05070210 */ /* 0x000fe20007fde0ff */
[----:B------:R-:W-:Y:S01]  /*aef0*/  FMUL.FTZ R88, R3, R88 ;  /* 0x0000005803587220 */ /* 0x000fe20000410000 */
[----:B------:R-:W-:Y:S01]  /*af00*/  @P0 IADD3 R5, P1, R5, R150, RZ ;  /* 0x0000009605050210 */ /* 0x000fe20007f3e0ff */
[----:B------:R-:W-:Y:S01]  /*af10*/  FMUL.FTZ R0, R0, c[0x0][0x2d0] ;  /* 0x0000b40000007a20 */ /* 0x000fe20000410000 */
[C---:B------:R-:W-:Y:S02]  /*af20*/  @P0 IADD3.X R19, R4.reuse, R221, RZ, P6, !PT ;  /* 0x000000dd04130210 */ /* 0x040fe400037fe4ff */
[----:B------:R-:W-:Y:S01]  /*af30*/  MUFU.EX2 R195, R38 ;  /* 0x0000002600c37308 */ /* 0x000fe20000000800 */
[----:B------:R-:W-:Y:S01]  /*af40*/  @P0 LEA R146, P6, R7, c[0x0][0x1c8], 0x1 ;  /* 0x0000720007920a11 */ /* 0x000fe200078c08ff */
[C---:B------:R-:W-:Y:S01]  /*af50*/  FMUL.FTZ R89, R3.reuse, R89 ;  /* 0x0000005903597220 */ /* 0x040fe20000410000 */
[----:B------:R-:W-:Y:S01]  /*af60*/  @P0 IADD3.X R4, R4, R151, RZ, P1, !PT ;  /* 0x0000009704040210 */ /* 0x000fe20000ffe4ff */
[----:B------:R-:W-:Y:S01]  /*af70*/  FMUL.FTZ R92, R3, R92 ;  /* 0x0000005c035c7220 */ /* 0x000fe20000410000 */
[----:B------:R-:W-:Y:S01]  /*af80*/  @P0 LEA.HI.X R147, R7, c[0x0][0x1cc], R19, 0x1, P6 ;  /* 0x0000730007930a11 */ /* 0x000fe200030f0c13 */
[----:B------:R-:W-:Y:S01]  /*af90*/  FMUL.FTZ R93, R3, R93 ;  /* 0x0000005d035d7220 */ /* 0x000fe20000410000 */
[----:B------:R-:W-:Y:S01]  /*afa0*/  @P0 LEA.HI.X R19, R17, c[0x0][0x1cc], R176, 0x1, P2 ;  /* 0x0000730011130a11 */ /* 0x000fe200010f0cb0 */
[----:B------:R-:W-:Y:S01]  /*afb0*/  FMUL.FTZ R96, R141, R96 ;  /* 0x000000608d607220 */ /* 0x000fe20000410000 */
[C---:B------:R-:W-:Y:S01]  /*afc0*/  @P0 LEA R16, P1, R5.reuse, c[0x0][0x1c8], 0x1 ;  /* 0x0000720005100a11 */ /* 0x040fe200078208ff */
[----:B------:R2:W-:Y:S01]  /*afd0*/  @P0 LDGSTS.E.BYPASS.LTC128B.128 [R203+0x3100], [R146.64], !P5 ;  /* 0x0310000092cb0fae */ /* 0x0005e2000e901d46 */
[C---:B------:R-:W-:Y:S01]  /*afe0*/  @P0 IADD3 R148, P6, R6.reuse, R148, RZ ;  /* 0x0000009406940210 */ /* 0x040fe20007fde0ff */
[----:B------:R-:W3:Y:S01]  /*aff0*/  MUFU.EX2 R0, R0 ;  /* 0x0000000000007308 */ /* 0x000ee20000000800 */
[----:B------:R-:W-:Y:S01]  /*b000*/  @P0 LEA.HI.X R17, R5, c[0x0][0x1cc], R4, 0x1, P1 ;  /* 0x0000730005110a11 */ /* 0x000fe200008f0c04 */
[----:B------:R-:W-:Y:S01]  /*b010*/  FMUL.FTZ R97, R141, R97 ;  /* 0x000000618d617220 */ /* 0x000fe20000410000 */
[----:B------:R-:W-:Y:S01]  /*b020*/  @P0 IADD3 R7, P2, R6, R222, RZ ;  /* 0x000000de06070210 */ /* 0x000fe20007f5e0ff */
[----:B------:R-:W-:Y:S01]  /*b030*/  FMUL.FTZ R98, R140, R98 ;  /* 0x000000628c627220 */ /* 0x000fe20000410000 */
[----:B------:R-:W-:Y:S01]  /*b040*/  @P0 IADD3 R5, P1, R6, R150, RZ ;  /* 0x0000009606050210 */ /* 0x000fe20007f3e0ff */
[----:B------:R4:W-:Y:S01]  /*b050*/  @P0 LDGSTS.E.BYPASS.LTC128B.128 [R203+0x4100], [R18.64], !P4 ;  /* 0x0410000012cb0fae */ /* 0x0009e2000e101d46 */
[----:B------:R-:W-:Y:S01]  /*b060*/  @P0 IADD3.X R149, R2, R149, RZ, P6, !PT ;  /* 0x0000009502950210 */ /* 0x000fe200037fe4ff */
[----:B------:R-:W-:Y:S01]  /*b070*/  FMUL.FTZ R99, R140, R99 ;  /* 0x000000638c637220 */ /* 0x000fe20000410000 */
[----:B------:R-:W-:Y:S01]  /*b080*/  @P0 LEA R8, P6, R7, c[0x0][0x1c8], 0x1 ;  /* 0x0000720007080a11 */ /* 0x000fe200078c08ff */
[----:B------:R-:W-:Y:S01]  /*b090*/  MUFU.EX2 R194, R39 ;  /* 0x0000002700c27308 */ /* 0x000fe20000000800 */
[----:B------:R-:W-:Y:S01]  /*b0a0*/  @P0 IADD3.X R151, R2, R151, RZ, P1, !PT ;  /* 0x0000009702970210 */ /* 0x000fe20000ffe4ff */
[--C-:B------:R-:W-:Y:S01]  /*b0b0*/  FFMA.FTZ R20, R20, c[0x0][0x2d0], -R184.reuse ;  /* 0x0000b40014147a23 */ /* 0x100fe200000108b8 */
[----:B------:R-:W-:Y:S01]  /*b0c0*/  @P0 IADD3.X R2, R2, R221, RZ, P2, !PT ;  /* 0x000000dd02020210 */ /* 0x000fe200017fe4ff */
[----:B------:R2:W-:Y:S01]  /*b0d0*/  @P0 LDGSTS.E.BYPASS.LTC128B.128 [R203+0x5100], [R16.64], !P3 ;  /* 0x0510000010cb0fae */ /* 0x0005e2000d901d46 */
[----:B------:R-:W-:Y:S01]  /*b0e0*/  @P0 LEA R6, P2, R148, c[0x0][0x1c8], 0x1 ;  /* 0x0000720094060a11 */ /* 0x000fe200078408ff */
[----:B------:R-:W-:Y:S01]  /*b0f0*/  FFMA.FTZ R21, R21, c[0x0][0x2d0], -R184 ;  /* 0x0000b40015157a23 */ /* 0x000fe200000108b8 */
[----:B------:R-:W-:Y:S01]  /*b100*/  @P0 LEA.HI.X R9, R7, c[0x0][0x1cc], R2, 0x1, P6 ;  /* 0x0000730007090a11 */ /* 0x000fe200030f0c02 */
[----:B------:R-:W-:Y:S01]  /*b110*/  FMUL.FTZ R2, R142, c[0x0][0x2d0] ;  /* 0x0000b4008e027a20 */ /* 0x000fe20000410000 */
[----:B------:R-:W-:Y:S01]  /*b120*/  @P0 LEA.HI.X R7, R148, c[0x0][0x1cc], R149, 0x1, P2 ;  /* 0x0000730094070a11 */ /* 0x000fe200010f0c95 */
[----:B------:R-:W-:Y:S01]  /*b130*/  MUFU.EX2 R193, R48 ;  /* 0x0000003000c17308 */ /* 0x000fe20000000800 */
[----:B------:R-:W-:Y:S01]  /*b140*/  @P0 LEA R4, P1, R5, c[0x0][0x1c8], 0x1 ;  /* 0x0000720005040a11 */ /* 0x000fe200078208ff */
[----:B------:R5:W-:Y:S01]  /*b150*/  @P0 LDGSTS.E.BYPASS.LTC128B.128 [R203+0x3900], [R8.64], !P5 ;  /* 0x0390000008cb0fae */ /* 0x000be2000e901d46 */
[--C-:B------:R-:W-:Y:S01]  /*b160*/  FFMA.FTZ R10, R10, c[0x0][0x2d0], -R2.reuse ;  /* 0x0000b4000a0a7a23 */ /* 0x100fe20000010802 */
[----:B------:R-:W-:Y:S01]  /*b170*/  F2FP.BF16.PACK_AB R148, R235, R234 ;  /* 0x000000eaeb94723e */ /* 0x000fe200000010ff */
[--C-:B------:R-:W-:Y:S01]  /*b180*/  FFMA.FTZ R11, R11, c[0x0][0x2d0], -R2.reuse ;  /* 0x0000b4000b0b7a23 */ /* 0x100fe20000010802 */
[----:B------:R-:W-:Y:S01]  /*b190*/  @P0 LEA.HI.X R5, R5, c[0x0][0x1cc], R151, 0x1, P1 ;  /* 0x0000730005050a11 */ /* 0x000fe200008f0c97 */
[--C-:B------:R-:W-:Y:S01]  /*b1a0*/  FFMA.FTZ R14, R14, c[0x0][0x2d0], -R2.reuse ;  /* 0x0000b4000e0e7a23 */ /* 0x100fe20000010802 */
[----:B-1----:R-:W-:Y:S01]  /*b1b0*/  F2FP.BF16.PACK_AB R150, R239, R238 ;  /* 0x000000eeef96723e */ /* 0x002fe200000010ff */
[--C-:B------:R-:W-:Y:S01]  /*b1c0*/  FFMA.FTZ R15, R15, c[0x0][0x2d0], -R2.reuse ;  /* 0x0000b4000f0f7a23 */ /* 0x100fe20000010802 */
[----:B------:R1:W-:Y:S01]  /*b1d0*/  @P0 LDGSTS.E.BYPASS.LTC128B.128 [R203+0x4900], [R6.64], !P4 ;  /* 0x0490000006cb0fae */ /* 0x0003e2000e101d46 */
[----:B------:R1:W-:Y:S01]  /*b1e0*/  MUFU.EX2 R187, R10 ;  /* 0x0000000a00bb7308 */ /* 0x0003e20000000800 */
[----:B------:R-:W-:Y:S01]  /*b1f0*/  F2FP.BF16.PACK_AB R149, R233, R232 ;  /* 0x000000e8e995723e */ /* 0x000fe200000010ff */
[----:B----4-:R-:W-:Y:S01]  /*b200*/  FMUL.FTZ R18, R140, R166 ;  /* 0x000000a68c127220 */ /* 0x010fe20000410000 */
[----:B------:R-:W-:Y:S01]  /*b210*/  F2FP.BF16.PACK_AB R151, R236, R237 ;  /* 0x000000edec97723e */ /* 0x000fe200000010ff */
[----:B------:R-:W-:Y:S02]  /*b220*/  FMUL.FTZ R19, R140, R167 ;  /* 0x000000a78c137220 */ /* 0x000fe40000410000 */
[C---:B---3--:R-:W-:Y:S01]  /*b230*/  FMUL.FTZ R106, R0.reuse, R106 ;  /* 0x0000006a006a7220 */ /* 0x048fe20000410000 */
[----:B------:R3:W-:Y:S01]  /*b240*/  @P0 LDGSTS.E.BYPASS.LTC128B.128 [R203+0x5900], [R4.64], !P3 ;  /* 0x0590000004cb0fae */ /* 0x0007e2000d901d46 */
[C---:B------:R-:W-:Y:S02]  /*b250*/  FMUL.FTZ R107, R0.reuse, R107 ;  /* 0x0000006b006b7220 */ /* 0x040fe40000410000 */
[----:B------:R-:W4:Y:S01]  /*b260*/  MUFU.EX2 R188, R11 ;  /* 0x0000000b00bc7308 */ /* 0x000f220000000800 */
[C---:B--2---:R-:W-:Y:S02]  /*b270*/  FMUL.FTZ R16, R141.reuse, R164 ;  /* 0x000000a48d107220 */ /* 0x044fe40000410000 */
[----:B------:R-:W-:Y:S02]  /*b280*/  FMUL.FTZ R17, R141, R165 ;  /* 0x000000a58d117220 */ /* 0x000fe40000410000 */
[----:B------:R-:W2:Y:S01]  /*b290*/  LDSM.16.MT88.4 R176, [R205] ;  /* 0x00000000cdb0783b */ /* 0x000ea20000004200 */
[C---:B------:R-:W-:Y:S02]  /*b2a0*/  FMUL.FTZ R110, R0.reuse, R110 ;  /* 0x0000006e006e7220 */ /* 0x040fe40000410000 */
[C---:B-----5:R-:W-:Y:S02]  /*b2b0*/  FMUL.FTZ R8, R3.reuse, R156 ;  /* 0x0000009c03087220 */ /* 0x060fe40000410000 */
[----:B------:R5:W-:Y:S01]  /*b2c0*/  MUFU.EX2 R189, R14 ;  /* 0x0000000e00bd7308 */ /* 0x000be20000000800 */
[----:B------:R-:W-:Y:S02]  /*b2d0*/  FMUL.FTZ R9, R3, R157 ;  /* 0x0000009d03097220 */ /* 0x000fe40000410000 */
[----:B------:R-:W2:Y:S01]  /*b2e0*/  LDSM.16.MT88.4 R180, [R206] ;  /* 0x00000000ceb4783b */ /* 0x000ea20000004200 */
[----:B-1----:R-:W-:Y:S02]  /*b2f0*/  FMUL.FTZ R10, R0, R158 ;  /* 0x0000009e000a7220 */ /* 0x002fe40000410000 */
[----:B------:R-:W-:Y:S01]  /*b300*/  FMUL.FTZ R6, R140, R154 ;  /* 0x0000009a8c067220 */ /* 0x000fe20000410000 */
[----:B------:R-:W-:Y:S01]  /*b310*/  F2FP.BF16.PACK_AB R154, R230, R231 ;  /* 0x000000e7e69a723e */ /* 0x000fe200000010ff */
[----:B------:R-:W-:Y:S02]  /*b320*/  FMUL.FTZ R7, R140, R155 ;  /* 0x0000009b8c077220 */ /* 0x000fe40000410000 */
[----:B------:R-:W1:Y:S01]  /*b330*/  MUFU.EX2 R190, R15 ;  /* 0x0000000f00be7308 */ /* 0x000e620000000800 */
[----:B------:R-:W-:Y:S01]  /*b340*/  FMUL.FTZ R111, R0, R111 ;  /* 0x0000006f006f7220 */ /* 0x000fe20000410000 */
[----:B------:R-:W-:Y:S01]  /*b350*/  LDSM.16.MT88.4 R36, [R205+0x2400] ;  /* 0x00240000cd24783b */ /* 0x000fe20000004200 */
[--C-:B------:R-:W-:Y:S02]  /*b360*/  FFMA.FTZ R42, R42, c[0x0][0x2d0], -R2.reuse ;  /* 0x0000b4002a2a7a23 */ /* 0x100fe40000010802 */
[----:B---3--:R-:W-:Y:S01]  /*b370*/  FMUL.FTZ R4, R141, R152 ;  /* 0x000000988d047220 */ /* 0x008fe20000410000 */
[----:B------:R-:W-:Y:S01]  /*b380*/  F2FP.BF16.PACK_AB R152, R229, R228 ;  /* 0x000000e4e598723e */ /* 0x000fe200000010ff */
[----:B------:R-:W-:Y:S01]  /*b390*/  FMUL.FTZ R5, R141, R153 ;  /* 0x000000998d057220 */ /* 0x000fe20000410000 */
[----:B----4-:R-:W-:Y:S01]  /*b3a0*/  F2FP.BF16.PACK_AB R153, R188, R187 ;  /* 0x000000bbbc99723e */ /* 0x010fe200000010ff */
[C---:B------:R-:W-:Y:S01]  /*b3b0*/  FMUL.FTZ R11, R0.reuse, R159 ;  /* 0x0000009f000b7220 */ /* 0x040fe20000410000 */
[----:B------:R-:W-:Y:S01]  /*b3c0*/  LDSM.16.MT88.4 R164, [R205+0xc00] ;  /* 0x000c0000cda4783b */ /* 0x000fe20000004200 */
[----:B------:R-:W-:Y:S01]  /*b3d0*/  MUFU.EX2 R192, R49 ;  /* 0x0000003100c07308 */ /* 0x000fe20000000800 */
[--C-:B------:R-:W-:Y:S02]  /*b3e0*/  FFMA.FTZ R43, R43, c[0x0][0x2d0], -R2.reuse ;  /* 0x0000b4002b2b7a23 */ /* 0x100fe40000010802 */
[----:B-----5:R-:W-:Y:S02]  /*b3f0*/  FMUL.FTZ R14, R0, R162 ;  /* 0x000000a2000e7220 */ /* 0x020fe40000410000 */
[--C-:B------:R-:W-:Y:S02]  /*b400*/  FFMA.FTZ R46, R46, c[0x0][0x2d0], -R2.reuse ;  /* 0x0000b4002e2e7a23 */ /* 0x100fe40000010802 */
[----:B------:R-:W3:Y:S01]  /*b410*/  LDSM.16.MT88.4 R156, [R205+0x1000] ;  /* 0x00100000cd9c783b */ /* 0x000ee20000004200 */
[----:B------:R-:W-:Y:S02]  /*b420*/  FFMA.FTZ R47, R47, c[0x0][0x2d0], -R2 ;  /* 0x0000b4002f2f7a23 */ /* 0x000fe40000010802 */
[----:B------:R-:W-:Y:S01]  /*b430*/  MUFU.EX2 R191, R51 ;  /* 0x0000003300bf7308 */ /* 0x000fe20000000800 */
[----:B------:R-:W-:Y:S01]  /*b440*/  FMUL.FTZ R122, R0, R122 ;  /* 0x0000007a007a7220 */ /* 0x000fe20000410000 */
[----:B-1----:R-:W-:Y:S01]  /*b450*/  F2FP.BF16.PACK_AB R155, R190, R189 ;  /* 0x000000bdbe9b723e */ /* 0x002fe200000010ff */
[-C--:B--2---:R-:W-:Y:S02]  /*b460*/  HMMA.16816.F32.BF16 R4, R148, R176.reuse, R4 ;  /* 0x000000b09404723c */ /* 0x084fe40000041804 */
[----:B------:R-:W0:Y:S03]  /*b470*/  LDGDEPBAR ;  /* 0x00000000000079af */ /* 0x000e260000000000 */
[C---:B------:R-:W-:Y:S02]  /*b480*/  FMUL.FTZ R15, R0.reuse, R163 ;  /* 0x000000a3000f7220 */ /* 0x040fe40000410000 */
[----:B------:R-:W-:Y:S01]  /*b490*/  MUFU.EX2 R147, R46 ;  /* 0x0000002e00937308 */ /* 0x000fe20000000800 */
[C---:B------:R-:W-:Y:S01]  /*b4a0*/  FMUL.FTZ R123, R0.reuse, R123 ;  /* 0x0000007b007b7220 */ /* 0x040fe20000410000 */
[C---:B------:R-:W-:Y:S01]  /*b4b0*/  HMMA.16816.F32.BF16 R8, R152.reuse, R176, R8 ;  /* 0x000000b09808723c */ /* 0x040fe20000041808 */
[----:B------:R-:W1:Y:S03]  /*b4c0*/  LDSM.16.MT88.4 R160, [R206+0x1000] ;  /* 0x00100000cea0783b */ /* 0x000e660000004200 */
[C---:B------:R-:W-:Y:S02]  /*b4d0*/  FMUL.FTZ R126, R0.reuse, R126 ;  /* 0x0000007e007e7220 */ /* 0x040fe40000410000 */
[C---:B------:R-:W-:Y:S02]  /*b4e0*/  FMUL.FTZ R127, R0.reuse, R127 ;  /* 0x0000007f007f7220 */ /* 0x040fe40000410000 */
[-C--:B------:R-:W-:Y:S01]  /*b4f0*/  HMMA.16816.F32.BF16 R12, R152, R178.reuse, R12 ;  /* 0x000000b2980c723c */ /* 0x080fe2000004180c */
[----:B------:R2:W-:Y:S03]  /*b500*/  MUFU.EX2 R227, R20 ;  /* 0x0000001400e37308 */ /* 0x0005e60000000800 */
[C---:B------:R-:W-:Y:S02]  /*b510*/  FMUL.FTZ R134, R0.reuse, R134 ;  /* 0x0000008600867220 */ /* 0x040fe40000410000 */
[C---:B------:R-:W-:Y:S02]  /*b520*/  FMUL.FTZ R135, R0.reuse, R135 ;  /* 0x0000008700877220 */ /* 0x040fe40000410000 */
[C---:B------:R-:W-:Y:S03]  /*b530*/  HMMA.16816.F32.BF16 R16, R148.reuse, R178, R16 ;  /* 0x000000b29410723c */ /* 0x040fe60000041810 */
[----:B------:R4:W5:Y:S01]  /*b540*/  MUFU.EX2 R226, R21 ;  /* 0x0000001500e27308 */ /* 0x0009620000000800 */
[--C-:B------:R-:W-:Y:S02]  /*b550*/  FFMA.FTZ R146, R35, c[0x0][0x2d0], -R185.reuse ;  /* 0x0000b40023927a23 */ /* 0x100fe400000108b9 */
[C---:B------:R-:W-:Y:S02]  /*b560*/  FMUL.FTZ R35, R0.reuse, R175 ;  /* 0x000000af00237220 */ /* 0x040fe40000410000 */
[-C--:B------:R-:W-:Y:S04]  /*b570*/  HMMA.16816.F32.BF16 R100, R148, R180.reuse, R100 ;  /* 0x000000b49464723c */ /* 0x080fe80000041864 */
[C---:B------:R-:W-:Y:S01]  /*b580*/  FMUL.FTZ R74, R0.reuse, R74 ;  /* 0x0000004a004a7220 */ /* 0x040fe20000410000 */
[----:B------:R-:W-:Y:S01]  /*b590*/  MUFU.EX2 R203, R146 ;  /* 0x0000009200cb7308 */ /* 0x000fe20000000800 */
[C---:B------:R-:W-:Y:S02]  /*b5a0*/  FMUL.FTZ R75, R0.reuse, R75 ;  /* 0x0000004b004b7220 */ /* 0x040fe40000410000 */
[C---:B------:R-:W-:Y:S04]  /*b5b0*/  HMMA.16816.F32.BF16 R104, R152.reuse, R180, R104 ;  /* 0x000000b49868723c */ /* 0x040fe80000041868 */
[C---:B--2---:R-:W-:Y:S02]  /*b5c0*/  FMUL.FTZ R20, R141.reuse, R168 ;  /* 0x000000a88d147220 */ /* 0x044fe40000410000 */
[C---:B------:R-:W-:Y:S01]  /*b5d0*/  FMUL.FTZ R78, R0.reuse, R78 ;  /* 0x0000004e004e7220 */ /* 0x040fe20000410000 */
[----:B------:R-:W-:Y:S01]  /*b5e0*/  MUFU.EX2 R181, R40 ;  /* 0x0000002800b57308 */ /* 0x000fe20000000800 */
[-C--:B------:R-:W-:Y:S04]  /*b5f0*/  HMMA.16816.F32.BF16 R108, R152, R182.reuse, R108 ;  /* 0x000000b6986c723c */ /* 0x080fe8000004186c */
[----:B----4-:R-:W-:Y:S02]  /*b600*/  FMUL.FTZ R21, R141, R169 ;  /* 0x000000a98d157220 */ /* 0x010fe40000410000 */
[----:B------:R-:W-:Y:S02]  /*b610*/  FMUL.FTZ R79, R0, R79 ;  /* 0x0000004f004f7220 */ /* 0x000fe40000410000 */
[C---:B------:R-:W-:Y:S01]  /*b620*/  HMMA.16816.F32.BF16 R112, R148.reuse, R182, R112 ;  /* 0x000000b69470723c */ /* 0x040fe20000041870 */
[----:B------:R2:W-:Y:S03]  /*b630*/  MUFU.EX2 R183, R50 ;  /* 0x0000003200b77308 */ /* 0x0005e60000000800 */
[--C-:B------:R-:W-:Y:S02]  /*b640*/  FFMA.FTZ R22, R22, c[0x0][0x2d0], -R185.reuse ;  /* 0x0000b40016167a23 */ /* 0x100fe400000108b9 */
[C---:B------:R-:W-:Y:S02]  /*b650*/  FMUL.FTZ R90, R0.reuse, R90 ;  /* 0x0000005a005a7220 */ /* 0x040fe40000410000 */
[-C--:B---3--:R-:W-:Y:S03]  /*b660*/  HMMA.16816.F32.BF16 R116, R148, R156.reuse, R116 ;  /* 0x0000009c9474723c */ /* 0x088fe60000041874 */
[----:B------:R3:W-:Y:S01]  /*b670*/  MUFU.EX2 R223, R22 ;  /* 0x0000001600df7308 */ /* 0x0007e20000000800 */
[C---:B------:R-:W-:Y:S02]  /*b680*/  FMUL.FTZ R91, R0.reuse, R91 ;  /* 0x0000005b005b7220 */ /* 0x040fe40000410000 */
[----:B------:R-:W-:Y:S02]  /*b690*/  FMUL.FTZ R94, R0, R94 ;  /* 0x0000005e005e7220 */ /* 0x000fe40000410000 */
[C---:B------:R-:W-:Y:S04]  /*b6a0*/  HMMA.16816.F32.BF16 R120, R152.reuse, R156, R120 ;  /* 0x0000009c9878723c */ /* 0x040fe80000041878 */
[----:B------:R-:W-:Y:S01]  /*b6b0*/  FFMA.FTZ R33, R33, c[0x0][0x2d0], -R184 ;  /* 0x0000b40021217a23 */ /* 0x000fe200000108b8 */
[----:B------:R-:W-:Y:S01]  /*b6c0*/  MUFU.EX2 R182, R41 ;  /* 0x0000002900b67308 */ /* 0x000fe20000000800 */
[--C-:B------:R-:W-:Y:S02]  /*b6d0*/  FFMA.FTZ R32, R23, c[0x0][0x2d0], -R185.reuse ;  /* 0x0000b40017207a23 */ /* 0x100fe400000108b9 */
[-C--:B------:R-:W-:Y:S01]  /*b6e0*/  HMMA.16816.F32.BF16 R124, R152, R158.reuse, R124 ;  /* 0x0000009e987c723c */ /* 0x080fe2000004187c */
[----:B--2---:R-:W-:Y:S03]  /*b6f0*/  LDSM.16.MT88.4 R48, [R206+0x2400] ;  /* 0x00240000ce30783b */ /* 0x004fe60000004200 */
[--C-:B------:R-:W-:Y:S02]  /*b700*/  FFMA.FTZ R34, R34, c[0x0][0x2d0], -R185.reuse ;  /* 0x0000b40022227a23 */ /* 0x100fe400000108b9 */
[C---:B------:R-:W-:Y:S01]  /*b710*/  FMUL.FTZ R23, R140.reuse, R171 ;  /* 0x000000ab8c177220 */ /* 0x040fe20000410000 */
[----:B------:R2:W-:Y:S01]  /*b720*/  MUFU.EX2 R224, R33 ;  /* 0x0000002100e07308 */ /* 0x0005e20000000800 */
[C---:B------:R-:W-:Y:S01]  /*b730*/  HMMA.16816.F32.BF16 R128, R148.reuse, R158, R128 ;  /* 0x0000009e9480723c */ /* 0x040fe20000041880 */
[----:B------:R-:W4:Y:S03]  /*b740*/  LDSM.16.MT88.4 R156, [R205+0x2000] ;  /* 0x00200000cd9c783b */ /* 0x000f260000004200 */
[----:B---3--:R-:W-:Y:S02]  /*b750*/  FMUL.FTZ R22, R140, R170 ;  /* 0x000000aa8c167220 */ /* 0x008fe40000410000 */
[----:B------:R-:W-:Y:S02]  /*b760*/  FMUL.FTZ R95, R0, R95 ;  /* 0x0000005f005f7220 */ /* 0x000fe40000410000 */
[--C-:B------:R-:W-:Y:S01]  /*b770*/  FFMA.FTZ R24, R24, c[0x0][0x2d0], -R186.reuse ;  /* 0x0000b40018187a23 */ /* 0x100fe200000108ba */
[----:B------:R3:W3:Y:S02]  /*b780*/  MUFU.EX2 R222, R32 ;  /* 0x0000002000de7308 */ /* 0x0006e40000000800 */
[-C--:B-1----:R-:W-:Y:S03]  /*b790*/  HMMA.16816.F32.BF16 R20, R148, R160.reuse, R20 ;  /* 0x000000a09414723c */ /* 0x082fe60000041814 */
[----:B------:R-:W-:Y:S02]  /*b7a0*/  FFMA.FTZ R25, R25, c[0x0][0x2d0], -R186 ;  /* 0x0000b40019197a23 */ /* 0x000fe400000108ba */
[--C-:B------:R-:W-:Y:S02]  /*b7b0*/  FFMA.FTZ R26, R26, c[0x0][0x2d0], -R2.reuse ;  /* 0x0000b4001a1a7a23 */ /* 0x100fe40000010802 */
[----:B------:R-:W-:Y:S01]  /*b7c0*/  FFMA.FTZ R27, R27, c[0x0][0x2d0], -R2 ;  /* 0x0000b4001b1b7a23 */ /* 0x000fe20000010802 */
[C---:B------:R-:W-:Y:S01]  /*b7d0*/  HMMA.16816.F32.BF16 R132, R152.reuse, R160, R132 ;  /* 0x000000a09884723c */ /* 0x040fe20000041884 */
[----:B------:R1:W1:Y:S03]  /*b7e0*/  MUFU.EX2 R221, R34 ;  /* 0x0000002200dd7308 */ /* 0x0002660000000800 */
[----:B--2---:R-:W-:Y:S02]  /*b7f0*/  FMUL.FTZ R33, R3, R173 ;  /* 0x000000ad03217220 */ /* 0x004fe40000410000 */
[--C-:B------:R-:W-:Y:S02]  /*b800*/  FFMA.FTZ R28, R28, c[0x0][0x2d0], -R186.reuse ;  /* 0x0000b4001c1c7a23 */ /* 0x100fe400000108ba */
[----:B------:R-:W-:Y:S03]  /*b810*/  FFMA.FTZ R29, R29, c[0x0][0x2d0], -R186 ;  /* 0x0000b4001d1d7a23 */ /* 0x000fe600000108ba */
[----:B------:R5:W-:Y:S01]  /*b820*/  MUFU.EX2 R201, R24 ;  /* 0x0000001800c97308 */ /* 0x000be20000000800 */
[--C-:B------:R-:W-:Y:S02]  /*b830*/  FFMA.FTZ R30, R30, c[0x0][0x2d0], -R2.reuse ;  /* 0x0000b4001e1e7a23 */ /* 0x100fe40000010802 */
[----:B---3--:R-:W-:Y:S02]  /*b840*/  FMUL.FTZ R32, R3, R172 ;  /* 0x000000ac03207220 */ /* 0x008fe40000410000 */
[----:B------:R-:W-:Y:S02]  /*b850*/  FFMA.FTZ R31, R31, c[0x0][0x2d0], -R2 ;  /* 0x0000b4001f1f7a23 */ /* 0x000fe40000010802 */
[--C-:B------:R-:W-:Y:S02]  /*b860*/  FFMA.FTZ R65, R65, c[0x0][0x2d0], -R184.reuse ;  /* 0x0000b40041417a23 */ /* 0x100fe400000108b8 */
[--C-:B------:R-:W-:Y:S01]  /*b870*/  FFMA.FTZ R67, R67, c[0x0][0x2d0], -R185.reuse ;  /* 0x0000b40043437a23 */ /* 0x100fe200000108b9 */
[----:B------:R2:W3:Y:S01]  /*b880*/  MUFU.EX2 R200, R25 ;  /* 0x0000001900c87308 */ /* 0x0004e20000000800 */
[----:B------:R-:W-:Y:S02]  /*b890*/  FFMA.FTZ R52, R52, c[0x0][0x2d0], -R184 ;  /* 0x0000b40034347a23 */ /* 0x000fe400000108b8 */
[----:B------:R-:W-:Y:S02]  /*b8a0*/  FFMA.FTZ R61, R61, c[0x0][0x2d0], -R186 ;  /* 0x0000b4003d3d7a23 */ /* 0x000fe400000108ba */
[----:B-1----:R-:W-:Y:S02]  /*b8b0*/  FMUL.FTZ R34, R0, R174 ;  /* 0x000000ae00227220 */ /* 0x002fe40000410000 */
[--C-:B------:R-:W-:Y:S02]  /*b8c0*/  FFMA.FTZ R53, R53, c[0x0][0x2d0], -R184.reuse ;  /* 0x0000b40035357a23 */ /* 0x100fe400000108b8 */
[----:B------:R-:W-:Y:S01]  /*b8d0*/  FFMA.FTZ R64, R64, c[0x0][0x2d0], -R184 ;  /* 0x0000b40040407a23 */ /* 0x000fe200000108b8 */
[----:B------:R-:W-:Y:S01]  /*b8e0*/  MUFU.EX2 R180, R45 ;  /* 0x0000002d00b47308 */ /* 0x000fe20000000800 */
[--C-:B------:R-:W-:Y:S01]  /*b8f0*/  FFMA.FTZ R54, R54, c[0x0][0x2d0], -R185.reuse ;  /* 0x0000b40036367a23 */ /* 0x100fe200000108b9 */
[-C--:B------:R-:W-:Y:S03]  /*b900*/  HMMA.16816.F32.BF16 R32, R152, R162.reuse, R32 ;  /* 0x000000a29820723c */ /* 0x080fe60000041820 */
[----:B-----5:R-:W-:Y:S01]  /*b910*/  F2FP.BF16.PACK_AB R24, R226, R227 ;  /* 0x000000e3e218723e */ /* 0x020fe200000010ff */
[--C-:B------:R-:W-:Y:S02]  /*b920*/  FFMA.FTZ R55, R55, c[0x0][0x2d0], -R185.reuse ;  /* 0x0000b40037377a23 */ /* 0x100fe400000108b9 */
[----:B------:R-:W-:Y:S02]  /*b930*/  FFMA.FTZ R66, R66, c[0x0][0x2d0], -R185 ;  /* 0x0000b40042427a23 */ /* 0x000fe400000108b9 */
[C---:B------:R-:W-:Y:S01]  /*b940*/  HMMA.16816.F32.BF16 R136, R148.reuse, R162, R136 ;  /* 0x000000a29488723c */ /* 0x040fe20000041888 */
[----:B------:R-:W1:Y:S01]  /*b950*/  LDSM.16.MT88.4 R160, [R206+0x2000] ;  /* 0x00200000cea0783b */ /* 0x000e620000004200 */
[----:B------:R-:W-:Y:S02]  /*b960*/  MUFU.EX2 R146, R47 ;  /* 0x0000002f00927308 */ /* 0x000fe40000000800 */
[----:B--2---:R-:W-:Y:S01]  /*b970*/  F2FP.BF16.PACK_AB R25, R222, R223 ;  /* 0x000000dfde19723e */ /* 0x004fe200000010ff */
[----:B------:R-:W-:Y:S02]  /*b980*/  FFMA.FTZ R57, R57, c[0x0][0x2d0], -R186 ;  /* 0x0000b40039397a23 */ /* 0x000fe400000108ba */
[--C-:B------:R-:W-:Y:S01]  /*b990*/  FFMA.FTZ R58, R58, c[0x0][0x2d0], -R2.reuse ;  /* 0x0000b4003a3a7a23 */ /* 0x100fe20000010802 */
[-C--:B----4-:R-:W-:Y:S04]  /*b9a0*/  HMMA.16816.F32.BF16 R68, R148, R156.reuse, R68 ;  /* 0x0000009c9444723c */ /* 0x090fe80000041844 */
[----:B------:R-:W-:Y:S01]  /*b9b0*/  MUFU.EX2 R65, R65 ;  /* 0x0000004100417308 */ /* 0x000fe20000000800 */
[----:B------:R-:W-:Y:S02]  /*b9c0*/  FFMA.FTZ R59, R59, c[0x0][0x2d0], -R2 ;  /* 0x0000b4003b3b7a23 */ /* 0x000fe40000010802 */
[----:B------:R-:W-:Y:S01]  /*b9d0*/  FFMA.FTZ R60, R60, c[0x0][0x2d0], -R186 ;  /* 0x0000b4003c3c7a23 */ /* 0x000fe200000108ba */
[C---:B------:R-:W-:Y:S04]  /*b9e0*/  HMMA.16816.F32.BF16 R72, R152.reuse, R156, R72 ;  /* 0x0000009c9848723c */ /* 0x040fe80000041848 */
[--C-:B------:R-:W-:Y:S02]  /*b9f0*/  FFMA.FTZ R62, R62, c[0x0][0x2d0], -R2.reuse ;  /* 0x0000b4003e3e7a23 */ /* 0x100fe40000010802 */
[----:B------:R-:W-:Y:S01]  /*ba00*/  MUFU.EX2 R67, R67 ;  /* 0x0000004300437308 */ /* 0x000fe20000000800 */
[----:B------:R-:W-:Y:S01]  /*ba10*/  FFMA.FTZ R2, R63, c[0x0][0x2d0], -R2 ;  /* 0x0000b4003f027a23 */ /* 0x000fe20000010802 */
[-C--:B------:R-:W-:Y:S04]  /*ba20*/  HMMA.16816.F32.BF16 R76, R152, R158.reuse, R76 ;  /* 0x0000009e984c723c */ /* 0x080fe8000004184c */
[----:B------:R-:W-:Y:S02]  /*ba30*/  FFMA.FTZ R56, R56, c[0x0][0x2d0], -R186 ;  /* 0x0000b40038387a23 */ /* 0x000fe400000108ba */
[----:B------:R-:W-:Y:S02]  /*ba40*/  FFMA.FTZ R3, R3, R241, R228 ;  /* 0x000000f103037223 */ /* 0x000fe400000100e4 */
[C---:B------:R-:W-:Y:S01]  /*ba50*/  HMMA.16816.F32.BF16 R80, R148.reuse, R158, R80 ;  /* 0x0000009e9450723c */ /* 0x040fe20000041850 */
[----:B------:R-:W2:Y:S01]  /*ba60*/  LDSM.16.MT88.4 R156, [R205+0x400] ;  /* 0x00040000cd9c783b */ /* 0x000ea20000004200 */
[----:B------:R-:W-:Y:S02]  /*ba70*/  MUFU.EX2 R61, R61 ;  /* 0x0000003d003d7308 */ /* 0x000fe40000000800 */
[----:B------:R-:W-:Y:S02]  /*ba80*/  FADD.FTZ R3, R229, R3 ;  /* 0x00000003e5037221 */ /* 0x000fe40000010000 */
[----:B------:R-:W-:Y:S02]  /*ba90*/  FFMA.FTZ R0, R0, R240, R187 ;  /* 0x000000f000007223 */ /* 0x000fe400000100bb */
[----:B------:R-:W-:Y:S01]  /*baa0*/  FADD.FTZ R3, R231, R3 ;  /* 0x00000003e7037221 */ /* 0x000fe20000010000 */
[-C--:B-1----:R-:W-:Y:S03]  /*bab0*/  HMMA.16816.F32.BF16 R84, R148, R160.reuse, R84 ;  /* 0x000000a09454723c */ /* 0x082fe60000041854 */
[----:B------:R1:W-:Y:S01]  /*bac0*/  MUFU.EX2 R179, R26 ;  /* 0x0000001a00b37308 */ /* 0x0003e20000000800 */
[----:B------:R-:W-:Y:S02]  /*bad0*/  FFMA.FTZ R141, R141, R243, R234 ;  /* 0x000000f38d8d7223 */ /* 0x000fe400000100ea */
[----:B------:R-:W-:Y:S02]  /*bae0*/  FFMA.FTZ R140, R140, R242, R232 ;  /* 0x000000f28c8c7223 */ /* 0x000fe400000100e8 */
[C---:B------:R-:W-:Y:S04]  /*baf0*/  HMMA.16816.F32.BF16 R88, R152.reuse, R160, R88 ;  /* 0x000000a09858723c */ /* 0x040fe80000041858 */
[----:B------:R-:W-:Y:S01]  /*bb00*/  FADD.FTZ R141, R235, R141 ;  /* 0x0000008deb8d7221 */ /* 0x000fe20000010000 */
[----:B------:R4:W5:Y:S01]  /*bb10*/  MUFU.EX2 R178, R27 ;  /* 0x0000001b00b27308 */ /* 0x0009620000000800 */
[----:B------:R-:W-:Y:S02]  /*bb20*/  FADD.FTZ R140, R233, R140 ;  /* 0x0000008ce98c7221 */ /* 0x000fe40000010000 */
[-C--:B------:R-:W-:Y:S01]  /*bb30*/  HMMA.16816.F32.BF16 R92, R152, R162.reuse, R92 ;  /* 0x000000a2985c723c */ /* 0x080fe2000004185c */
[----:B------:R-:W5:Y:S06]  /*bb40*/  LDSM.16.MT88.4 R152, [R206+0x400] ;  /* 0x00040000ce98783b */ /* 0x000f6c0000004200 */
[----:B------:R3:W-:Y:S01]  /*bb50*/  MUFU.EX2 R199, R28 ;  /* 0x0000001c00c77308 */ /* 0x0007e20000000800 */
[----:B------:R-:W-:Y:S01]  /*bb60*/  HMMA.16816.F32.BF16 R96, R148, R162, R96 ;  /* 0x000000a29460723c */ /* 0x000fe20000041860 */
[----:B------:R-:W5:Y:S03]  /*bb70*/  LDSM.16.MT88.4 R148, [R205+0x1400] ;  /* 0x00140000cd94783b */ /* 0x000f660000004200 */
[----:B-1----:R-:W-:Y:S05]  /*bb80*/  F2FP.BF16.PACK_AB R26, R224, R225 ;  /* 0x000000e1e01a723e */ /* 0x002fea00000010ff */
[----:B------:R5:W1:Y:S03]  /*bb90*/  MUFU.EX2 R198, R29 ;  /* 0x0000001d00c67308 */ /* 0x000a660000000800 */
[----:B----4-:R-:W-:Y:S07]  /*bba0*/  F2FP.BF16.PACK_AB R27, R203, R221 ;  /* 0x000000ddcb1b723e */ /* 0x010fee00000010ff */
[----:B------:R1:W-:Y:S01]  /*bbb0*/  MUFU.EX2 R176, R30 ;  /* 0x0000001e00b07308 */ /* 0x0003e20000000800 */
[-C--:B--2---:R-:W-:Y:S05]  /*bbc0*/  HMMA.16816.F32.BF16 R4, R24, R156.reuse, R4 ;  /* 0x0000009c1804723c */ /* 0x084fea0000041804 */
[----:B---3--:R-:W-:Y:S04]  /*bbd0*/  F2FP.BF16.PACK_AB R28, R200, R201 ;  /* 0x000000c9c81c723e */ /* 0x008fe800000010ff */
[----:B------:R-:W2:Y:S03]  /*bbe0*/  MUFU.EX2 R177, R31 ;  /* 0x0000001f00b17308 */ /* 0x000ea60000000800 */
[----:B-----5:R-:W-:Y:S07]  /*bbf0*/  F2FP.BF16.PACK_AB R29, R178, R179 ;  /* 0x000000b3b21d723e */ /* 0x020fee00000010ff */
[----:B------:R-:W-:Y:S01]  /*bc00*/  MUFU.EX2 R53, R53 ;  /* 0x0000003500357308 */ /* 0x000fe20000000800 */
[----:B-1----:R-:W-:Y:S09]  /*bc10*/  F2FP.BF16.PACK_AB R30, R198, R199 ;  /* 0x000000c7c61e723e */ /* 0x002ff200000010ff */
[----:B------:R-:W-:Y:S01]  /*bc20*/  MUFU.EX2 R54, R54 ;  /* 0x0000003600367308 */ /* 0x000fe20000000800 */
[----:B--2---:R-:W-:Y:S09]  /*bc30*/  F2FP.BF16.PACK_AB R31, R177, R176 ;  /* 0x000000b0b11f723e */ /* 0x004ff200000010ff */
[----:B------:R-:W-:Y:S01]  /*bc40*/  MUFU.EX2 R55, R55 ;  /* 0x0000003700377308 */ /* 0x000fe20000000800 */
[C---:B------:R-:W-:Y:S08]  /*bc50*/  HMMA.16816.F32.BF16 R8, R28.reuse, R156, R8 ;  /* 0x0000009c1c08723c */ /* 0x040ff00000041808 */
[-C--:B------:R-:W-:Y:S01]  /*bc60*/  HMMA.16816.F32.BF16 R12, R28, R158.reuse, R12 ;  /* 0x0000009e1c0c723c */ /* 0x080fe2000004180c */
[----:B------:R-:W-:Y:S07]  /*bc70*/  MUFU.EX2 R64, R64 ;  /* 0x0000004000407308 */ /* 0x000fee0000000800 */
[C---:B------:R-:W-:Y:S01]  /*bc80*/  HMMA.16816.F32.BF16 R16, R24.reuse, R158, R16 ;  /* 0x0000009e1810723c */ /* 0x040fe20000041810 */
[----:B------:R-:W1:Y:S02]  /*bc90*/  LDSM.16.MT88.4 R156, [R206+0x1400] ;  /* 0x00140000ce9c783b */ /* 0x000e640000004200 */
[----:B------:R-:W-:Y:S05]  /*bca0*/  MUFU.EX2 R66, R66 ;  /* 0x0000004200427308 */ /* 0x000fea0000000800 */
[-C--:B------:R-:W-:Y:S05]  /*bcb0*/  HMMA.16816.F32.BF16 R100, R24, R152.reuse, R100 ;  /* 0x000000981864723c */ /* 0x080fea0000041864 */
[----:B------:R-:W-:Y:S03]  /*bcc0*/  MUFU.EX2 R57, R57 ;  /* 0x0000003900397308 */ /* 0x000fe60000000800 */
[C---:B------:R-:W-:Y:S07]  /*bcd0*/  HMMA.16816.F32.BF16 R104, R28.reuse, R152, R104 ;  /* 0x000000981c68723c */ /* 0x040fee0000041868 */
[----:B------:R-:W-:Y:S01]  /*bce0*/  MUFU.EX2 R60, R60 ;  /* 0x0000003c003c7308 */ /* 0x000fe20000000800 */
[-C--:B------:R-:W-:Y:S08]  /*bcf0*/  HMMA.16816.F32.BF16 R108, R28, R154.reuse, R108 ;  /* 0x0000009a1c6c723c */ /* 0x080ff0000004186c */
[C---:B------:R-:W-:Y:S01]  /*bd00*/  HMMA.16816.F32.BF16 R112, R24.reuse, R154, R112 ;  /* 0x0000009a1870723c */ /* 0x040fe20000041870 */
[----:B------:R-:W-:Y:S07]  /*bd10*/  MUFU.EX2 R62, R62 ;  /* 0x0000003e003e7308 */ /* 0x000fee0000000800 */
[-C--:B------:R-:W-:Y:S03]  /*bd20*/  HMMA.16816.F32.BF16 R116, R24, R148.reuse, R116 ;  /* 0x000000941874723c */ /* 0x080fe60000041874 */
[----:B------:R-:W-:Y:S05]  /*bd30*/  MUFU.EX2 R56, R56 ;  /* 0x0000003800387308 */ /* 0x000fea0000000800 */
[C---:B------:R-:W-:Y:S05]  /*bd40*/  HMMA.16816.F32.BF16 R120, R28.reuse, R148, R120 ;  /* 0x000000941c78723c */ /* 0x040fea0000041878 */
[----:B------:R-:W-:Y:S03]  /*bd50*/  MUFU.EX2 R148, R42 ;  /* 0x0000002a00947308 */ /* 0x000fe60000000800 */
[-C--:B------:R-:W-:Y:S07]  /*bd60*/  HMMA.16816.F32.BF16 R124, R28, R150.reuse, R124 ;  /* 0x000000961c7c723c */ /* 0x080fee000004187c */
[----:B------:R2:W3:Y:S01]  /*bd70*/  MUFU.EX2 R149, R43 ;  /* 0x0000002b00957308 */ /* 0x0004e20000000800 */
[C---:B------:R-:W-:Y:S08]  /*bd80*/  HMMA.16816.F32.BF16 R128, R24.reuse, R150, R128 ;  /* 0x000000961880723c */ /* 0x040ff00000041880 */
[-C--:B-1----:R-:W-:Y:S01]  /*bd90*/  HMMA.16816.F32.BF16 R20, R24, R156.reuse, R20 ;  /* 0x0000009c1814723c */ /* 0x082fe20000041814 */
[----:B------:R1:W4:Y:S07]  /*bda0*/  MUFU.EX2 R151, R44 ;  /* 0x0000002c00977308 */ /* 0x00032e0000000800 */
[C---:B------:R-:W-:Y:S03]  /*bdb0*/  HMMA.16816.F32.BF16 R132, R28.reuse, R156, R132 ;  /* 0x0000009c1c84723c */ /* 0x040fe60000041884 */
[----:B------:R-:W-:Y:S01]  /*bdc0*/  MUFU.EX2 R150, R52 ;  /* 0x0000003400967308 */ /* 0x000fe20000000800 */
[----:B--2---:R-:W2:Y:S04]  /*bdd0*/  LDSM.16.MT88.4 R40, [R205+0x800] ;  /* 0x00080000cd28783b */ /* 0x004ea80000004200 */
[-C--:B------:R-:W-:Y:S05]  /*bde0*/  HMMA.16816.F32.BF16 R32, R28, R158.reuse, R32 ;  /* 0x0000009e1c20723c */ /* 0x080fea0000041820 */
[----:B------:R5:W-:Y:S03]  /*bdf0*/  MUFU.EX2 R52, R2 ;  /* 0x0000000200347308 */ /* 0x000be60000000800 */
[C---:B------:R-:W-:Y:S01]  /*be00*/  HMMA.16816.F32.BF16 R136, R24.reuse, R158, R136 ;  /* 0x0000009e1888723c */ /* 0x040fe20000041888 */
[----:B-1----:R-:W-:Y:S06]  /*be10*/  LDSM.16.MT88.4 R44, [R205+0x1800] ;  /* 0x00180000cd2c783b */ /* 0x002fec0000004200 */
[----:B------:R-:W-:Y:S01]  /*be20*/  MUFU.EX2 R58, R58 ;  /* 0x0000003a003a7308 */ /* 0x000fe20000000800 */
[-C--:B------:R-:W-:Y:S08]  /*be30*/  HMMA.16816.F32.BF16 R68, R24, R36.reuse, R68 ;  /* 0x000000241844723c */ /* 0x080ff00000041844 */
[C---:B------:R-:W-:Y:S01]  /*be40*/  HMMA.16816.F32.BF16 R72, R28.reuse, R36, R72 ;  /* 0x000000241c48723c */ /* 0x040fe20000041848 */
[----:B------:R-:W1:Y:S03]  /*be50*/  MUFU.EX2 R59, R59 ;  /* 0x0000003b003b7308 */ /* 0x000e660000000800 */
[----:B-----5:R-:W-:Y:S02]  /*be60*/  FADD.FTZ R2, R188, R0 ;  /* 0x00000000bc027221 */ /* 0x020fe40000010000 */
[----:B------:R-:W-:Y:S02]  /*be70*/  FADD.FTZ R0, R238, R141 ;  /* 0x0000008dee007221 */ /* 0x000fe40000010000 */
[-C--:B------:R-:W-:Y:S04]  /*be80*/  HMMA.16816.F32.BF16 R76, R28, R38.reuse, R76 ;  /* 0x000000261c4c723c */ /* 0x080fe8000004184c */
[----:B------:R-:W-:Y:S02]  /*be90*/  FADD.FTZ R0, R239, R0 ;  /* 0x00000000ef007221 */ /* 0x000fe40000010000 */
[----:B------:R-:W-:Y:S02]  /*bea0*/  FADD.FTZ R2, R189, R2 ;  /* 0x00000002bd027221 */ /* 0x000fe40000010000 */
[C---:B------:R-:W-:Y:S01]  /*beb0*/  HMMA.16816.F32.BF16 R80, R24.reuse, R38, R80 ;  /* 0x000000261850723c */ /* 0x040fe20000041850 */
[----:B------:R-:W5:Y:S07]  /*bec0*/  LDSM.16.MT88.4 R36, [R206+0x800] ;  /* 0x00080000ce24783b */ /* 0x000f6e0000004200 */
[-C--:B------:R-:W-:Y:S08]  /*bed0*/  HMMA.16816.F32.BF16 R84, R24, R48.reuse, R84 ;  /* 0x000000301854723c */ /* 0x080ff00000041854 */
[C---:B------:R-:W-:Y:S08]  /*bee0*/  HMMA.16816.F32.BF16 R88, R28.reuse, R48, R88 ;  /* 0x000000301c58723c */ /* 0x040ff00000041858 */
[-C--:B------:R-:W-:Y:S07]  /*bef0*/  HMMA.16816.F32.BF16 R92, R28, R50.reuse, R92 ;  /* 0x000000321c5c723c */ /* 0x080fee000004185c */
[----:B------:R-:W-:Y:S01]  /*bf00*/  F2FP.BF16.PACK_AB R28, R182, R181 ;  /* 0x000000b5b61c723e */ /* 0x000fe200000010ff */
[----:B------:R-:W-:Y:S01]  /*bf10*/  HMMA.16816.F32.BF16 R96, R24, R50, R96 ;  /* 0x000000321860723c */ /* 0x000fe20000041860 */
[----:B------:R-:W-:Y:S03]  /*bf20*/  LDSM.16.MT88.4 R48, [R205+0x2800] ;  /* 0x00280000cd30783b */ /* 0x000fe60000004200 */
[----:B---3--:R-:W-:Y:S02]  /*bf30*/  F2FP.BF16.PACK_AB R29, R149, R148 ;  /* 0x00000094951d723e */ /* 0x008fe400000010ff */
[----:B----4-:R-:W-:Y:S02]  /*bf40*/  F2FP.BF16.PACK_AB R30, R180, R151 ;  /* 0x00000097b41e723e */ /* 0x010fe400000010ff */
[----:B------:R-:W-:Y:S04]  /*bf50*/  F2FP.BF16.PACK_AB R24, R196, R197 ;  /* 0x000000c5c418723e */ /* 0x000fe800000010ff */
[----:B------:R-:W-:Y:S02]  /*bf60*/  F2FP.BF16.PACK_AB R25, R194, R195 ;  /* 0x000000c3c219723e */ /* 0x000fe400000010ff */
[----:B------:R-:W-:Y:S02]  /*bf70*/  F2FP.BF16.PACK_AB R26, R192, R193 ;  /* 0x000000c1c01a723e */ /* 0x000fe400000010ff */
[----:B------:R-:W-:Y:S02]  /*bf80*/  F2FP.BF16.PACK_AB R27, R191, R183 ;  /* 0x000000b7bf1b723e */ /* 0x000fe400000010ff */
[----:B------:R-:W-:Y:S05]  /*bf90*/  F2FP.BF16.PACK_AB R31, R146, R147 ;  /* 0x00000093921f723e */ /* 0x000fea00000010ff */
[-C--:B--2---:R-:W-:Y:S08]  /*bfa0*/  HMMA.16816.F32.BF16 R4, R24, R40.reuse, R4 ;  /* 0x000000281804723c */ /* 0x084ff00000041804 */
[C---:B------:R-:W-:Y:S08]  /*bfb0*/  HMMA.16816.F32.BF16 R8, R28.reuse, R40, R8 ;  /* 0x000000281c08723c */ /* 0x040ff00000041808 */
[-C--:B------:R-:W-:Y:S08]  /*bfc0*/  HMMA.16816.F32.BF16 R12, R28, R42.reuse, R12 ;  /* 0x0000002a1c0c723c */ /* 0x080ff0000004180c */
[C---:B------:R-:W-:Y:S01]  /*bfd0*/  HMMA.16816.F32.BF16 R16, R24.reuse, R42, R16 ;  /* 0x0000002a1810723c */ /* 0x040fe20000041810 */
[----:B------:R-:W2:Y:S07]  /*bfe0*/  LDSM.16.MT88.4 R40, [R206+0x1800] ;  /* 0x00180000ce28783b */ /* 0x000eae0000004200 */
[-C--:B-----5:R-:W-:Y:S08]  /*bff0*/  HMMA.16816.F32.BF16 R100, R24, R36.reuse, R100 ;  /* 0x000000241864723c */ /* 0x0a0ff00000041864 */
[C---:B------:R-:W-:Y:S08]  /*c000*/  HMMA.16816.F32.BF16 R104, R28.reuse, R36, R104 ;  /* 0x000000241c68723c */ /* 0x040ff00000041868 */
[-C--:B------:R-:W-:Y:S08]  /*c010*/  HMMA.16816.F32.BF16 R108, R28, R38.reuse, R108 ;  /* 0x000000261c6c723c */ /* 0x080ff0000004186c */
[C---:B------:R-:W-:Y:S01]  /*c020*/  HMMA.16816.F32.BF16 R112, R24.reuse, R38, R112 ;  /* 0x000000261870723c */ /* 0x040fe20000041870 */
[----:B------:R-:W3:Y:S07]  /*c030*/  LDSM.16.MT88.4 R36, [R206+0x2800] ;  /* 0x00280000ce24783b */ /* 0x000eee0000004200 */
[-C--:B------:R-:W-:Y:S08]  /*c040*/  HMMA.16816.F32.BF16 R116, R24, R44.reuse, R116 ;  /* 0x0000002c1874723c */ /* 0x080ff00000041874 */
        /* <DEDUP_REMOVED lines=13> */
[----:B------:R-:W4:Y:S07]  /*c120*/  LDSM.16.MT88.4 R48, [R206+0x1c00] ;  /* 0x001c0000ce30783b */ /* 0x000f2e0000004200 */
[-C--:B---3--:R-:W-:Y:S08]  /*c130*/  HMMA.16816.F32.BF16 R84, R24, R36.reuse, R84 ;  /* 0x000000241854723c */ /* 0x088ff00000041854 */
[C---:B------:R-:W-:Y:S08]  /*c140*/  HMMA.16816.F32.BF16 R88, R28.reuse, R36, R88 ;  /* 0x000000241c58723c */ /* 0x040ff00000041858 */
[-C--:B------:R-:W-:Y:S07]  /*c150*/  HMMA.16816.F32.BF16 R92, R28, R38.reuse, R92 ;  /* 0x000000261c5c723c */ /* 0x080fee000004185c */
[----:B------:R-:W-:Y:S01]  /*c160*/  F2FP.BF16.PACK_AB R28, R57, R56 ;  /* 0x00000038391c723e */ /* 0x000fe200000010ff */
[----:B------:R-:W-:Y:S01]  /*c170*/  HMMA.16816.F32.BF16 R96, R24, R38, R96 ;  /* 0x000000261860723c */ /* 0x000fe20000041860 */
[----:B------:R-:W3:Y:S03]  /*c180*/  LDSM.16.MT88.4 R36, [R205+0x2c00] ;  /* 0x002c0000cd24783b */ /* 0x000ee60000004200 */
[----:B-1----:R-:W-:Y:S02]  /*c190*/  F2FP.BF16.PACK_AB R29, R59, R58 ;  /* 0x0000003a3b1d723e */ /* 0x002fe400000010ff */
[----:B------:R-:W-:Y:S02]  /*c1a0*/  F2FP.BF16.PACK_AB R30, R61, R60 ;  /* 0x0000003c3d1e723e */ /* 0x000fe400000010ff */
[----:B------:R-:W-:Y:S04]  /*c1b0*/  F2FP.BF16.PACK_AB R24, R53, R150 ;  /* 0x000000963518723e */ /* 0x000fe800000010ff */
[----:B------:R-:W-:Y:S02]  /*c1c0*/  F2FP.BF16.PACK_AB R25, R55, R54 ;  /* 0x000000363719723e */ /* 0x000fe400000010ff */
[----:B------:R-:W-:Y:S02]  /*c1d0*/  F2FP.BF16.PACK_AB R26, R65, R64 ;  /* 0x00000040411a723e */ /* 0x000fe400000010ff */
[----:B------:R-:W-:Y:S02]  /*c1e0*/  F2FP.BF16.PACK_AB R27, R67, R66 ;  /* 0x00000042431b723e */ /* 0x000fe400000010ff */
[----:B------:R-:W-:Y:S05]  /*c1f0*/  F2FP.BF16.PACK_AB R31, R52, R62 ;  /* 0x0000003e341f723e */ /* 0x000fea00000010ff */
[-C--:B------:R-:W-:Y:S01]  /*c200*/  HMMA.16816.F32.BF16 R152, R24, R164.reuse, R4 ;  /* 0x000000a41898723c */ /* 0x080fe20000041804 */
[----:B------:R-:W1:Y:S07]  /*c210*/  LDSM.16.MT88.4 R4, [R206+0x2c00] ;  /* 0x002c0000ce04783b */ /* 0x000e6e0000004200 */
[C---:B------:R-:W-:Y:S07]  /*c220*/  HMMA.16816.F32.BF16 R156, R28.reuse, R164, R8 ;  /* 0x000000a41c9c723c */ /* 0x040fee0000041808 */
[----:B------:R-:W-:Y:S01]  /*c230*/  FADD.FTZ R10, R230, R3 ;  /* 0x00000003e60a7221 */ /* 0x000fe20000010000 */
[-C--:B------:R-:W-:Y:S04]  /*c240*/  HMMA.16816.F32.BF16 R160, R28, R166.reuse, R12 ;  /* 0x000000a61ca0723c */ /* 0x080fe8000004180c */
[----:B------:R-:W-:Y:S02]  /*c250*/  FADD.FTZ R9, R190, R2 ;  /* 0x00000002be097221 */ /* 0x000fe40000010000 */
[----:B------:R-:W-:Y:S02]  /*c260*/  FADD.FTZ R2, R201, R10 ;  /* 0x0000000ac9027221 */ /* 0x000fe40000010000 */
[C---:B------:R-:W-:Y:S04]  /*c270*/  HMMA.16816.F32.BF16 R164, R24.reuse, R166, R16 ;  /* 0x000000a618a4723c */ /* 0x040fe80000041810 */
[----:B------:R-:W-:Y:S04]  /*c280*/  FADD.FTZ R8, R237, R140 ;  /* 0x0000008ced087221 */ /* 0x000fe80000010000 */
[-C--:B--2---:R-:W-:Y:S04]  /*c290*/  HMMA.16816.F32.BF16 R100, R24, R40.reuse, R100 ;  /* 0x000000281864723c */ /* 0x084fe80000041864 */
        /* <DEDUP_REMOVED lines=23> */
[-C--:B----4-:R-:W-:Y:S04]  /*c410*/  HMMA.16816.F32.BF16 R168, R24, R48.reuse, R20 ;  /* 0x0000003018a8723c */ /* 0x090fe80000041814 */
        /* <DEDUP_REMOVED lines=15> */
[----:B------:R-:W-:Y:S04]  /*c510*/  FADD.FTZ R8, R192, R0 ;  /* 0x00000000c0087221 */ /* 0x000fe80000010000 */
[-C--:B------:R-:W-:Y:S04]  /*c520*/  HMMA.16816.F32.BF16 R76, R28, R38.reuse, R76 ;  /* 0x000000261c4c723c */ /* 0x080fe8000004184c */
[----:B------:R-:W-:Y:S04]  /*c530*/  FADD.FTZ R8, R150, R8 ;  /* 0x0000000896087221 */ /* 0x000fe80000010000 */
[C---:B------:R-:W-:Y:S08]  /*c540*/  HMMA.16816.F32.BF16 R80, R24.reuse, R38, R80 ;  /* 0x000000261850723c */ /* 0x040ff00000041850 */
        /* <DEDUP_REMOVED lines=21> */
[----:B------:R-:W-:Y:S01]  /*c6a0*/  STL [R1+0x18], R4 ;  /* 0x0000180401007387 */ /* 0x000fe20000100800 */
[----:B------:R-:W-:Y:S02]  /*c6b0*/  FADD.FTZ R2, R61, R2 ;  /* 0x000000023d027221 */ /* 0x000fe40000010000 */
[----:B------:R-:W-:Y:S02]  /*c6c0*/  FADD.FTZ R3, R67, R3 ;  /* 0x0000000343037221 */ /* 0x000fe40000010000 */
[----:B------:R-:W-:Y:S03]  /*c6d0*/  FADD.FTZ R0, R62, R6 ;  /* 0x000000063e007221 */ /* 0x000fe60000010000 */
[----:B------:R1:W-:Y:S01]  /*c6e0*/  STL [R1+0x1c], R3 ;  /* 0x00001c0301007387 */ /* 0x0003e20000100800 */
[----:B------:R-:W-:Y:S03]  /*c6f0*/  FADD.FTZ R0, R52, R0 ;  /* 0x0000000034007221 */ /* 0x000fe60000010000 */
[----:B------:R2:W-:Y:S04]  /*c700*/  STL [R1+0x20], R2 ;  /* 0x0000200201007387 */ /* 0x0005e80000100800 */
[----:B------:R3:W-:Y:S01]  /*c710*/  STL [R1+0x24], R0 ;  /* 0x0000240001007387 */ /* 0x0007e20000100800 */
[----:B-1----:R-:W-:Y:S02]  /*c720*/  MOV R3, R143 ;  /* 0x0000008f00037202 */ /* 0x002fe40000000f00 */
[----:B--2---:R-:W-:Y:S02]  /*c730*/  MOV R2, R144 ;  /* 0x0000009000027202 */ /* 0x004fe40000000f00 */
[----:B---3--:R-:W-:Y:S01]  /*c740*/  MOV R0, R145 ;  /* 0x0000009100007202 */ /* 0x008fe20000000f00 */
[----:B------:R-:W-:-:S05]  /*c750*/  @P0 BRA `(.L_x_555) ;  /* 0xffffceb000000947 */ /* 0x000fca000383ffff */
.L_x_554:
[----:B------:R-:W-:Y:S02]  /*c760*/  MOV R10, 0x1f ;  /* 0x0000001f000a7802 */ /* 0x000fe40000000f00 */
[----:B------:R-:W-:Y:S01]  /*c770*/  MOV R9, 0xffffffff ;  /* 0xffffffff00097802 */ /* 0x000fe20000000f00 */
[----:B------:R-:W-:Y:S05]  /*c780*/  BRA.DIV ~URZ, `(.L_x_556) ;  /* 0x00002d727f007947 */ /* 0x000fea000b800000 */
[----:B------:R-:W2:Y:S04]  /*c790*/  LDL R0, [R1+0x18] ;  /* 0x0000180001007983 */ /* 0x000ea80000100800 */
[----:B--2---:R1:W2:Y:S02]  /*c7a0*/  SHFL.BFLY PT, R4, R0, 0x2, 0x1f ;  /* 0x0c401f0000047f89 */ /* 0x0042a400000e0000 */
.L_x_594:
[----:B-1----:R-:W3:Y:S02]  /*c7b0*/  LDL.LU R0, [R1+0x18] ;  /* 0x0000180001007983 */ /* 0x002ee40000300800 */
[----:B--23--:R-:W-:Y:S01]  /*c7c0*/  FADD.FTZ R4, R4, R0 ;  /* 0x0000000004047221 */ /* 0x00cfe20000010000 */
[----:B------:R-:W-:Y:S05]  /*c7d0*/  BRA.DIV ~URZ, `(.L_x_557) ;  /* 0x00002d827f007947 */ /* 0x000fea000b800000 */
[----:B------:R-:W2:Y:S04]  /*c7e0*/  LDL.LU R2, [R1+0x1c] ;  /* 0x00001c0001027983 */ /* 0x000ea80000300800 */
[----:B------:R-:W3:Y:S04]  /*c7f0*/  LDL.LU R0, [R1+0x20] ;  /* 0x0000200001007983 */ /* 0x000ee80000300800 */
[----:B------:R-:W4:Y:S04]  /*c800*/  LDL.LU R9, [R1+0x24] ;  /* 0x0000240001097983 */ /* 0x000f280000300800 */
[----:B--2---:R-:W1:Y:S04]  /*c810*/  SHFL.BFLY PT, R5, R2, 0x2, 0x1f ;  /* 0x0c401f0002057f89 */ /* 0x004e6800000e0000 */
[----:B---3--:R-:W2:Y:S04]  /*c820*/  SHFL.BFLY PT, R6, R0, 0x2, 0x1f ;  /* 0x0c401f0000067f89 */ /* 0x008ea800000e0000 */
[----:B----4-:R-:W3:Y:S01]  /*c830*/  SHFL.BFLY PT, R7, R9, 0x2, 0x1f ;  /* 0x0c401f0009077f89 */ /* 0x010ee200000e0000 */
[----:B-1----:R-:W-:-:S02]  /*c840*/  FADD.FTZ R5, R5, R2 ;  /* 0x0000000205057221 */ /* 0x002fc40000010000 */
[----:B--2---:R-:W-:-:S03]  /*c850*/  FADD.FTZ R6, R6, R0 ;  /* 0x0000000006067221 */ /* 0x004fc60000010000 */
[----:B------:R-:W1:Y:S01]  /*c860*/  SHFL.BFLY PT, R2, R5, 0x1, 0x1f ;  /* 0x0c201f0005027f89 */ /* 0x000e6200000e0000 */
[----:B---3--:R-:W-:-:S03]  /*c870*/  FADD.FTZ R7, R7, R9 ;  /* 0x0000000907077221 */ /* 0x008fc60000010000 */
[----:B------:R-:W2:Y:S04]  /*c880*/  SHFL.BFLY PT, R0, R4, 0x1, 0x1f ;  /* 0x0c201f0004007f89 */ /* 0x000ea800000e0000 */
[----:B------:R-:W3:Y:S04]  /*c890*/  SHFL.BFLY PT, R3, R6, 0x1, 0x1f ;  /* 0x0c201f0006037f89 */ /* 0x000ee800000e0000 */
[----:B------:R4:W4:Y:S01]  /*c8a0*/  SHFL.BFLY PT, R8, R7, 0x1, 0x1f ;  /* 0x0c201f0007087f89 */ /* 0x00092200000e0000 */
[----:B-1----:R-:W-:Y:S02]  /*c8b0*/  FADD.FTZ R5, R5, R2 ;  /* 0x0000000205057221 */ /* 0x002fe40000010000 */
[----:B--2---:R-:W-:-:S02]  /*c8c0*/  FADD.FTZ R4, R4, R0 ;  /* 0x0000000004047221 */ /* 0x004fc40000010000 */
[----:B---3--:R-:W-:-:S03]  /*c8d0*/  FADD.FTZ R6, R6, R3 ;  /* 0x0000000306067221 */ /* 0x008fc60000010000 */
.L_x_595:
[----:B------:R-:W-:Y:S01]  /*c8e0*/  FSETP.NE.FTZ.AND P3, PT, R4, RZ, PT ;  /* 0x000000ff0400720b */ /* 0x000fe20003f75000 */
[----:B------:R-:W-:Y:S01]  /*c8f0*/  CS2R R2, SRZ ;  /* 0x0000000000027805 */ /* 0x000fe2000001ff00 */
[----:B------:R-:W-:Y:S01]  /*c900*/  FSETP.NE.FTZ.AND P2, PT, R5, RZ, PT ;  /* 0x000000ff0500720b */ /* 0x000fe20003f55000 */
[----:B----4-:R-:W-:Y:S01]  /*c910*/  FADD.FTZ R7, R8, R7 ;  /* 0x0000000708077221 */ /* 0x010fe20000010000 */
[----:B------:R-:W-:Y:S02]  /*c920*/  FSETP.NE.FTZ.AND P1, PT, R6, RZ, PT ;  /* 0x000000ff0600720b */ /* 0x000fe40003f35000 */
[----:B------:R-:W-:Y:S02]  /*c930*/  MOV R0, RZ ;  /* 0x000000ff00007202 */ /* 0x000fe40000000f00 */
[----:B------:R-:W-:Y:S02]  /*c940*/  FSETP.NE.FTZ.AND P0, PT, R7, RZ, PT ;  /* 0x000000ff0700720b */ /* 0x000fe40003f15000 */
[----:B------:R-:W-:-:S02]  /*c950*/  MOV R47, 0xff800000 ;  /* 0xff800000002f7802 */ /* 0x000fc40000000f00 */
[----:B------:R-:W-:Y:S01]  /*c960*/  MOV R46, 0xff800000 ;  /* 0xff800000002e7802 */ /* 0x000fe20000000f00 */
[----:B------:R-:W1:Y:S01]  /*c970*/  @P3 MUFU.RCP R0, R4 ;  /* 0x0000000400003308 */ /* 0x000e620000001000 */
[----:B------:R-:W-:Y:S02]  /*c980*/  MOV R45, 0xff800000 ;  /* 0xff800000002d7802 */ /* 0x000fe40000000f00 */
[----:B------:R-:W-:Y:S02]  /*c990*/  MOV R44, 0xff800000 ;  /* 0xff800000002c7802 */ /* 0x000fe40000000f00 */
[----:B------:R-:W-:-:S03]  /*c9a0*/  @P1 MOV R13, 0x3f317218 ;  /* 0x3f317218000d1802 */ /* 0x000fc60000000f00 */
[----:B------:R-:W2:Y:S08]  /*c9b0*/  @P2 MUFU.RCP R3, R5 ;  /* 0x0000000500032308 */ /* 0x000eb00000001000 */
[----:B------:R-:W3:Y:S01]  /*c9c0*/  @P1 MUFU.RCP R2, R6 ;  /* 0x0000000600021308 */ /* 0x000ee20000001000 */
[C---:B-1----:R-:W-:Y:S02]  /*c9d0*/  FMUL.FTZ R152, R0.reuse, R152 ;  /* 0x0000009800987220 */ /* 0x042fe40000410000 */
        /* <DEDUP_REMOVED lines=8> */
[----:B------:R4:W5:Y:S01]  /*ca60*/  @P2 MUFU.LG2 R4, R5 ;  /* 0x0000000500042308 */ /* 0x0009620000000c00 */
        /* <DEDUP_REMOVED lines=9> */
[----:B----4-:R-:W-:Y:S01]  /*cb00*/  @P3 MOV R5, 0x3f317218 ;  /* 0x3f31721800053802 */ /* 0x010fe20000000f00 */
[C---:B------:R-:W-:Y:S02]  /*cb10*/  FMUL.FTZ R68, R0.reuse, R68 ;  /* 0x0000004400447220 */ /* 0x040fe40000410000 */
[C---:B------:R-:W-:Y:S02]  /*cb20*/  FMUL.FTZ R16, R0.reuse, R69 ;  /* 0x0000004500107220 */ /* 0x040fe40000410000 */
[C---:B------:R-:W-:Y:S02]  /*cb30*/  FMUL.FTZ R80, R0.reuse, R80 ;  /* 0x0000005000507220 */ /* 0x040fe40000410000 */
[C---:B------:R-:W-:Y:S02]  /*cb40*/  FMUL.FTZ R12, R0.reuse, R81 ;  /* 0x00000051000c7220 */ /* 0x040fe40000410000 */
[----:B------:R-:W-:-:S02]  /*cb50*/  FMUL.FTZ R84, R0, R84 ;  /* 0x0000005400547220 */ /* 0x000fc40000410000 */
[C---:B------:R-:W-:Y:S02]  /*cb60*/  FMUL.FTZ R85, R0.reuse, R85 ;  /* 0x0000005500557220 */ /* 0x040fe40000410000 */
[C---:B------:R-:W-:Y:S02]  /*cb70*/  FMUL.FTZ R96, R0.reuse, R96 ;  /* 0x0000006000607220 */ /* 0x040fe40000410000 */
[----:B------:R-:W-:Y:S01]  /*cb80*/  FMUL.FTZ R97, R0, R97 ;  /* 0x0000006100617220 */ /* 0x000fe20000410000 */
[----:B------:R-:W-:Y:S01]  /*cb90*/  MOV R0, RZ ;  /* 0x000000ff00007202 */ /* 0x000fe20000000f00 */
[C---:B--2---:R-:W-:Y:S02]  /*cba0*/  FMUL.FTZ R154, R3.reuse, R154 ;  /* 0x0000009a039a7220 */ /* 0x044fe40000410000 */
[C---:B------:R-:W-:Y:S02]  /*cbb0*/  FMUL.FTZ R42, R3.reuse, R155 ;  /* 0x0000009b032a7220 */ /* 0x040fe40000410000 */
[C---:B------:R-:W-:Y:S01]  /*cbc0*/  FMUL.FTZ R166, R3.reuse, R166 ;  /* 0x000000a603a67220 */ /* 0x040fe20000410000 */
[----:B------:R-:W-:Y:S01]  /*cbd0*/  @P0 MUFU.RCP R0, R7 ;  /* 0x0000000700000308 */ /* 0x000fe20000001000 */
        /* <DEDUP_REMOVED lines=20> */
[----:B------:R-:W-:Y:S01]  /*cd20*/  FMUL.FTZ R99, R3, R99 ;  /* 0x0000006303637220 */ /* 0x000fe20000410000 */
[----:B------:R-:W-:Y:S01]  /*cd30*/  @P2 MOV R3, 0x3f317218 ;  /* 0x3f31721800032802 */ /* 0x000fe20000000f00 */
[C---:B---3--:R-:W-:Y:S02]  /*cd40*/  FMUL.FTZ R156, R2.reuse, R156 ;  /* 0x0000009c029c7220 */ /* 0x048fe40000410000 */
        /* <DEDUP_REMOVED lines=23> */
[----:B------:R-:W2:Y:S01]  /*cec0*/  @P0 MUFU.LG2 R2, R7 ;  /* 0x0000000700020308 */ /* 0x000ea20000000c00 */
[----:B-1----:R-:W-:Y:S02]  /*ced0*/  @P3 FMUL.FTZ R9, R8, 0.69314718246459960938 ;  /* 0x3f31721808093820 */ /* 0x002fe40000410000 */
[----:B-----5:R-:W-:Y:S02]  /*cee0*/  @P2 FMUL.FTZ R8, R4, 0.69314718246459960938 ;  /* 0x3f31721804082820 */ /* 0x020fe40000410000 */
[----:B------:R-:W-:Y:S02]  /*cef0*/  @P2 FMUL.FTZ R4, R3, c[0x0][0x2d0] ;  /* 0x0000b40003042a20 */ /* 0x000fe40000410000 */
[----:B------:R-:W-:-:S02]  /*cf00*/  @P1 FMUL.FTZ R6, R6, 0.69314718246459960938 ;  /* 0x3f31721806061820 */ /* 0x000fc40000410000 */
[----:B------:R-:W-:Y:S02]  /*cf10*/  @P1 FMUL.FTZ R3, R13, c[0x0][0x2d0] ;  /* 0x0000b4000d031a20 */ /* 0x000fe40000410000 */
[----:B------:R-:W-:Y:S02]  /*cf20*/  @P3 FMUL.FTZ R5, R5, c[0x0][0x2d0] ;  /* 0x0000b40005053a20 */ /* 0x000fe40000410000 */
[----:B------:R-:W-:Y:S01]  /*cf30*/  @P1 FFMA.FTZ R47, R3, R143, R6 ;  /* 0x0000008f032f1223 */ /* 0x000fe20000010006 */
[----:B------:R-:W-:Y:S01]  /*cf40*/  @P0 MOV R3, 0x3f317218 ;  /* 0x3f31721800030802 */ /* 0x000fe20000000f00 */
[----:B------:R-:W-:Y:S01]  /*cf50*/  @P2 FFMA.FTZ R46, R4, R144, R8 ;  /* 0x00000090042e2223 */ /* 0x000fe20000010008 */
[----:B------:R-:W-:Y:S01]  /*cf60*/  MOV R4, 0x1 ;  /* 0x0000000100047802 */ /* 0x000fe20000000f00 */
[----:B--2---:R-:W-:Y:S02]  /*cf70*/  @P0 FMUL.FTZ R2, R2, 0.69314718246459960938 ;  /* 0x3f31721802020820 */ /* 0x004fe40000410000 */
[----:B------:R-:W-:-:S02]  /*cf80*/  @P0 FMUL.FTZ R3, R3, c[0x0][0x2d0] ;  /* 0x0000b40003030a20 */ /* 0x000fc40000410000 */
[----:B------:R-:W-:Y:S02]  /*cf90*/  @P3 FFMA.FTZ R45, R5, R145, R9 ;  /* 0x00000091052d3223 */ /* 0x000fe40000010009 */
        /* <DEDUP_REMOVED lines=23> */
[----:B------:R-:W-:Y:S01]  /*d110*/  FMUL.FTZ R95, R0, R95 ;  /* 0x0000005f005f7220 */ /* 0x000fe20000410000 */
[----:B------:R-:W-:Y:S01]  /*d120*/  PRMT R0, R4, 0x7610, R0 ;  /* 0x0000761004007816 */ /* 0x000fe20000000000 */
[----:B------:R-:W-:Y:S02]  /*d130*/  @P0 FFMA.FTZ R44, R3, R142, R2 ;  /* 0x0000008e032c0223 */ /* 0x000fe40000010002 */
.L_x_537:
[----:B-1----:R1:W5:Y:S01]  /*d140*/  LDL R8, [R1+0x6c] ;  /* 0x00006c0001087983 */ /* 0x0023620000100800 */
[----:B------:R-:W-:Y:S03]  /*d150*/  BSSY B0, `(.L_x_558) ;  /* 0x0000012000007945 */ /* 0x000fe60003800000 */
[----:B------:R-:W2:Y:S02]  /*d160*/  S2R R48, SR_TID.X ;  /* 0x0000000000307919 */ /* 0x000ea40000002100 */
[----:B--2---:R-:W-:-:S13]  /*d170*/  LOP3.LUT P6, RZ, R48, 0x7f, RZ, 0xc0, !PT ;  /* 0x0000007f30ff7812 */ /* 0x004fda00078cc0ff */
[----:B------:R-:W-:Y:S05]  /*d180*/  @P6 BRA `(.L_x_559) ;  /* 0x000000e000006947 */ /* 0x000fea0003800000 */
[----:B-1----:R-:W1:Y:S01]  /*d190*/  S2R R4, SR_LANEID ;  /* 0x0000000000047919 */ /* 0x002e620000000000 */
[----:B------:R-:W-:Y:S01]  /*d1a0*/  VOTEU.ANY UR4, UPT, PT ;  /* 0x0000000000047886 */ /* 0x000fe200038e0100 */
[----:B------:R-:W-:Y:S01]  /*d1b0*/  IMAD.MOV.U32 R6, RZ, RZ, c[0x0][0x580] ;  /* 0x00016000ff067624 */ /* 0x000fe200078e00ff */
[----:B------:R-:W1:Y:S01]  /*d1c0*/  FLO.U32 R3, UR4 ;  /* 0x0000000400037d00 */ /* 0x000e6200080e0000 */
[----:B------:R-:W-:-:S07]  /*d1d0*/  IMAD.MOV.U32 R7, RZ, RZ, c[0x0][0x584] ;  /* 0x00016100ff077624 */ /* 0x000fce00078e00ff */
[----:B------:R-:W2:Y:S01]  /*d1e0*/  POPC R2, UR4 ;  /* 0x0000000400027d09 */ /* 0x000ea20008000000 */
[----:B-1----:R-:W-:-:S13]  /*d1f0*/  ISETP.EQ.U32.AND P0, PT, R3, R4, PT ;  /* 0x000000040300720c */ /* 0x002fda0003f02070 */
[----:B--2---:R-:W2:Y:S04]  /*d200*/  @P0 ATOMG.E.ADD.STRONG.GPU PT, R2, [R6.64], R2 ;  /* 0x00000002060209a8 */ /* 0x004ea800081ee1c6 */
[----:B------:R-:W1:Y:S04]  /*d210*/  S2R R4, SR_LTMASK ;  /* 0x0000000000047919 */ /* 0x000e680000003900 */
[----:B--2---:R1:W2:Y:S02]  /*d220*/  SHFL.IDX PT, R3, R2, R3, 0x1f ;  /* 0x00001f0302037589 */ /* 0x0042a400000e0000 */
[----:B-1----:R-:W-:-:S06]  /*d230*/  LOP3.LUT R2, R4, UR4, RZ, 0xc0, !PT ;  /* 0x0000000404027c12 */ /* 0x002fcc000f8ec0ff */
[----:B------:R-:W2:Y:S02]  /*d240*/  POPC R2, R2 ;  /* 0x0000000200027309 */ /* 0x000ea40000000000 */
[----:B--2--5:R-:W-:-:S05]  /*d250*/  IADD3 R8, R3, c[0x0][0xc], R2 ;  /* 0x0000030003087a10 */ /* 0x024fca0007ffe002 */
[----:B------:R1:W-:Y:S02]  /*d260*/  STL [R1+0x6c], R8 ;  /* 0x00006c0801007387 */ /* 0x0003e40000100800 */
.L_x_559:
[----:B-1----:R-:W-:Y:S05]  /*d270*/  BSYNC B0 ;  /* 0x0000000000007941 */ /* 0x002fea0003800000 */
.L_x_558:
[----:B------:R-:W-:Y:S01]  /*d280*/  PRMT R0, R0, 0x9910, RZ ;  /* 0x0000991000007816 */ /* 0x000fe200000000ff */
[----:B------:R-:W-:Y:S01]  /*d290*/  BSSY B1, `(.L_x_560) ;  /* 0x00001e0000017945 */ /* 0x000fe20003800000 */
[----:B-----5:R-:W-:Y:S02]  /*d2a0*/  IMAD.MOV.U32 R60, RZ, RZ, R8 ;  /* 0x000000ffff3c7224 */ /* 0x020fe400078e0008 */
[----:B------:R-:W-:-:S13]  /*d2b0*/  ISETP.NE.AND P0, PT, R0, RZ, PT ;  /* 0x000000ff0000720c */ /* 0x000fda0003f05270 */
[----:B------:R-:W-:Y:S05]  /*d2c0*/  @!P0 BRA `(.L_x_561) ;  /* 0x000012d000008947 */ /* 0x000fea0003800000 */
[----:B------:R-:W2:Y:S04]  /*d2d0*/  LDL R52, [R1+0x54] ;  /* 0x0000540001347983 */ /* 0x000ea80000100800 */
[----:B------:R-:W3:Y:S04]  /*d2e0*/  LDL R51, [R1+0x58] ;  /* 0x0000580001337983 */ /* 0x000ee80000100800 */
[----:B------:R-:W4:Y:S04]  /*d2f0*/  LDL R50, [R1+0x60] ;  /* 0x0000600001327983 */ /* 0x000f280000100800 */
[----:B------:R-:W5:Y:S01]  /*d300*/  LDL R49, [R1+0x5c] ;  /* 0x00005c0001317983 */ /* 0x000f620000100800 */
[----:B------:R-:W-:Y:S01]  /*d310*/  WARPSYNC 0xffffffff ;  /* 0xffffffff00007948 */ /* 0x000fe20003800000 */
[----:B------:R-:W-:-:S02]  /*d320*/  F2FP.BF16.PACK_AB R43, R43, R152 ;  /* 0x000000982b2b723e */ /* 0x000fc400000010ff */
[----:B------:R-:W-:Y:S01]  /*d330*/  BAR.SYNC.DEFER_BLOCKING 0x1, 0x80 ;  /* 0x0042000000007b1d */ /* 0x000fe20000010000 */
        /* <DEDUP_REMOVED lines=46> */
[----:B------:R-:W-:Y:S01]  /*d620*/  F2FP.BF16.PACK_AB R0, R95, R94 ;  /* 0x0000005e5f00723e */ /* 0x000fe200000010ff */
[----:B--2---:R1:W-:Y:S04]  /*d630*/  STS [R52+0x80], R43 ;  /* 0x0000802b34007388 */ /* 0x0043e80000000800 */
[----:B------:R1:W-:Y:S04]  /*d640*/  STS [R52+0x280], R42 ;  /* 0x0002802a34007388 */ /* 0x0003e80000000800 */
[----:B---3--:R1:W-:Y:S04]  /*d650*/  STS [R51], R40 ;  /* 0x0000002833007388 */ /* 0x0083e80000000800 */
[----:B------:R1:W-:Y:S04]  /*d660*/  STS [R51+0x200], R39 ;  /* 0x0002002733007388 */ /* 0x0003e80000000800 */
[----:B------:R1:W-:Y:S04]  /*d670*/  STS [R52+0x1080], R41 ;  /* 0x0010802934007388 */ /* 0x0003e80000000800 */
[----:B------:R1:W-:Y:S04]  /*d680*/  STS [R52+0x1280], R158 ;  /* 0x0012809e34007388 */ /* 0x0003e80000000800 */
[----:B------:R1:W-:Y:S04]  /*d690*/  STS [R51+0x1000], R38 ;  /* 0x0010002633007388 */ /* 0x0003e80000000800 */
[----:B------:R1:W-:Y:S04]  /*d6a0*/  STS [R51+0x1200], R162 ;  /* 0x001200a233007388 */ /* 0x0003e80000000800 */
[----:B----4-:R1:W-:Y:S04]  /*d6b0*/  STS [R50+0x80], R37 ;  /* 0x0000802532007388 */ /* 0x0103e80000000800 */
[----:B------:R1:W-:Y:S04]  /*d6c0*/  STS [R50+0x280], R36 ;  /* 0x0002802432007388 */ /* 0x0003e80000000800 */
[----:B-----5:R1:W-:Y:S04]  /*d6d0*/  STS [R49], R34 ;  /* 0x0000002231007388 */ /* 0x0203e80000000800 */
        /* <DEDUP_REMOVED lines=37> */
[----:B------:R-:W-:Y:S06]  /*d930*/  BAR.SYNC.DEFER_BLOCKING 0x1, 0x80 ;  /* 0x0042000000007b1d */ /* 0x000fec0000010000 */
[----:B------:R-:W-:Y:S05]  /*d940*/  BRA.CONV ~URZ, `(.L_x_562) ;  /* 0x000000737f007947 */ /* 0x000fea000b800000 */
[----:B-1----:R-:W-:Y:S01]  /*d950*/  SHF.R.S32.HI R7, RZ, 0x1f, R48 ;  /* 0x0000001fff077819 */ /* 0x002fe20000011430 */
[----:B------:R-:W-:Y:S01]  /*d960*/  IMAD.MOV.U32 R4, RZ, RZ, RZ ;  /* 0x000000ffff047224 */ /* 0x000fe200078e00ff */
[----:B------:R-:W-:Y:S01]  /*d970*/  MOV R5, 0xd9c0 ;  /* 0x0000d9c000057802 */ /* 0x000fe20000000f00 */
[----:B------:R-:W-:Y:S01]  /*d980*/  IMAD.MOV.U32 R0, RZ, RZ, 0x1f ;  /* 0x0000001fff007424 */ /* 0x000fe200078e00ff */
[----:B------:R-:W-:-:S04]  /*d990*/  LEA.HI R7, R7, R48, RZ, 0x7 ;  /* 0x0000003007077211 */ /* 0x000fc800078f38ff */
[----:B------:R-:W-:Y:S02]  /*d9a0*/  SHF.R.S32.HI R7, RZ, 0x7, R7 ;  /* 0x00000007ff077819 */ /* 0x000fe40000011407 */
[----:B------:R-:W-:Y:S05]  /*d9b0*/  CALL.REL.NOINC `($__internal_1_$__cuda_sm70_shflsync_idx_p) ;  /* 0x000021c000007944 */ /* 0x000fea0003c00000 */
.L_x_562:
[----:B-1----:R-:W2:Y:S04]  /*d9c0*/  LDL R2, [R1+0x50] ;  /* 0x0000500001027983 */ /* 0x002ea80000100800 */
[----:B------:R-:W3:Y:S04]  /*d9d0*/  LDL.LU R8, [R1+0x44] ;  /* 0x0000440001087983 */ /* 0x000ee80000300800 */
[----:B------:R-:W4:Y:S04]  /*d9e0*/  LDL.LU R15, [R1+0x48] ;  /* 0x00004800010f7983 */ /* 0x000f280000300800 */
[----:B------:R-:W2:Y:S04]  /*d9f0*/  LDL R14, [R1+0x70] ;  /* 0x00007000010e7983 */ /* 0x000ea80000100800 */
[----:B------:R-:W2:Y:S01]  /*da00*/  LDL.LU R18, [R1+0x40] ;  /* 0x0000400001127983 */ /* 0x000ea20000300800 */
[----:B------:R-:W-:-:S03]  /*da10*/  IMAD.MOV.U32 R0, RZ, RZ, 0x1 ;  /* 0x00000001ff007424 */ /* 0x000fc600078e00ff */
[----:B------:R-:W4:Y:S02]  /*da20*/  LDL R13, [R1+0x78] ;  /* 0x00007800010d7983 */ /* 0x000f240000100800 */
[----:B------:R-:W-:Y:S02]  /*da30*/  ISETP.NE.AND P1, PT, R0, c[0x0][0x4e8], PT ;  /* 0x00013a0000007a0c */ /* 0x000fe40003f25270 */
[----:B------:R-:W4:Y:S04]  /*da40*/  LDL R17, [R1+0x28] ;  /* 0x0000280001117983 */ /* 0x000f280000100800 */
[----:B------:R1:W5:Y:S04]  /*da50*/  LDL.64 R66, [R1+0x30] ;  /* 0x0000300001427983 */ /* 0x0003680000100a00 */
[----:B------:R1:W5:Y:S04]  /*da60*/  LDL R63, [R1+0x38] ;  /* 0x00003800013f7983 */ /* 0x0003680000100800 */
[----:B------:R1:W5:Y:S04]  /*da70*/  LDL R61, [R1+0x3c] ;  /* 0x00003c00013d7983 */ /* 0x0003680000100800 */
[----:B------:R1:W5:Y:S04]  /*da80*/  LDL R64, [R1+0x68] ;  /* 0x0000680001407983 */ /* 0x0003680000100800 */
[----:B------:R1:W5:Y:S04]  /*da90*/  LDL R62, [R1+0x64] ;  /* 0x00006400013e7983 */ /* 0x0003680000100800 */
[----:B------:R-:W1:Y:S01]  /*daa0*/  S2R R16, SR_TID.X ;  /* 0x0000000000107919 */ /* 0x000e620000002100 */
[----:B------:R-:W-:-:S02]  /*dab0*/  ULDC UR5, c[0x0][0x4e8] ;  /* 0x00013a0000057ab9 */ /* 0x000fc40000000800 */
[----:B------:R-:W-:Y:S02]  /*dac0*/  ULDC UR4, c[0x0][0x388] ;  /* 0x0000e20000047ab9 */ /* 0x000fe40000000800 */
[----:B------:R-:W-:Y:S01]  /*dad0*/  UIMAD UR4, UR5, UR4, URZ ;  /* 0x00000004050472a4 */ /* 0x000fe2000f8e023f */
[----:B------:R-:W1:Y:S01]  /*dae0*/  S2R R19, SR_TID.X ;  /* 0x0000000000137919 */ /* 0x000e620000002100 */
[----:B------:R-:W-:Y:S01]  /*daf0*/  BSSY B0, `(.L_x_563) ;  /* 0x0000071000007945 */ /* 0x000fe20003800000 */
[----:B---3--:R-:W-:-:S05]  /*db00*/  SHF.R.S32.HI R5, RZ, 0x1f, R8 ;  /* 0x0000001fff057819 */ /* 0x008fca0000011408 */
[----:B------:R-:W-:Y:S02]  /*db10*/  IMAD R6, R5, c[0x0][0x490], RZ ;  /* 0x0001240005067a24 */ /* 0x000fe400078e02ff */
[----:B--2---:R-:W-:-:S04]  /*db20*/  IMAD.IADD R4, R2, 0x1, R18 ;  /* 0x0000000102047824 */ /* 0x004fc800078e0212 */
[----:B------:R-:W-:Y:S01]  /*db30*/  @P1 IMAD.HI.U32 R7, R4, c[0x0][0x4ec], RZ ;  /* 0x00013b0004071a27 */ /* 0x000fe200078e00ff */
[----:B------:R-:W-:-:S03]  /*db40*/  MOV R0, R4 ;  /* 0x0000000400007202 */ /* 0x000fc60000000f00 */
[----:B------:R-:W-:Y:S01]  /*db50*/  IMAD.WIDE.U32 R2, R8, c[0x0][0x490], RZ ;  /* 0x0001240008027a25 */ /* 0x000fe200078e00ff */
[----:B------:R-:W-:-:S03]  /*db60*/  @P1 SHF.R.U32.HI R0, RZ, c[0x0][0x4f0], R7 ;  /* 0x00013c00ff001a19 */ /* 0x000fc60000011607 */
[C---:B------:R-:W-:Y:S02]  /*db70*/  IMAD R6, R8.reuse, c[0x0][0x494], R6 ;  /* 0x0001250008067a24 */ /* 0x040fe400078e0206 */
[----:B------:R-:W-:Y:S02]  /*db80*/  IMAD.MOV R7, RZ, RZ, -R0 ;  /* 0x000000ffff077224 */ /* 0x000fe400078e0a00 */
[----:B------:R-:W-:Y:S02]  /*db90*/  IMAD.IADD R3, R3, 0x1, R6 ;  /* 0x0000000103037824 */ /* 0x000fe400078e0206 */
[----:B------:R-:W-:Y:S01]  /*dba0*/  IMAD R6, R5, c[0x0][0x3e8], RZ ;  /* 0x0000fa0005067a24 */ /* 0x000fe200078e02ff */
[----:B----4-:R-:W-:Y:S01]  /*dbb0*/  SHF.R.S32.HI R5, RZ, 0x1f, R15 ;  /* 0x0000001fff057819 */ /* 0x010fe2000001140f */
[----:B------:R-:W-:Y:S02]  /*dbc0*/  IMAD R4, R7, c[0x0][0x4e8], R4 ;  /* 0x00013a0007047a24 */ /* 0x000fe400078e0204 */
[----:B------:R-:W-:-:S02]  /*dbd0*/  IMAD R10, R8, c[0x0][0x3ec], R6 ;  /* 0x0000fb00080a7a24 */ /* 0x000fc400078e0206 */
[----:B------:R-:W-:-:S04]  /*dbe0*/  IMAD.WIDE.U32 R6, R15, c[0x0][0x498], R2 ;  /* 0x000126000f067a25 */ /* 0x000fc800078e0002 */
[----:B------:R-:W-:-:S04]  /*dbf0*/  IMAD.WIDE.U32 R8, R8, c[0x0][0x3e8], RZ ;  /* 0x0000fa0008087a25 */ /* 0x000fc800078e00ff */
[C---:B------:R-:W-:Y:S01]  /*dc00*/  IMAD R11, R5.reuse, c[0x0][0x498], RZ ;  /* 0x00012600050b7a24 */ /* 0x040fe200078e02ff */
[----:B------:R-:W-:Y:S01]  /*dc10*/  IADD3 R6, P0, R0, R6, RZ ;  /* 0x0000000600067210 */ /* 0x000fe20007f1e0ff */
[----:B------:R-:W-:Y:S01]  /*dc20*/  IMAD R12, R5, c[0x0][0x3f0], RZ ;  /* 0x0000fc00050c7a24 */ /* 0x000fe200078e02ff */
[----:B------:R-:W-:Y:S01]  /*dc30*/  SHF.R.S32.HI R5, RZ, 0x1f, R0 ;  /* 0x0000001fff057819 */ /* 0x000fe20000011400 */
[----:B------:R-:W-:Y:S01]  /*dc40*/  IMAD R11, R15, c[0x0][0x49c], R11 ;  /* 0x000127000f0b7a24 */ /* 0x000fe200078e020b */
[----:B------:R-:W-:Y:S01]  /*dc50*/  IADD3 R3, R9, R10, RZ ;  /* 0x0000000a09037210 */ /* 0x000fe20007ffe0ff */
[----:B------:R-:W-:Y:S01]  /*dc60*/  IMAD.MOV.U32 R2, RZ, RZ, R8 ;  /* 0x000000ffff027224 */ /* 0x000fe200078e0008 */
[----:B------:R-:W-:Y:S02]  /*dc70*/  SHF.R.S32.HI R0, RZ, 0x1f, R4 ;  /* 0x0000001fff007819 */ /* 0x000fe40000011404 */
[----:B------:R-:W-:Y:S01]  /*dc80*/  IADD3.X R7, R5, R7, R11, P0, !PT ;  /* 0x0000000705077210 */ /* 0x000fe200007fe40b */
[----:B------:R-:W-:Y:S01]  /*dc90*/  IMAD R11, R15, c[0x0][0x3f4], R12 ;  /* 0x0000fd000f0b7a24 */ /* 0x000fe200078e020c */
[----:B------:R-:W-:Y:S01]  /*dca0*/  IADD3 R14, R14, R18, RZ ;  /* 0x000000120e0e7210 */ /* 0x000fe20007ffe0ff */
[----:B------:R-:W-:-:S02]  /*dcb0*/  IMAD R0, R0, c[0x0][0x488], RZ ;  /* 0x0001220000007a24 */ /* 0x000fc400078e02ff */
[----:B------:R-:W-:Y:S01]  /*dcc0*/  IMAD.WIDE.U32 R8, R15, c[0x0][0x3f0], R2 ;  /* 0x0000fc000f087a25 */ /* 0x000fe200078e0002 */
[----:B-1----:R-:W-:-:S03]  /*dcd0*/  SHF.R.S32.HI R15, RZ, 0x1f, R16 ;  /* 0x0000001fff0f7819 */ /* 0x002fc60000011410 */
[C---:B------:R-:W-:Y:S01]  /*dce0*/  IMAD R10, R4.reuse, c[0x0][0x48c], R0 ;  /* 0x00012300040a7a24 */ /* 0x040fe200078e0200 */
[----:B------:R-:W-:Y:S01]  /*dcf0*/  LEA.HI R15, R15, R16, RZ, 0x5 ;  /* 0x000000100f0f7211 */ /* 0x000fe200078f28ff */
[----:B------:R-:W-:-:S04]  /*dd00*/  IMAD.WIDE.U32 R2, R4, c[0x0][0x488], R6 ;  /* 0x0001220004027a25 */ /* 0x000fc800078e0006 */
[----:B------:R-:W-:Y:S01]  /*dd10*/  @P1 IMAD.HI.U32 R5, R14, c[0x0][0x4ec], RZ ;  /* 0x00013b000e051a27 */ /* 0x000fe200078e00ff */
[----:B------:R-:W-:Y:S02]  /*dd20*/  LEA R4, P0, R2, c[0x0][0x450], 0x2 ;  /* 0x0001140002047a11 */ /* 0x000fe400078010ff */
[----:B------:R-:W-:Y:S01]  /*dd30*/  LOP3.LUT R15, R15, 0xffffffe0, RZ, 0xc0, !PT ;  /* 0xffffffe00f0f7812 */ /* 0x000fe200078ec0ff */
[----:B------:R-:W-:Y:S02]  /*dd40*/  IMAD.IADD R3, R3, 0x1, R10 ;  /* 0x0000000103037824 */ /* 0x000fe400078e020a */
[----:B------:R-:W-:Y:S01]  /*dd50*/  IMAD.MOV.U32 R0, RZ, RZ, R14 ;  /* 0x000000ffff007224 */ /* 0x000fe200078e000e */
[----:B------:R-:W-:Y:S01]  /*dd60*/  @P1 SHF.R.U32.HI R0, RZ, c[0x0][0x4f0], R5 ;  /* 0x00013c00ff001a19 */ /* 0x000fe20000011605 */
[----:B------:R-:W-:Y:S01]  /*dd70*/  IMAD.IADD R15, R16, 0x1, -R15 ;  /* 0x00000001100f7824 */ /* 0x000fe200078e0a0f */
[----:B------:R-:W-:Y:S02]  /*dd80*/  LEA.HI.X R3, R2, c[0x0][0x454], R3, 0x2, P0 ;  /* 0x0001150002037a11 */ /* 0x000fe400000f1403 */
[----:B------:R-:W-:Y:S01]  /*dd90*/  SHF.R.S32.HI R5, RZ, 0x1f, R0 ;  /* 0x0000001fff057819 */ /* 0x000fe20000011400 */
[----:B------:R-:W-:Y:S01]  /*dda0*/  SHFL.IDX PT, R12, R4, RZ, 0x1c1f ;  /* 0x001c1fff040c7589 */ /* 0x000fe200000e0000 */
[----:B------:R-:W-:-:S02]  /*ddb0*/  IADD3 R2, R13, R18, RZ ;  /* 0x000000120d027210 */ /* 0x000fc40007ffe0ff */
[----:B------:R-:W-:Y:S01]  /*ddc0*/  IADD3 R7, R9, R11, RZ ;  /* 0x0000000b09077210 */ /* 0x000fe20007ffe0ff */
[----:B------:R-:W1:Y:S01]  /*ddd0*/  SHFL.IDX PT, R13, R3, RZ, 0x1c1f ;  /* 0x001c1fff030d7589 */ /* 0x000e6200000e0000 */
[----:B------:R-:W-:Y:S02]  /*dde0*/  MOV R6, R8 ;  /* 0x0000000800067202 */ /* 0x000fe40000000f00 */
[----:B------:R-:W-:Y:S01]  /*ddf0*/  LOP3.LUT P0, RZ, R15, 0x3, RZ, 0xc0, !PT ;  /* 0x000000030fff7812 */ /* 0x000fe2000780c0ff */
[----:B------:R-:W-:Y:S01]  /*de00*/  SHFL.IDX PT, R10, R4, 0x1, 0x1c1f ;  /* 0x003c1f00040a7f89 */ /* 0x000fe200000e0000 */
[----:B------:R-:W-:-:S03]  /*de10*/  IMAD R15, R5, c[0x0][0x3e0], RZ ;  /* 0x0000f800050f7a24 */ /* 0x000fc600078e02ff */
[----:B------:R-:W2:Y:S04]  /*de20*/  SHFL.IDX PT, R11, R3, 0x1, 0x1c1f ;  /* 0x003c1f00030b7f89 */ /* 0x000ea800000e0000 */
[----:B------:R-:W-:Y:S04]  /*de30*/  SHFL.IDX PT, R8, R4, 0x2, 0x1c1f ;  /* 0x005c1f0004087f89 */ /* 0x000fe800000e0000 */
[----:B------:R-:W3:Y:S04]  /*de40*/  SHFL.IDX PT, R9, R3, 0x2, 0x1c1f ;  /* 0x005c1f0003097f89 */ /* 0x000ee800000e0000 */
[----:B------:R-:W-:Y:S04]  /*de50*/  SHFL.IDX PT, R4, R4, 0x3, 0x1c1f ;  /* 0x007c1f0004047f89 */ /* 0x000fe800000e0000 */
[----:B------:R4:W1:Y:S01]  /*de60*/  SHFL.IDX PT, R5, R3, 0x3, 0x1c1f ;  /* 0x007c1f0003057f89 */ /* 0x00086200000e0000 */
[----:B------:R-:W-:-:S02]  /*de70*/  IADD3 R16, R2, 0x8, RZ ;  /* 0x0000000802107810 */ /* 0x000fc40007ffe0ff */
[----:B------:R-:W-:Y:S02]  /*de80*/  ISETP.GE.OR P3, PT, R2, UR4, P0 ;  /* 0x0000000402007c0c */ /* 0x000fe40008766670 */
[----:B------:R-:W-:Y:S01]  /*de90*/  ISETP.GE.OR P2, PT, R16, UR4, P0 ;  /* 0x0000000410007c0c */ /* 0x000fe20008746670 */
[C---:B------:R-:W-:Y:S02]  /*dea0*/  IMAD R15, R0.reuse, c[0x0][0x3e4], R15 ;  /* 0x0000f900000f7a24 */ /* 0x040fe400078e020f */
[----:B------:R-:W-:Y:S01]  /*deb0*/  IMAD.WIDE.U32 R6, R0, c[0x0][0x3e0], R6 ;  /* 0x0000f80000067a25 */ /* 0x000fe200078e0006 */
[C---:B----4-:R-:W-:Y:S02]  /*dec0*/  IADD3 R3, R2.reuse, 0x40, RZ ;  /* 0x0000004002037810 */ /* 0x050fe40007ffe0ff */
[----:B------:R-:W-:Y:S02]  /*ded0*/  IADD3 R2, R2, 0x48, RZ ;  /* 0x0000004802027810 */ /* 0x000fe40007ffe0ff */
[----:B------:R-:W-:-:S02]  /*dee0*/  ISETP.GE.OR P1, PT, R3, UR4, P0 ;  /* 0x0000000403007c0c */ /* 0x000fc40008726670 */
[----:B------:R-:W-:Y:S01]  /*def0*/  ISETP.GE.OR P0, PT, R2, UR4, P0 ;  /* 0x0000000402007c0c */ /* 0x000fe20008706670 */
[----:B------:R-:W-:Y:S01]  /*df00*/  IMAD.MOV R0, RZ, RZ, -R0 ;  /* 0x000000ffff007224 */ /* 0x000fe200078e0a00 */
[----:B------:R-:W-:Y:S01]  /*df10*/  IADD3 R3, R7, R15, RZ ;  /* 0x0000000f07037210 */ /* 0x000fe20007ffe0ff */
[----:B-1----:R-:W-:Y:S01]  /*df20*/  @!P3 ST.E [R12.64], R45 ;  /* 0x0000002d0c00b985 */ /* 0x002fe2000c101906 */
[----:B------:R-:W-:Y:S01]  /*df30*/  SHF.L.U32 R7, R17, 0x1, RZ ;  /* 0x0000000111077819 */ /* 0x000fe200000006ff */
[----:B------:R-:W-:Y:S02]  /*df40*/  IMAD R0, R0, c[0x0][0x4e8], R14 ;  /* 0x00013a0000007a24 */ /* 0x000fe400078e020e */
[----:B--2---:R-:W-:Y:S01]  /*df50*/  @!P2 ST.E [R10.64], R46 ;  /* 0x0000002e0a00a985 */ /* 0x004fe2000c101906 */
[----:B------:R-:W-:-:S03]  /*df60*/  IMAD.MOV.U32 R2, RZ, RZ, R6 ;  /* 0x000000ffff027224 */ /* 0x000fc600078e0006 */
[----:B---3--:R-:W-:Y:S01]  /*df70*/  @!P1 ST.E [R8.64], R47 ;  /* 0x0000002f08009985 */ /* 0x008fe2000c101906 */
[----:B------:R-:W-:-:S03]  /*df80*/  SHF.R.S32.HI R6, RZ, 0x1f, R0 ;  /* 0x0000001fff067819 */ /* 0x000fc60000011400 */
[----:B------:R1:W-:Y:S04]  /*df90*/  @!P0 ST.E [R4.64], R44 ;  /* 0x0000002c04008985 */ /* 0x0003e8000c101906 */
[----:B------:R2:W3:Y:S04]  /*dfa0*/  LDS.128 R32, [R7+0x880] ;  /* 0x0008800007207984 */ /* 0x0004e80000000c00 */
[----:B------:R2:W4:Y:S04]  /*dfb0*/  LDS.128 R44, [R7+0x1080] ;  /* 0x00108000072c7984 */ /* 0x0005280000000c00 */
[----:B------:R2:W2:Y:S04]  /*dfc0*/  LDS.128 R52, [R7+0x1880] ;  /* 0x0018800007347984 */ /* 0x0004a80000000c00 */
[----:B------:R1:W2:Y:S04]  /*dfd0*/  LDS.128 R28, [R7+0x2880] ;  /* 0x00288000071c7984 */ /* 0x0002a80000000c00 */
[----:B------:R2:W2:Y:S04]  /*dfe0*/  LDS.128 R40, [R7+0x3080] ;  /* 0x0030800007287984 */ /* 0x0004a80000000c00 */
[----:B------:R2:W2:Y:S04]  /*dff0*/  LDS.128 R48, [R7+0x3880] ;  /* 0x0038800007307984 */ /* 0x0004a80000000c00 */
[----:B------:R2:W2:Y:S04]  /*e000*/  LDS.128 R24, [R7+0x4880] ;  /* 0x0048800007187984 */ /* 0x0004a80000000c00 */
[----:B------:R2:W2:Y:S04]  /*e010*/  LDS.128 R36, [R7+0x5080] ;  /* 0x0050800007247984 */ /* 0x0004a80000000c00 */
[----:B------:R2:W2:Y:S01]  /*e020*/  LDS.128 R56, [R7+0x5880] ;  /* 0x0058800007387984 */ /* 0x0004a20000000c00 */
[----:B------:R-:W-:Y:S01]  /*e030*/  SHF.R.S32.HI R17, RZ, 0x1f, R19 ;  /* 0x0000001fff117819 */ /* 0x000fe20000011413 */
[----:B------:R-:W-:-:S03]  /*e040*/  IMAD R6, R6, c[0x0][0x3d8], RZ ;  /* 0x0000f60006067a24 */ /* 0x000fc600078e02ff */
[----:B------:R-:W-:Y:S01]  /*e050*/  LEA.HI R17, R17, R19, RZ, 0x2 ;  /* 0x0000001311117211 */ /* 0x000fe200078f10ff */
[C---:B-1----:R-:W-:Y:S02]  /*e060*/  IMAD R4, R0.reuse, c[0x0][0x3dc], R6 ;  /* 0x0000f70000047a24 */ /* 0x042fe400078e0206 */
[----:B------:R-:W-:Y:S01]  /*e070*/  IMAD.WIDE.U32 R2, R0, c[0x0][0x3d8], R2 ;  /* 0x0000f60000027a25 */ /* 0x000fe200078e0002 */
[----:B------:R-:W-:-:S03]  /*e080*/  SHF.R.S32.HI R17, RZ, 0x2, R17 ;  /* 0x00000002ff117819 */ /* 0x000fc60000011411 */
[----:B------:R-:W-:Y:S01]  /*e090*/  IMAD.IADD R3, R3, 0x1, R4 ;  /* 0x0000000103037824 */ /* 0x000fe200078e0204 */
[C---:B------:R-:W-:Y:S02]  /*e0a0*/  LEA R11, P0, R2.reuse, c[0x0][0x380], 0x1 ;  /* 0x0000e000020b7a11 */ /* 0x040fe400078008ff */
[----:B------:R-:W-:Y:S02]  /*e0b0*/  IADD3 R10, R17, R18, RZ ;  /* 0x00000012110a7210 */ /* 0x000fe40007ffe0ff */
[----:B------:R-:W-:Y:S02]  /*e0c0*/  LEA.HI.X R3, R2, c[0x0][0x384], R3, 0x1, P0 ;  /* 0x0000e10002037a11 */ /* 0x000fe400000f0c03 */
[----:B------:R-:W-:Y:S01]  /*e0d0*/  ISETP.GE.AND P0, PT, R10, UR4, PT ;  /* 0x000000040a007c0c */ /* 0x000fe2000bf06270 */
[----:B------:R1:W1:Y:S04]  /*e0e0*/  SHFL.IDX PT, R0, R11, RZ, 0x1c1f ;  /* 0x001c1fff0b007589 */ /* 0x00026800000e0000 */
[----:B------:R1:W1:Y:S08]  /*e0f0*/  SHFL.IDX PT, R2, R3, RZ, 0x1c1f ;  /* 0x001c1fff03027589 */ /* 0x00027000000e0000 */
[----:B------:R-:W-:Y:S05]  /*e100*/  @P0 BRA `(.L_x_564) ;  /* 0x000000f000000947 */ /* 0x000fea0003800000 */
[----:B---34-:R-:W3:Y:S01]  /*e110*/  LDS.128 R20, [R7+0x80] ;  /* 0x0000800007147984 */ /* 0x018ee20000000c00 */
[----:B-----5:R-:W-:-:S02]  /*e120*/  ISETP.GE.AND P5, PT, R66, c[0x0][0x3c8], PT ;  /* 0x0000f20042007a0c */ /* 0x020fc40003fa6270 */
[----:B------:R-:W-:Y:S01]  /*e130*/  ISETP.GE.AND P4, PT, R63, c[0x0][0x3c8], PT ;  /* 0x0000f2003f007a0c */ /* 0x000fe20003f86270 */
[----:B------:R-:W4:Y:S01]  /*e140*/  LDS.128 R16, [R7+0x2080] ;  /* 0x0020800007107984 */ /* 0x000f220000000c00 */
[----:B------:R-:W-:-:S03]  /*e150*/  ISETP.GE.AND P3, PT, R61, c[0x0][0x3c8], PT ;  /* 0x0000f2003d007a0c */ /* 0x000fc60003f66270 */
[----:B------:R2:W1:Y:S06]  /*e160*/  LDS.128 R12, [R7+0x4080] ;  /* 0x00408000070c7984 */ /* 0x00046c0000000c00 */
[-C--:B-1----:R-:W-:Y:S02]  /*e170*/  @!P5 LEA R8, P2, R66, R0.reuse, 0x1 ;  /* 0x000000004208d211 */ /* 0x082fe400078408ff */
[-C--:B------:R-:W-:Y:S02]  /*e180*/  @!P4 LEA R6, P1, R63, R0.reuse, 0x1 ;  /* 0x000000003f06c211 */ /* 0x080fe400078208ff */
[----:B------:R-:W-:-:S02]  /*e190*/  @!P3 LEA R4, P0, R61, R0, 0x1 ;  /* 0x000000003d04b211 */ /* 0x000fc400078008ff */
[-C--:B------:R-:W-:Y:S02]  /*e1a0*/  @!P5 LEA.HI.X R9, R66, R2.reuse, R67, 0x1, P2 ;  /* 0x000000024209d211 */ /* 0x080fe400010f0c43 */
[-C--:B------:R-:W-:Y:S02]  /*e1b0*/  @!P3 LEA.HI.X R5, R61, R2.reuse, R62, 0x1, P0 ;  /* 0x000000023d05b211 */ /* 0x080fe400000f0c3e */
[----:B--2---:R-:W-:Y:S01]  /*e1c0*/  @!P4 LEA.HI.X R7, R63, R2, R64, 0x1, P1 ;  /* 0x000000023f07c211 */ /* 0x004fe200008f0c40 */
[----:B---3--:R1:W-:Y:S04]  /*e1d0*/  @!P5 ST.E.128 [R8.64], R20 ;  /* 0x000000140800d985 */ /* 0x0083e8000c101d06 */
[----:B----4-:R1:W-:Y:S04]  /*e1e0*/  @!P4 ST.E.128 [R6.64], R16 ;  /* 0x000000100600c985 */ /* 0x0103e8000c101d06 */
[----:B------:R1:W-:Y:S02]  /*e1f0*/  @!P3 ST.E.128 [R4.64], R12 ;  /* 0x0000000c0400b985 */ /* 0x0003e4000c101d06 */
.L_x_564:
[----:B---34-:R-:W-:Y:S05]  /*e200*/  BSYNC B0 ;  /* 0x0000000000007941 */ /* 0x018fea0003800000 */
.L_x_563:
[----:B-1----:R-:W-:Y:S01]  /*e210*/  IADD3 R4, R10, 0x20, RZ ;  /* 0x000000200a047810 */ /* 0x002fe20007ffe0ff */
[----:B------:R1:W3:Y:S01]  /*e220*/  SHFL.IDX PT, R2, R3, 0x1, 0x1c1f ;  /* 0x003c1f0003027f89 */ /* 0x0002e200000e0000 */
[----:B------:R-:W-:Y:S02]  /*e230*/  BSSY B0, `(.L_x_565) ;  /* 0x0000010000007945 */ /* 0x000fe40003800000 */
[----:B------:R-:W-:Y:S01]  /*e240*/  ISETP.GE.AND P0, PT, R4, UR4, PT ;  /* 0x0000000404007c0c */ /* 0x000fe2000bf06270 */
[----:B------:R1:W4:-:S12]  /*e250*/  SHFL.IDX PT, R0, R11, 0x1, 0x1c1f ;  /* 0x003c1f000b007f89 */ /* 0x00031800000e0000 */
[----:B------:R-:W-:Y:S05]  /*e260*/  @P0 BRA `(.L_x_566) ;  /* 0x000000c000000947 */ /* 0x000fea0003800000 */
[----:B-----5:R-:W-:Y:S02]  /*e270*/  ISETP.GE.AND P2, PT, R66, c[0x0][0x3c8], PT ;  /* 0x0000f20042007a0c */ /* 0x020fe40003f46270 */
[----:B------:R-:W-:Y:S02]  /*e280*/  ISETP.GE.AND P1, PT, R63, c[0x0][0x3c8], PT ;  /* 0x0000f2003f007a0c */ /* 0x000fe40003f26270 */
[----:B------:R-:W-:-:S09]  /*e290*/  ISETP.GE.AND P0, PT, R61, c[0x0][0x3c8], PT ;  /* 0x0000f2003d007a0c */ /* 0x000fd20003f06270 */
[CC--:B----4-:R-:W-:Y:S02]  /*e2a0*/  @!P2 LEA R8, P5, R66.reuse, R0.reuse, 0x1 ;  /* 0x000000004208a211 */ /* 0x0d0fe400078a08ff */
[-C--:B------:R-:W-:Y:S02]  /*e2b0*/  @!P1 LEA R6, P4, R63, R0.reuse, 0x1 ;  /* 0x000000003f069211 */ /* 0x080fe400078808ff */
[----:B------:R-:W-:Y:S02]  /*e2c0*/  @!P0 LEA R4, P3, R61, R0, 0x1 ;  /* 0x000000003d048211 */ /* 0x000fe400078608ff */
[-C--:B---3--:R-:W-:Y:S02]  /*e2d0*/  @!P2 LEA.HI.X R9, R66, R2.reuse, R67, 0x1, P5 ;  /* 0x000000024209a211 */ /* 0x088fe400028f0c43 */
[-C--:B--2---:R-:W-:Y:S02]  /*e2e0*/  @!P1 LEA.HI.X R7, R63, R2.reuse, R64, 0x1, P4 ;  /* 0x000000023f079211 */ /* 0x084fe400020f0c40 */
[----:B------:R-:W-:Y:S01]  /*e2f0*/  @!P0 LEA.HI.X R5, R61, R2, R62, 0x1, P3 ;  /* 0x000000023d058211 */ /* 0x000fe200018f0c3e */
[----:B------:R2:W-:Y:S04]  /*e300*/  @!P2 ST.E.128 [R8.64], R32 ;  /* 0x000000200800a985 */ /* 0x0005e8000c101d06 */
[----:B------:R2:W-:Y:S04]  /*e310*/  @!P1 ST.E.128 [R6.64], R28 ;  /* 0x0000001c06009985 */ /* 0x0005e8000c101d06 */
[----:B------:R2:W-:Y:S02]  /*e320*/  @!P0 ST.E.128 [R4.64], R24 ;  /* 0x0000001804008985 */ /* 0x0005e4000c101d06 */
.L_x_566:
[----:B------:R-:W-:Y:S05]  /*e330*/  BSYNC B0 ;  /* 0x0000000000007941 */ /* 0x000fea0003800000 */
.L_x_565:
[----:B--2---:R-:W-:Y:S01]  /*e340*/  IADD3 R4, R10, 0x40, RZ ;  /* 0x000000400a047810 */ /* 0x004fe20007ffe0ff */
[----:B---3--:R2:W3:Y:S01]  /*e350*/  SHFL.IDX PT, R2, R3, 0x2, 0x1c1f ;  /* 0x005c1f0003027f89 */ /* 0x0084e200000e0000 */
[----:B------:R-:W-:Y:S02]  /*e360*/  BSSY B0, `(.L_x_567) ;  /* 0x0000010000007945 */ /* 0x000fe40003800000 */
[----:B------:R-:W-:Y:S01]  /*e370*/  ISETP.GE.AND P0, PT, R4, UR4, PT ;  /* 0x0000000404007c0c */ /* 0x000fe2000bf06270 */
[----:B----4-:R2:W4:-:S12]  /*e380*/  SHFL.IDX PT, R0, R11, 0x2, 0x1c1f ;  /* 0x005c1f000b007f89 */ /* 0x01051800000e0000 */
        /* <DEDUP_REMOVED lines=8> */
[-C--:B------:R-:W-:Y:S02]  /*e410*/  @!P1 LEA.HI.X R7, R63, R2.reuse, R64, 0x1, P4 ;  /* 0x000000023f079211 */ /* 0x080fe400020f0c40 */
[----:B------:R-:W-:Y:S01]  /*e420*/  @!P0 LEA.HI.X R5, R61, R2, R62, 0x1, P3 ;  /* 0x000000023d058211 */ /* 0x000fe200018f0c3e */
[----:B------:R3:W-:Y:S04]  /*e430*/  @!P2 ST.E.128 [R8.64], R44 ;  /* 0x0000002c0800a985 */ /* 0x0007e8000c101d06 */
[----:B------:R3:W-:Y:S04]  /*e440*/  @!P1 ST.E.128 [R6.64], R40 ;  /* 0x0000002806009985 */ /* 0x0007e8000c101d06 */
[----:B------:R3:W-:Y:S02]  /*e450*/  @!P0 ST.E.128 [R4.64], R36 ;  /* 0x0000002404008985 */ /* 0x0007e4000c101d06 */
.L_x_568:
[----:B------:R-:W-:Y:S05]  /*e460*/  BSYNC B0 ;  /* 0x0000000000007941 */ /* 0x000fea0003800000 */
.L_x_567:
[----:B---3--:R3:W1:Y:S04]  /*e470*/  SHFL.IDX PT, R2, R3, 0x3, 0x1c1f ;  /* 0x007c1f0003027f89 */ /* 0x00866800000e0000 */
[----:B----4-:R4:W2:Y:S02]  /*e480*/  SHFL.IDX PT, R0, R11, 0x3, 0x1c1f ;  /* 0x007c1f000b007f89 */ /* 0x0108a400000e0000 */
[----:B-123--:R-:W-:-:S04]  /*e490*/  IADD3 R3, R10, 0x60, RZ ;  /* 0x000000600a037810 */ /* 0x00efc80007ffe0ff */
[----:B------:R-:W-:-:S13]  /*e4a0*/  ISETP.GE.AND P0, PT, R3, UR4, PT ;  /* 0x0000000403007c0c */ /* 0x000fda000bf06270 */
[----:B------:R-:W-:Y:S05]  /*e4b0*/  @P0 BRA `(.L_x_569) ;  /* 0x00000bd000000947 */ /* 0x000fea0003800000 */
[----:B----45:R-:W-:Y:S02]  /*e4c0*/  ISETP.GE.AND P1, PT, R66, c[0x0][0x3c8], PT ;  /* 0x0000f20042007a0c */ /* 0x030fe40003f26270 */
[----:B------:R-:W-:-:S11]  /*e4d0*/  ISETP.GE.AND P0, PT, R63, c[0x0][0x3c8], PT ;  /* 0x0000f2003f007a0c */ /* 0x000fd60003f06270 */
[CC--:B------:R-:W-:Y:S02]  /*e4e0*/  @!P1 LEA R6, P3, R66.reuse, R0.reuse, 0x1 ;  /* 0x0000000042069211 */ /* 0x0c0fe400078608ff */
[C---:B------:R-:W-:Y:S02]  /*e4f0*/  @!P0 LEA R4, P2, R63.reuse, R0, 0x1 ;  /* 0x000000003f048211 */ /* 0x040fe400078408ff */
[-C--:B------:R-:W-:Y:S02]  /*e500*/  @!P1 LEA.HI.X R7, R66, R2.reuse, R67, 0x1, P3 ;  /* 0x0000000242079211 */ /* 0x080fe400018f0c43 */
[----:B------:R-:W-:-:S03]  /*e510*/  @!P0 LEA.HI.X R5, R63, R2, R64, 0x1, P2 ;  /* 0x000000023f058211 */ /* 0x000fc600010f0c40 */
[----:B------:R1:W-:Y:S04]  /*e520*/  @!P1 ST.E.128 [R6.64], R52 ;  /* 0x0000003406009985 */ /* 0x0003e8000c101d06 */
[----:B------:R1:W-:Y:S01]  /*e530*/  @!P0 ST.E.128 [R4.64], R48 ;  /* 0x0000003004008985 */ /* 0x0003e2000c101d06 */
[----:B------:R-:W-:-:S13]  /*e540*/  ISETP.GE.AND P0, PT, R61, c[0x0][0x3c8], PT ;  /* 0x0000f2003d007a0c */ /* 0x000fda0003f06270 */
[----:B------:R-:W-:Y:S05]  /*e550*/  @P0 BRA `(.L_x_569) ;  /* 0x00000b3000000947 */ /* 0x000fea0003800000 */
[----:B-1----:R-:W-:-:S04]  /*e560*/  LEA R4, P0, R61, R0, 0x1 ;  /* 0x000000003d047211 */ /* 0x002fc800078008ff */
[----:B------:R-:W-:-:S05]  /*e570*/  LEA.HI.X R5, R61, R2, R62, 0x1, P0 ;  /* 0x000000023d057211 */ /* 0x000fca00000f0c3e */
[----:B------:R1:W-:Y:S01]  /*e580*/  ST.E.128 [R4.64], R56 ;  /* 0x0000003804007985 */ /* 0x0003e2000c101d06 */
[----:B------:R-:W-:Y:S05]  /*e590*/  BRA `(.L_x_569) ;  /* 0x00000af000007947 */ /* 0x000fea0003800000 */
.L_x_561:
[----:B------:R-:W2:Y:S04]  /*e5a0*/  LDL R0, [R1+0x40] ;  /* 0x0000400001007983 */ /* 0x000ea80000100800 */
[----:B------:R-:W3:Y:S04]  /*e5b0*/  LDL R14, [R1+0x44] ;  /* 0x00004400010e7983 */ /* 0x000ee80000100800 */
[----:B------:R-:W4:Y:S01]  /*e5c0*/  LDL R13, [R1+0x48] ;  /* 0x00004800010d7983 */ /* 0x000f220000100800 */
[----:B------:R-:W-:Y:S03]  /*e5d0*/  BSSY B0, `(.L_x_570) ;  /* 0x0000025000007945 */ /* 0x000fe60003800000 */
[----:B------:R-:W1:Y:S02]  /*e5e0*/  S2R R11, SR_TID.X ;  /* 0x00000000000b7919 */ /* 0x000e640000002100 */
[----:B-1----:R-:W-:Y:S01]  /*e5f0*/  ISETP.GE.AND P0, PT, R11, 0x80, PT ;  /* 0x000000800b00780c */ /* 0x002fe20003f06270 */
[----:B--2---:R-:W-:Y:S01]  /*e600*/  IMAD.MOV.U32 R12, RZ, RZ, R0 ;  /* 0x000000ffff0c7224 */ /* 0x004fe200078e0000 */
[----:B---3--:R-:W-:-:S02]  /*e610*/  SHF.R.S32.HI R8, RZ, 0x1f, R14 ;  /* 0x0000001fff087819 */ /* 0x008fc4000001140e */
[----:B----4-:R-:W-:-:S09]  /*e620*/  SHF.R.S32.HI R10, RZ, 0x1f, R13 ;  /* 0x0000001fff0a7819 */ /* 0x010fd2000001140d */
[----:B------:R-:W-:Y:S05]  /*e630*/  @P0 BRA `(.L_x_571) ;  /* 0x000001e000000947 */ /* 0x000fea0003800000 */
[----:B------:R-:W-:Y:S02]  /*e640*/  MOV R2, c[0x0][0x4e8] ;  /* 0x00013a0000027a02 */ /* 0x000fe40000000f00 */
[----:B------:R-:W-:-:S03]  /*e650*/  IADD3 R6, R12, R11, RZ ;  /* 0x0000000b0c067210 */ /* 0x000fc60007ffe0ff */
[----:B------:R-:W-:-:S05]  /*e660*/  IMAD R0, R2, c[0x0][0x388], RZ ;  /* 0x0000e20002007a24 */ /* 0x000fca00078e02ff */
[----:B------:R-:W-:-:S13]  /*e670*/  ISETP.GE.AND P0, PT, R6, R0, PT ;  /* 0x000000000600720c */ /* 0x000fda0003f06270 */
[----:B------:R-:W-:Y:S05]  /*e680*/  @P0 BRA `(.L_x_571) ;  /* 0x0000019000000947 */ /* 0x000fea0003800000 */
[----:B------:R-:W-:Y:S01]  /*e690*/  ISETP.NE.AND P0, PT, R2, 0x1, PT ;  /* 0x000000010200780c */ /* 0x000fe20003f05270 */
[----:B------:R-:W-:Y:S01]  /*e6a0*/  IMAD R4, R8, c[0x0][0x490], RZ ;  /* 0x0001240008047a24 */ /* 0x000fe200078e02ff */
[----:B------:R-:W-:Y:S01]  /*e6b0*/  MOV R0, R6 ;  /* 0x0000000600007202 */ /* 0x000fe20000000f00 */
[----:B------:R-:W-:-:S04]  /*e6c0*/  IMAD.WIDE.U32 R2, R14, c[0x0][0x490], RZ ;  /* 0x000124000e027a25 */ /* 0x000fc800078e00ff */
[----:B------:R-:W-:Y:S02]  /*e6d0*/  IMAD R4, R14, c[0x0][0x494], R4 ;  /* 0x000125000e047a24 */ /* 0x000fe400078e0204 */
[----:B------:R-:W-:-:S03]  /*e6e0*/  IMAD R9, R10, c[0x0][0x498], RZ ;  /* 0x000126000a097a24 */ /* 0x000fc600078e02ff */
[----:B------:R-:W-:Y:S01]  /*e6f0*/  IADD3 R3, R3, R4, RZ ;  /* 0x0000000403037210 */ /* 0x000fe20007ffe0ff */
[----:B------:R-:W-:-:S05]  /*e700*/  @P0 IMAD.HI.U32 R5, R6, c[0x0][0x4ec], RZ ;  /* 0x00013b0006050a27 */ /* 0x000fca00078e00ff */
[----:B------:R-:W-:Y:S01]  /*e710*/  @P0 SHF.R.U32.HI R0, RZ, c[0x0][0x4f0], R5 ;  /* 0x00013c00ff000a19 */ /* 0x000fe20000011605 */
[----:B------:R-:W-:-:S03]  /*e720*/  IMAD.WIDE.U32 R4, R13, c[0x0][0x498], R2 ;  /* 0x000126000d047a25 */ /* 0x000fc600078e0002 */
[C---:B------:R-:W-:Y:S01]  /*e730*/  IADD3 R7, -R0.reuse, RZ, RZ ;  /* 0x000000ff00077210 */ /* 0x040fe20007ffe1ff */
[----:B------:R-:W-:Y:S01]  /*e740*/  IMAD R3, R13, c[0x0][0x49c], R9 ;  /* 0x000127000d037a24 */ /* 0x000fe200078e0209 */
[----:B------:R-:W-:-:S03]  /*e750*/  IADD3 R4, P0, R0, R4, RZ ;  /* 0x0000000400047210 */ /* 0x000fc60007f1e0ff */
[----:B------:R-:W-:Y:S01]  /*e760*/  IMAD R2, R7, c[0x0][0x4e8], R6 ;  /* 0x00013a0007027a24 */ /* 0x000fe200078e0206 */
[----:B------:R-:W-:-:S04]  /*e770*/  SHF.R.S32.HI R6, RZ, 0x1f, R0 ;  /* 0x0000001fff067819 */ /* 0x000fc80000011400 */
[----:B------:R-:W-:Y:S02]  /*e780*/  SHF.R.S32.HI R0, RZ, 0x1f, R2 ;  /* 0x0000001fff007819 */ /* 0x000fe40000011402 */
[----:B------:R-:W-:-:S03]  /*e790*/  IADD3.X R5, R6, R5, R3, P0, !PT ;  /* 0x0000000506057210 */ /* 0x000fc600007fe403 */
[----:B------:R-:W-:-:S04]  /*e7a0*/  IMAD R0, R0, c[0x0][0x488], RZ ;  /* 0x0001220000007a24 */ /* 0x000fc800078e02ff */
[C---:B------:R-:W-:Y:S02]  /*e7b0*/  IMAD R0, R2.reuse, c[0x0][0x48c], R0 ;  /* 0x0001230002007a24 */ /* 0x040fe400078e0200 */
[----:B------:R-:W-:-:S05]  /*e7c0*/  IMAD.WIDE.U32 R2, R2, c[0x0][0x488], R4 ;  /* 0x0001220002027a25 */ /* 0x000fca00078e0004 */
[----:B------:R-:W-:Y:S02]  /*e7d0*/  IADD3 R0, R3, R0, RZ ;  /* 0x0000000003007210 */ /* 0x000fe40007ffe0ff */
[----:B------:R-:W-:-:S04]  /*e7e0*/  LEA R4, P0, R2, c[0x0][0x450], 0x2 ;  /* 0x0001140002047a11 */ /* 0x000fc800078010ff */
[----:B------:R-:W-:Y:S02]  /*e7f0*/  LEA.HI.X R5, R2, c[0x0][0x454], R0, 0x2, P0 ;  /* 0x0001150002057a11 */ /* 0x000fe400000f1400 */
[----:B------:R-:W-:-:S05]  /*e800*/  MOV R0, 0xff800000 ;  /* 0xff80000000007802 */ /* 0x000fca0000000f00 */
[----:B------:R1:W-:Y:S02]  /*e810*/  STG.E [R4.64], R0 ;  /* 0x0000000004007986 */ /* 0x0003e4000c101906 */
.L_x_571:
[----:B------:R-:W-:Y:S05]  /*e820*/  BSYNC B0 ;  /* 0x0000000000007941 */ /* 0x000fea0003800000 */
.L_x_570:
[----:B------:R-:W2:Y:S01]  /*e830*/  LDL R2, [R1+0x70] ;  /* 0x0000700001027983 */ /* 0x000ea20000100800 */
[----:B-1----:R-:W-:Y:S01]  /*e840*/  MOV R0, c[0x0][0x4e8] ;  /* 0x00013a0000007a02 */ /* 0x002fe20000000f00 */
[----:B------:R-:W-:Y:S01]  /*e850*/  IMAD R6, R10, c[0x0][0x3f0], RZ ;  /* 0x0000fc000a067a24 */ /* 0x000fe200078e02ff */
[----:B------:R-:W-:Y:S02]  /*e860*/  SHF.R.S32.HI R9, RZ, 0x1f, R11 ;  /* 0x0000001fff097819 */ /* 0x000fe4000001140b */
[----:B------:R-:W-:Y:S01]  /*e870*/  ISETP.NE.AND P0, PT, R0, 0x1, PT ;  /* 0x000000010000780c */ /* 0x000fe20003f05270 */
[----:B------:R-:W-:Y:S01]  /*e880*/  IMAD R0, R8, c[0x0][0x3e8], RZ ;  /* 0x0000fa0008007a24 */ /* 0x000fe200078e02ff */
[----:B------:R-:W-:Y:S01]  /*e890*/  LEA.HI R9, R9, R11, RZ, 0x2 ;  /* 0x0000000b09097211 */ /* 0x000fe200078f10ff */
[----:B------:R-:W-:Y:S02]  /*e8a0*/  IMAD R8, R13, c[0x0][0x3f4], R6 ;  /* 0x0000fd000d087a24 */ /* 0x000fe400078e0206 */
[----:B------:R-:W-:Y:S01]  /*e8b0*/  IMAD R5, R14, c[0x0][0x3ec], R0 ;  /* 0x0000fb000e057a24 */ /* 0x000fe200078e0200 */
[----:B------:R-:W-:-:S04]  /*e8c0*/  SHF.R.S32.HI R9, RZ, 0x2, R9 ;  /* 0x00000002ff097819 */ /* 0x000fc80000011409 */
[-C--:B------:R-:W-:Y:S02]  /*e8d0*/  IADD3 R10, R9, R12.reuse, RZ ;  /* 0x0000000c090a7210 */ /* 0x080fe40007ffe0ff */
[----:B--2---:R-:W-:Y:S01]  /*e8e0*/  IADD3 R4, R2, R12, RZ ;  /* 0x0000000c02047210 */ /* 0x004fe20007ffe0ff */
[----:B------:R-:W-:-:S03]  /*e8f0*/  IMAD.WIDE.U32 R2, R14, c[0x0][0x3e8], RZ ;  /* 0x0000fa000e027a25 */ /* 0x000fc600078e00ff */
[----:B------:R-:W-:Y:S01]  /*e900*/  MOV R0, R4 ;  /* 0x0000000400007202 */ /* 0x000fe20000000f00 */
[----:B------:R-:W-:-:S04]  /*e910*/  @P0 IMAD.HI.U32 R7, R4, c[0x0][0x4ec], RZ ;  /* 0x00013b0004070a27 */ /* 0x000fc800078e00ff */
[----:B------:R-:W-:Y:S01]  /*e920*/  IMAD.IADD R3, R3, 0x1, R5 ;  /* 0x0000000103037824 */ /* 0x000fe200078e0205 */
[----:B------:R-:W-:-:S03]  /*e930*/  @P0 SHF.R.U32.HI R0, RZ, c[0x0][0x4f0], R7 ;  /* 0x00013c00ff000a19 */ /* 0x000fc60000011607 */
[----:B------:R-:W-:Y:S01]  /*e940*/  IMAD.WIDE.U32 R2, R13, c[0x0][0x3f0], R2 ;  /* 0x0000fc000d027a25 */ /* 0x000fe200078e0002 */
[----:B------:R-:W-:Y:S02]  /*e950*/  SHF.R.S32.HI R6, RZ, 0x1f, R0 ;  /* 0x0000001fff067819 */ /* 0x000fe40000011400 */
[----:B------:R-:W-:Y:S02]  /*e960*/  IADD3 R5, -R0, RZ, RZ ;  /* 0x000000ff00057210 */ /* 0x000fe40007ffe1ff */
[----:B------:R-:W-:Y:S01]  /*e970*/  IADD3 R3, R3, R8, RZ ;  /* 0x0000000803037210 */ /* 0x000fe20007ffe0ff */
[----:B------:R-:W-:Y:S02]  /*e980*/  IMAD R6, R6, c[0x0][0x3e0], RZ ;  /* 0x0000f80006067a24 */ /* 0x000fe400078e02ff */
[----:B------:R-:W-:Y:S02]  /*e990*/  IMAD R4, R5, c[0x0][0x4e8], R4 ;  /* 0x00013a0005047a24 */ /* 0x000fe400078e0204 */
[----:B------:R-:W-:-:S02]  /*e9a0*/  IMAD R5, R0, c[0x0][0x3e4], R6 ;  /* 0x0000f90000057a24 */ /* 0x000fc400078e0206 */
[----:B------:R-:W-:Y:S01]  /*e9b0*/  IMAD.WIDE.U32 R2, R0, c[0x0][0x3e0], R2 ;  /* 0x0000f80000027a25 */ /* 0x000fe200078e0002 */
[----:B------:R-:W-:-:S03]  /*e9c0*/  SHF.R.S32.HI R0, RZ, 0x1f, R4 ;  /* 0x0000001fff007819 */ /* 0x000fc60000011404 */
[----:B------:R-:W-:Y:S02]  /*e9d0*/  IMAD.IADD R3, R3, 0x1, R5 ;  /* 0x0000000103037824 */ /* 0x000fe400078e0205 */
[----:B------:R-:W-:Y:S02]  /*e9e0*/  IMAD R0, R0, c[0x0][0x3d8], RZ ;  /* 0x0000f60000007a24 */ /* 0x000fe400078e02ff */
[----:B------:R-:W-:-:S04]  /*e9f0*/  IMAD.WIDE.U32 R2, R4, c[0x0][0x3d8], R2 ;  /* 0x0000f60004027a25 */ /* 0x000fc800078e0002 */
[----:B------:R-:W-:Y:S01]  /*ea00*/  IMAD R4, R4, c[0x0][0x3dc], R0 ;  /* 0x0000f70004047a24 */ /* 0x000fe200078e0200 */
[----:B------:R-:W-:-:S04]  /*ea10*/  LEA R11, P0, R2, c[0x0][0x380], 0x1 ;  /* 0x0000e000020b7a11 */ /* 0x000fc800078008ff */
[----:B------:R-:W-:-:S04]  /*ea20*/  IADD3 R3, R3, R4, RZ ;  /* 0x0000000403037210 */ /* 0x000fc80007ffe0ff */
[----:B------:R-:W-:Y:S01]  /*ea30*/  LEA.HI.X R3, R2, c[0x0][0x384], R3, 0x1, P0 ;  /* 0x0000e10002037a11 */ /* 0x000fe200000f0c03 */
[----:B------:R-:W-:Y:S05]  /*ea40*/  BRA.DIV ~URZ, `(.L_x_572) ;  /* 0x00000d727f007947 */ /* 0x000fea000b800000 */
[----:B------:R1:W2:Y:S02]  /*ea50*/  SHFL.IDX PT, R2, R3, RZ, 0x1c1f ;  /* 0x001c1fff03027589 */ /* 0x0002a400000e0000 */
.L_x_596:
[----:B------:R-:W-:Y:S05]  /*ea60*/  BRA.DIV ~URZ, `(.L_x_573) ;  /* 0x00000dc27f007947 */ /* 0x000fea000b800000 */
[----:B------:R3:W4:Y:S02]  /*ea70*/  SHFL.IDX PT, R0, R11, RZ, 0x1c1f ;  /* 0x001c1fff0b007589 */ /* 0x00072400000e0000 */
.L_x_597:
[----:B------:R-:W-:Y:S01]  /*ea80*/  MOV R12, c[0x0][0x4e8] ;  /* 0x00013a00000c7a02 */ /* 0x000fe20000000f00 */
[----:B------:R-:W-:Y:S04]  /*ea90*/  BSSY B0, `(.L_x_574) ;  /* 0x0000015000007945 */ /* 0x000fe80003800000 */
[----:B------:R-:W-:-:S05]  /*eaa0*/  IMAD R12, R12, c[0x0][0x388], RZ ;  /* 0x0000e2000c0c7a24 */ /* 0x000fca00078e02ff */
[----:B------:R-:W-:-:S13]  /*eab0*/  ISETP.GE.AND P0, PT, R10, R12, PT ;  /* 0x0000000c0a00720c */ /* 0x000fda0003f06270 */
[----:B------:R-:W-:Y:S05]  /*eac0*/  @P0 BRA `(.L_x_575) ;  /* 0x0000011000000947 */ /* 0x000fea0003800000 */
[----:B------:R-:W5:Y:S04]  /*ead0*/  LDL.64 R18, [R1+0x30] ;  /* 0x0000300001127983 */ /* 0x000f680000100a00 */
[----:B---3--:R-:W3:Y:S04]  /*eae0*/  LDL R15, [R1+0x38] ;  /* 0x00003800010f7983 */ /* 0x008ee80000100800 */
[----:B----4-:R-:W4:Y:S04]  /*eaf0*/  LDL R13, [R1+0x3c] ;  /* 0x00003c00010d7983 */ /* 0x010f280000100800 */
[----:B--2---:R-:W2:Y:S04]  /*eb00*/  LDL R16, [R1+0x68] ;  /* 0x0000680001107983 */ /* 0x004ea80000100800 */
[----:B------:R-:W2:Y:S01]  /*eb10*/  LDL R14, [R1+0x64] ;  /* 0x00006400010e7983 */ /* 0x000ea20000100800 */
[----:B-----5:R-:W-:-:S02]  /*eb20*/  ISETP.GE.AND P2, PT, R18, c[0x0][0x3c8], PT ;  /* 0x0000f20012007a0c */ /* 0x020fc40003f46270 */
[----:B---3--:R-:W-:Y:S02]  /*eb30*/  ISETP.GE.AND P1, PT, R15, c[0x0][0x3c8], PT ;  /* 0x0000f2000f007a0c */ /* 0x008fe40003f26270 */
[----:B----4-:R-:W-:-:S09]  /*eb40*/  ISETP.GE.AND P0, PT, R13, c[0x0][0x3c8], PT ;  /* 0x0000f2000d007a0c */ /* 0x010fd20003f06270 */
[CC--:B------:R-:W-:Y:S02]  /*eb50*/  @!P2 LEA R8, P5, R18.reuse, R0.reuse, 0x1 ;  /* 0x000000001208a211 */ /* 0x0c0fe400078a08ff */
[----:B------:R-:W-:Y:S02]  /*eb60*/  @!P1 LEA R6, P4, R15, R0, 0x1 ;  /* 0x000000000f069211 */ /* 0x000fe400078808ff */
[----:B------:R-:W-:Y:S02]  /*eb70*/  @!P2 LEA.HI.X R9, R18, R2, R19, 0x1, P5 ;  /* 0x000000021209a211 */ /* 0x000fe400028f0c13 */
[----:B------:R-:W-:Y:S02]  /*eb80*/  @!P0 LEA R4, P3, R13, R0, 0x1 ;  /* 0x000000000d048211 */ /* 0x000fe400078608ff */
[-C--:B--2---:R-:W-:Y:S02]  /*eb90*/  @!P1 LEA.HI.X R7, R15, R2.reuse, R16, 0x1, P4 ;  /* 0x000000020f079211 */ /* 0x084fe400020f0c10 */
[----:B------:R-:W-:Y:S01]  /*eba0*/  @!P0 LEA.HI.X R5, R13, R2, R14, 0x1, P3 ;  /* 0x000000020d058211 */ /* 0x000fe200018f0c0e */
[----:B------:R2:W-:Y:S04]  /*ebb0*/  @!P2 ST.E.128 [R8.64], RZ ;  /* 0x000000ff0800a985 */ /* 0x0005e8000c101d06 */
[----:B------:R2:W-:Y:S04]  /*ebc0*/  @!P1 ST.E.128 [R6.64], RZ ;  /* 0x000000ff06009985 */ /* 0x0005e8000c101d06 */
[----:B------:R2:W-:Y:S02]  /*ebd0*/  @!P0 ST.E.128 [R4.64], RZ ;  /* 0x000000ff04008985 */ /* 0x0005e4000c101d06 */
.L_x_575:
[----:B------:R-:W-:Y:S05]  /*ebe0*/  BSYNC B0 ;  /* 0x0000000000007941 */ /* 0x000fea0003800000 */
.L_x_574:
[----:B------:R-:W-:Y:S05]  /*ebf0*/  BRA.DIV ~URZ, `(.L_x_576) ;  /* 0x00000c927f007947 */ /* 0x000fea000b800000 */
[----:B--2---:R2:W1:Y:S04]  /*ec00*/  SHFL.IDX PT, R2, R3, 0x1, 0x1c1f ;  /* 0x003c1f0003027f89 */ /* 0x00446800000e0000 */
[----:B----4-:R2:W4:Y:S02]  /*ec10*/  SHFL.IDX PT, R0, R11, 0x1, 0x1c1f ;  /* 0x003c1f000b007f89 */ /* 0x01052400000e0000 */
.L_x_598:
        /* <DEDUP_REMOVED lines=8> */
[----:B------:R-:W4:Y:S01]  /*eca0*/  LDL R14, [R1+0x64] ;  /* 0x00006400010e7983 */ /* 0x000f220000100800 */
[----:B-----5:R-:W-:-:S02]  /*ecb0*/  ISETP.GE.AND P2, PT, R18, c[0x0][0x3c8], PT ;  /* 0x0000f20012007a0c */ /* 0x020fc40003f46270 */
[----:B--2---:R-:W-:Y:S02]  /*ecc0*/  ISETP.GE.AND P1, PT, R15, c[0x0][0x3c8], PT ;  /* 0x0000f2000f007a0c */ /* 0x004fe40003f26270 */
[----:B---3--:R-:W-:-:S09]  /*ecd0*/  ISETP.GE.AND P0, PT, R13, c[0x0][0x3c8], PT ;  /* 0x0000f2000d007a0c */ /* 0x008fd20003f06270 */
[CC--:B------:R-:W-:Y:S02]  /*ece0*/  @!P2 LEA R8, P5, R18.reuse, R0.reuse, 0x1 ;  /* 0x000000001208a211 */ /* 0x0c0fe400078a08ff */
[----:B------:R-:W-:Y:S02]  /*ecf0*/  @!P1 LEA R6, P4, R15, R0, 0x1 ;  /* 0x000000000f069211 */ /* 0x000fe400078808ff */
[----:B-1----:R-:W-:Y:S02]  /*ed00*/  @!P2 LEA.HI.X R9, R18, R2, R19, 0x1, P5 ;  /* 0x000000021209a211 */ /* 0x002fe400028f0c13 */
[----:B------:R-:W-:Y:S02]  /*ed10*/  @!P0 LEA R4, P3, R13, R0, 0x1 ;  /* 0x000000000d048211 */ /* 0x000fe400078608ff */
[-C--:B----4-:R-:W-:Y:S02]  /*ed20*/  @!P1 LEA.HI.X R7, R15, R2.reuse, R16, 0x1, P4 ;  /* 0x000000020f079211 */ /* 0x090fe400020f0c10 */
[----:B------:R-:W-:Y:S01]  /*ed30*/  @!P0 LEA.HI.X R5, R13, R2, R14, 0x1, P3 ;  /* 0x000000020d058211 */ /* 0x000fe200018f0c0e */
[----:B------:R1:W-:Y:S04]  /*ed40*/  @!P2 ST.E.128 [R8.64], RZ ;  /* 0x000000ff0800a985 */ /* 0x0003e8000c101d06 */
[----:B------:R1:W-:Y:S04]  /*ed50*/  @!P1 ST.E.128 [R6.64], RZ ;  /* 0x000000ff06009985 */ /* 0x0003e8000c101d06 */
[----:B------:R1:W-:Y:S02]  /*ed60*/  @!P0 ST.E.128 [R4.64], RZ ;  /* 0x000000ff04008985 */ /* 0x0003e4000c101d06 */
.L_x_578:
[----:B------:R-:W-:Y:S05]  /*ed70*/  BSYNC B0 ;  /* 0x0000000000007941 */ /* 0x000fea0003800000 */
.L_x_577:
[----:B------:R-:W-:Y:S05]  /*ed80*/  BRA.DIV ~URZ, `(.L_x_579) ;  /* 0x00000bc27f007947 */ /* 0x000fea000b800000 */
[----:B-1----:R1:W2:Y:S02]  /*ed90*/  SHFL.IDX PT, R2, R3, 0x2, 0x1c1f ;  /* 0x005c1f0003027f89 */ /* 0x0022a400000e0000 */
.L_x_599:
[----:B------:R-:W-:Y:S05]  /*eda0*/  BRA.DIV ~URZ, `(.L_x_580) ;  /* 0x00000c127f007947 */ /* 0x000fea000b800000 */
[----:B----4-:R4:W1:Y:S02]  /*edb0*/  SHFL.IDX PT, R0, R11, 0x2, 0x1c1f ;  /* 0x005c1f000b007f89 */ /* 0x01086400000e0000 */
.L_x_600:
[----:B------:R-:W-:Y:S01]  /*edc0*/  IADD3 R4, R10, 0x40, RZ ;  /* 0x000000400a047810 */ /* 0x000fe20007ffe0ff */
[----:B------:R-:W-:Y:S03]  /*edd0*/  BSSY B0, `(.L_x_581) ;  /* 0x0000014000007945 */ /* 0x000fe60003800000 */
        /* <DEDUP_REMOVED lines=10> */
[CC--:B-1----:R-:W-:Y:S02]  /*ee80*/  @!P2 LEA R8, P5, R18.reuse, R0.reuse, 0x1 ;  /* 0x000000001208a211 */ /* 0x0c2fe400078a08ff */
        /* <DEDUP_REMOVED lines=8> */
.L_x_582:
[----:B------:R-:W-:Y:S05]  /*ef10*/  BSYNC B0 ;  /* 0x0000000000007941 */ /* 0x000fea0003800000 */
.L_x_581:
[----:B------:R-:W-:Y:S05]  /*ef20*/  BRA.DIV ~URZ, `(.L_x_583) ;  /* 0x00000af27f007947 */ /* 0x000fea000b800000 */
[----:B--2---:R2:W3:Y:S04]  /*ef30*/  SHFL.IDX PT, R2, R3, 0x3, 0x1c1f ;  /* 0x007c1f0003027f89 */ /* 0x0044e800000e0000 */
[----:B-1----:R2:W1:Y:S02]  /*ef40*/  SHFL.IDX PT, R0, R11, 0x3, 0x1c1f ;  /* 0x007c1f000b007f89 */ /* 0x00246400000e0000 */
.L_x_601:
[----:B------:R-:W-:-:S04]  /*ef50*/  IADD3 R10, R10, 0x60, RZ ;  /* 0x000000600a0a7810 */ /* 0x000fc80007ffe0ff */
[----:B------:R-:W-:-:S13]  /*ef60*/  ISETP.GE.AND P0, PT, R10, R12, PT ;  /* 0x0000000c0a00720c */ /* 0x000fda0003f06270 */
[----:B------:R-:W-:Y:S05]  /*ef70*/  @P0 BRA `(.L_x_569) ;  /* 0x0000011000000947 */ /* 0x000fea0003800000 */
[----:B------:R-:W5:Y:S04]  /*ef80*/  LDL.64 R16, [R1+0x30] ;  /* 0x0000300001107983 */ /* 0x000f680000100a00 */
[----:B--2---:R-:W2:Y:S04]  /*ef90*/  LDL R13, [R1+0x38] ;  /* 0x00003800010d7983 */ /* 0x004ea80000100800 */
[----:B----4-:R-:W4:Y:S04]  /*efa0*/  LDL R3, [R1+0x3c] ;  /* 0x00003c0001037983 */ /* 0x010f280000100800 */
[----:B---3--:R-:W3:Y:S04]  /*efb0*/  LDL R14, [R1+0x68] ;  /* 0x00006800010e7983 */ /* 0x008ee80000100800 */
[----:B------:R-:W3:Y:S01]  /*efc0*/  LDL R11, [R1+0x64] ;  /* 0x00006400010b7983 */ /* 0x000ee20000100800 */
[----:B-----5:R-:W-:-:S02]  /*efd0*/  ISETP.GE.AND P2, PT, R16, c[0x0][0x3c8], PT ;  /* 0x0000f20010007a0c */ /* 0x020fc40003f46270 */
[----:B--2---:R-:W-:Y:S02]  /*efe0*/  ISETP.GE.AND P1, PT, R13, c[0x0][0x3c8], PT ;  /* 0x0000f2000d007a0c */ /* 0x004fe40003f26270 */
[----:B----4-:R-:W-:-:S09]  /*eff0*/  ISETP.GE.AND P0, PT, R3, c[0x0][0x3c8], PT ;  /* 0x0000f20003007a0c */ /* 0x010fd20003f06270 */
[CC--:B-1----:R-:W-:Y:S02]  /*f000*/  @!P2 LEA R8, P5, R16.reuse, R0.reuse, 0x1 ;  /* 0x000000001008a211 */ /* 0x0c2fe400078a08ff */
[----:B------:R-:W-:Y:S02]  /*f010*/  @!P1 LEA R6, P4, R13, R0, 0x1 ;  /* 0x000000000d069211 */ /* 0x000fe400078808ff */
[----:B------:R-:W-:Y:S02]  /*f020*/  @!P2 LEA.HI.X R9, R16, R2, R17, 0x1, P5 ;  /* 0x000000021009a211 */ /* 0x000fe400028f0c11 */
[----:B------:R-:W-:Y:S02]  /*f030*/  @!P0 LEA R4, P3, R3, R0, 0x1 ;  /* 0x0000000003048211 */ /* 0x000fe400078608ff */
[-C--:B---3--:R-:W-:Y:S02]  /*f040*/  @!P1 LEA.HI.X R7, R13, R2.reuse, R14, 0x1, P4 ;  /* 0x000000020d079211 */ /* 0x088fe400020f0c0e */
[----:B------:R-:W-:Y:S01]  /*f050*/  @!P0 LEA.HI.X R5, R3, R2, R11, 0x1, P3 ;  /* 0x0000000203058211 */ /* 0x000fe200018f0c0b */
[----:B------:R1:W-:Y:S04]  /*f060*/  @!P2 ST.E.128 [R8.64], RZ ;  /* 0x000000ff0800a985 */ /* 0x0003e8000c101d06 */
[----:B------:R1:W-:Y:S04]  /*f070*/  @!P1 ST.E.128 [R6.64], RZ ;  /* 0x000000ff06009985 */ /* 0x0003e8000c101d06 */
[----:B------:R1:W-:Y:S02]  /*f080*/  @!P0 ST.E.128 [R4.64], RZ ;  /* 0x000000ff04008985 */ /* 0x0003e4000c101d06 */
.L_x_569:
[----:B----4-:R-:W-:Y:S05]  /*f090*/  BSYNC B1 ;  /* 0x0000000000017941 */ /* 0x010fea0003800000 */
.L_x_560:
[----:B-1----:R-:W4:Y:S02]  /*f0a0*/  LDL R0, [R1+0x74] ;  /* 0x0000740001007983 */ /* 0x002f240000100800 */
[----:B----4-:R-:W-:-:S13]  /*f0b0*/  ISETP.NE.AND P0, PT, R0, RZ, PT ;  /* 0x000000ff0000720c */ /* 0x010fda0003f05270 */
[----:B------:R-:W-:Y:S01]  /*f0c0*/  @P0 WARPSYNC 0xffffffff ;  /* 0xffffffff00000948 */ /* 0x000fe20003800000 */
[----:B------:R-:W-:Y:S06]  /*f0d0*/  @P0 BAR.SYNC.DEFER_BLOCKING 0x5, 0x80 ;  /* 0x0142000000000b1d */ /* 0x000fec0000010000 */
[----:B------:R-:W1:Y:S04]  /*f0e0*/  @P0 LDS R0, [0xc100] ;  /* 0x00c10000ff000984 */ /* 0x000e680000000800 */
[----:B-1----:R1:W-:Y:S04]  /*f0f0*/  @P0 STL [R1+0x6c], R0 ;  /* 0x00006c0001000387 */ /* 0x0023e80000100800 */
[----:B------:R-:W-:Y:S06]  /*f100*/  @P0 BAR.ARV 0x4, 0x80 ;  /* 0x0102000000000b1d */ /* 0x000fec0000002000 */
[----:B------:R-:W-:Y:S05]  /*f110*/  @P0 BRA `(.L_x_584) ;  /* 0x0000007000000947 */ /* 0x000fea0003800000 */
[----:B------:R-:W-:Y:S05]  /*f120*/  BRA.DIV ~URZ, `(.L_x_585) ;  /* 0x000009b27f007947 */ /* 0x000fea000b800000 */
[----:B-1----:R1:W4:Y:S02]  /*f130*/  SHFL.IDX PT, R0, R60, RZ, 0x1f ;  /* 0x00001fff3c007589 */ /* 0x00232400000e0000 */
.L_x_602:
[----:B------:R-:W-:Y:S01]  /*f140*/  WARPSYNC 0xffffffff ;  /* 0xffffffff00007948 */ /* 0x000fe20003800000 */
[----:B------:R-:W-:Y:S06]  /*f150*/  BAR.SYNC.DEFER_BLOCKING 0x4, 0x80 ;  /* 0x0102000000007b1d */ /* 0x000fec0000010000 */
[----:B----4-:R4:W-:Y:S04]  /*f160*/  STL [R1+0x6c], R0 ;  /* 0x00006c0001007387 */ /* 0x0109e80000100800 */
[----:B------:R4:W-:Y:S04]  /*f170*/  @!P6 STS [0xc100], R60 ;  /* 0x00c1003cff00e388 */ /* 0x0009e80000000800 */
[----:B------:R-:W-:Y:S06]  /*f180*/  BAR.ARV 0x5, 0x80 ;  /* 0x0142000000007b1d */ /* 0x000fec0000002000 */
.L_x_584:
[----:B-1--4-:R-:W4:Y:S02]  /*f190*/  LDL R0, [R1+0x6c] ;  /* 0x00006c0001007983 */ /* 0x012f240000100800 */
[----:B----4-:R-:W-:-:S13]  /*f1a0*/  ISETP.GE.AND P0, PT, R0, c[0x0][0x538], PT ;  /* 0x00014e0000007a0c */ /* 0x010fda0003f06270 */
[----:B--23-5:R-:W-:Y:S01]  /*f1b0*/  @P0 CALL.REL.NOINC `(.L_x_586) ;  /* 0x0000001000000944 */ /* 0x02cfe20003c00000 */
[----:B------:R-:W-:Y:S05]  /*f1c0*/  BRA `(.L_x_587) ;  /* 0xffff186000007947 */ /* 0x000fea000383ffff */
.L_x_586:
[----:B------:R-:W-:Y:S05]  /*f1d0*/  EXIT ;  /* 0x000000000000794d */ /* 0x000fea0003800000 */
.L_x_538:
[----:B------:R-:W-:Y:S01]  /*f1e0*/  IMAD.MOV.U32 R7, RZ, RZ, R10 ;  /* 0x000000ffff077224 */ /* 0x000fe200078e000a */
[----:B--2---:R-:W-:Y:S01]  /*f1f0*/  MOV R4, RZ ;  /* 0x000000ff00047202 */ /* 0x004fe20000000f00 */
[----:B------:R-:W-:Y:S01]  /*f200*/  IMAD.MOV.U32 R0, RZ, RZ, 0x1c1f ;  /* 0x00001c1fff007424 */ /* 0x000fe200078e00ff */
[----:B------:R-:W-:Y:S02]  /*f210*/  MOV R5, 0xf230 ;  /* 0x0000f23000057802 */ /* 0x000fe40000000f00 */
[----:B------:R-:W-:Y:S05]  /*f220*/  CALL.REL.NOINC `($__internal_1_$__cuda_sm70_shflsync_idx_p) ;  /* 0x0000095000007944 */ /* 0x000fea0003c00000 */
[----:B------:R-:W-:Y:S01]  /*f230*/  MOV R2, R0 ;  /* 0x0000000000027202 */ /* 0x000fe20000000f00 */
[----:B------:R-:W-:Y:S05]  /*f240*/  BRA `(.L_x_588) ;  /* 0xffff25b000007947 */ /* 0x000fea000383ffff */
.L_x_539:
[----:B------:R-:W-:Y:S01]  /*f250*/  IMAD.MOV.U32 R7, RZ, RZ, R12 ;  /* 0x000000ffff077224 */ /* 0x000fe200078e000c */
[----:B--2---:R-:W-:Y:S01]  /*f260*/  MOV R4, RZ ;  /* 0x000000ff00047202 */ /* 0x004fe20000000f00 */
[----:B------:R-:W-:Y:S01]  /*f270*/  IMAD.MOV.U32 R0, RZ, RZ, 0x1c1f ;  /* 0x00001c1fff007424 */ /* 0x000fe200078e00ff */
[----:B------:R-:W-:Y:S02]  /*f280*/  MOV R5, 0xf2a0 ;  /* 0x0000f2a000057802 */ /* 0x000fe40000000f00 */
[----:B-1-3--:R-:W-:Y:S05]  /*f290*/  CALL.REL.NOINC `($__internal_1_$__cuda_sm70_shflsync_idx_p) ;  /* 0x000008e000007944 */ /* 0x00afea0003c00000 */
[----:B------:R-:W-:Y:S05]  /*f2a0*/  BRA `(.L_x_589) ;  /* 0xffff257000007947 */ /* 0x000fea000383ffff */
.L_x_542:
[----:B--2---:R-:W-:Y:S01]  /*f2b0*/  IMAD.MOV.U32 R7, RZ, RZ, R10 ;  /* 0x000000ffff077224 */ /* 0x004fe200078e000a */
[----:B------:R-:W-:Y:S01]  /*f2c0*/  MOV R4, 0x1 ;  /* 0x0000000100047802 */ /* 0x000fe20000000f00 */
[----:B----4-:R-:W-:Y:S01]  /*f2d0*/  IMAD.MOV.U32 R0, RZ, RZ, 0x1c1f ;  /* 0x00001c1fff007424 */ /* 0x010fe200078e00ff */
[----:B------:R-:W-:-:S02]  /*f2e0*/  MOV R5, 0xf300 ;  /* 0x0000f30000057802 */ /* 0x000fc40000000f00 */
[----:B-1-3--:R-:W-:Y:S05]  /*f2f0*/  CALL.REL.NOINC `($__internal_1_$__cuda_sm70_shflsync_idx_p) ;  /* 0x0000088000007944 */ /* 0x00afea0003c00000 */
[----:B------:R-:W-:Y:S01]  /*f300*/  IMAD.MOV.U32 R2, RZ, RZ, R0 ;  /* 0x000000ffff027224 */ /* 0x000fe200078e0000 */
[----:B------:R-:W-:Y:S01]  /*f310*/  MOV R4, 0x1 ;  /* 0x0000000100047802 */ /* 0x000fe20000000f00 */
[----:B------:R-:W-:Y:S01]  /*f320*/  IMAD.MOV.U32 R7, RZ, RZ, R12 ;  /* 0x000000ffff077224 */ /* 0x000fe200078e000c */
[----:B------:R-:W-:-:S02]  /*f330*/  MOV R0, 0x1c1f ;  /* 0x00001c1f00007802 */ /* 0x000fc40000000f00 */
[----:B------:R-:W-:Y:S02]  /*f340*/  MOV R5, 0xf360 ;  /* 0x0000f36000057802 */ /* 0x000fe40000000f00 */
[----:B------:R-:W-:Y:S05]  /*f350*/  CALL.REL.NOINC `($__internal_1_$__cuda_sm70_shflsync_idx_p) ;  /* 0x0000082000007944 */ /* 0x000fea0003c00000 */
[----:B------:R-:W-:Y:S05]  /*f360*/  BRA `(.L_x_590) ;  /* 0xffff269000007947 */ /* 0x000fea000383ffff */
.L_x_545:
[----:B-1----:R-:W-:Y:S01]  /*f370*/  IMAD.MOV.U32 R7, RZ, RZ, R10 ;  /* 0x000000ffff077224 */ /* 0x002fe200078e000a */
[----:B------:R-:W-:Y:S01]  /*f380*/  MOV R4, 0x2 ;  /* 0x0000000200047802 */ /* 0x000fe20000000f00 */
[----:B--2---:R-:W-:Y:S01]  /*f390*/  IMAD.MOV.U32 R0, RZ, RZ, 0x1c1f ;  /* 0x00001c1fff007424 */ /* 0x004fe200078e00ff */
[----:B------:R-:W-:Y:S02]  /*f3a0*/  MOV R5, 0xf3c0 ;  /* 0x0000f3c000057802 */ /* 0x000fe40000000f00 */
[----:B---3--:R-:W-:Y:S05]  /*f3b0*/  CALL.REL.NOINC `($__internal_1_$__cuda_sm70_shflsync_idx_p) ;  /* 0x000007c000007944 */ /* 0x008fea0003c00000 */
[----:B------:R-:W-:Y:S01]  /*f3c0*/  MOV R2, R0 ;  /* 0x0000000000027202 */ /* 0x000fe20000000f00 */
[----:B------:R-:W-:Y:S05]  /*f3d0*/  BRA `(.L_x_591) ;  /* 0xffff27e000007947 */ /* 0x000fea000383ffff */
.L_x_546:
[----:B------:R-:W-:Y:S01]  /*f3e0*/  IMAD.MOV.U32 R7, RZ, RZ, R12 ;  /* 0x000000ffff077224 */ /* 0x000fe200078e000c */
[----:B------:R-:W-:Y:S01]  /*f3f0*/  MOV R4, 0x2 ;  /* 0x0000000200047802 */ /* 0x000fe20000000f00 */
[----:B--2---:R-:W-:Y:S01]  /*f400*/  IMAD.MOV.U32 R0, RZ, RZ, 0x1c1f ;  /* 0x00001c1fff007424 */ /* 0x004fe200078e00ff */
[----:B------:R-:W-:Y:S02]  /*f410*/  MOV R5, 0xf430 ;  /* 0x0000f43000057802 */ /* 0x000fe40000000f00 */
[----:B-1-34-:R-:W-:Y:S05]  /*f420*/  CALL.REL.NOINC `($__internal_1_$__cuda_sm70_shflsync_idx_p) ;  /* 0x0000075000007944 */ /* 0x01afea0003c00000 */
[----:B------:R-:W-:Y:S05]  /*f430*/  BRA `(.L_x_592) ;  /* 0xffff27a000007947 */ /* 0x000fea000383ffff */
.L_x_549:
[----:B-1----:R-:W-:Y:S01]  /*f440*/  IMAD.MOV.U32 R7, RZ, RZ, R10 ;  /* 0x000000ffff077224 */ /* 0x002fe200078e000a */
[----:B------:R-:W-:Y:S01]  /*f450*/  MOV R4, 0x3 ;  /* 0x0000000300047802 */ /* 0x000fe20000000f00 */
[----:B------:R-:W-:Y:S01]  /*f460*/  IMAD.MOV.U32 R0, RZ, RZ, 0x1c1f ;  /* 0x00001c1fff007424 */ /* 0x000fe200078e00ff */
[----:B------:R-:W-:-:S02]  /*f470*/  MOV R5, 0xf490 ;  /* 0x0000f49000057802 */ /* 0x000fc40000000f00 */
[----:B--234-:R-:W-:Y:S05]  /*f480*/  CALL.REL.NOINC `($__internal_1_$__cuda_sm70_shflsync_idx_p) ;  /* 0x000006f000007944 */ /* 0x01cfea0003c00000 */
[----:B------:R-:W-:Y:S01]  /*f490*/  IMAD.MOV.U32 R2, RZ, RZ, R0 ;  /* 0x000000ffff027224 */ /* 0x000fe200078e0000 */
[----:B------:R-:W-:Y:S01]  /*f4a0*/  MOV R4, 0x3 ;  /* 0x0000000300047802 */ /* 0x000fe20000000f00 */
[----:B------:R-:W-:Y:S01]  /*f4b0*/  IMAD.MOV.U32 R7, RZ, RZ, R12 ;  /* 0x000000ffff077224 */ /* 0x000fe200078e000c */
[----:B------:R-:W-:-:S02]  /*f4c0*/  MOV R0, 0x1c1f ;  /* 0x00001c1f00007802 */ /* 0x000fc40000000f00 */
[----:B------:R-:W-:Y:S02]  /*f4d0*/  MOV R5, 0xf4f0 ;  /* 0x0000f4f000057802 */ /* 0x000fe40000000f00 */
[----:B------:R-:W-:Y:S05]  /*f4e0*/  CALL.REL.NOINC `($__internal_1_$__cuda_sm70_shflsync_idx_p) ;  /* 0x0000069000007944 */ /* 0x000fea0003c00000 */
[----:B------:R-:W-:Y:S05]  /*f4f0*/  BRA `(.L_x_593) ;  /* 0xffff28b000007947 */ /* 0x000fea000383ffff */
.L_x_556:
[----:B------:R1:W5:Y:S01]  /*f500*/  LDL R0, [R1+0x18] ;  /* 0x0000180001007983 */ /* 0x0003620000100800 */
[----:B------:R-:W-:Y:S02]  /*f510*/  MOV R3, 0x2 ;  /* 0x0000000200037802 */ /* 0x000fe40000000f00 */
[----:B------:R-:W-:Y:S02]  /*f520*/  MOV R2, 0xf540 ;  /* 0x0000f54000027802 */ /* 0x000fe40000000f00 */
[----:B-1---5:R-:W-:Y:S05]  /*f530*/  CALL.REL.NOINC `($__internal_0_$__cuda_sm70_shflsync_bfly_p) ;  /* 0x0000060000007944 */ /* 0x022fea0003c00000 */
[----:B------:R-:W-:Y:S01]  /*f540*/  MOV R4, R8 ;  /* 0x0000000800047202 */ /* 0x000fe20000000f00 */
[----:B------:R-:W-:Y:S05]  /*f550*/  BRA `(.L_x_594) ;  /* 0xffffd25000007947 */ /* 0x000fea000383ffff */
.L_x_557:
[----:B------:R-:W-:Y:S01]  /*f560*/  IMAD.MOV.U32 R0, RZ, RZ, R4 ;  /* 0x000000ffff007224 */ /* 0x000fe200078e0004 */
[----:B------:R-:W-:Y:S02]  /*f570*/  MOV R3, 0x1 ;  /* 0x0000000100037802 */ /* 0x000fe40000000f00 */
[----:B------:R-:W-:Y:S02]  /*f580*/  MOV R2, 0xf5a0 ;  /* 0x0000f5a000027802 */ /* 0x000fe40000000f00 */
[----:B------:R-:W-:Y:S05]  /*f590*/  CALL.REL.NOINC `($__internal_0_$__cuda_sm70_shflsync_bfly_p) ;  /* 0x000005a000007944 */ /* 0x000fea0003c00000 */
[----:B------:R1:W5:Y:S01]  /*f5a0*/  LDL R0, [R1+0x1c] ;  /* 0x00001c0001007983 */ /* 0x0003620000100800 */
[----:B------:R-:W-:Y:S01]  /*f5b0*/  FADD.FTZ R4, R4, R8 ;  /* 0x0000000804047221 */ /* 0x000fe20000010000 */
[----:B------:R-:W-:Y:S02]  /*f5c0*/  MOV R3, 0x2 ;  /* 0x0000000200037802 */ /* 0x000fe40000000f00 */
[----:B------:R-:W-:-:S02]  /*f5d0*/  MOV R2, 0xf5f0 ;  /* 0x0000f5f000027802 */ /* 0x000fc40000000f00 */
[----:B-1---5:R-:W-:Y:S05]  /*f5e0*/  CALL.REL.NOINC `($__internal_0_$__cuda_sm70_shflsync_bfly_p) ;  /* 0x0000055000007944 */ /* 0x022fea0003c00000 */
[----:B------:R-:W2:Y:S01]  /*f5f0*/  LDL.LU R0, [R1+0x1c] ;  /* 0x00001c0001007983 */ /* 0x000ea20000300800 */
[----:B------:R-:W-:-:S02]  /*f600*/  MOV R3, 0x1 ;  /* 0x0000000100037802 */ /* 0x000fc40000000f00 */
[----:B------:R-:W-:Y:S01]  /*f610*/  MOV R2, 0xf650 ;  /* 0x0000f65000027802 */ /* 0x000fe20000000f00 */
[----:B--2---:R-:W-:-:S05]  /*f620*/  FADD.FTZ R5, R0, R8 ;  /* 0x0000000800057221 */ /* 0x004fca0000010000 */
[----:B------:R-:W-:Y:S02]  /*f630*/  MOV R0, R5 ;  /* 0x0000000500007202 */ /* 0x000fe40000000f00 */
[----:B------:R-:W-:Y:S05]  /*f640*/  CALL.REL.NOINC `($__internal_0_$__cuda_sm70_shflsync_bfly_p) ;  /* 0x000004f000007944 */ /* 0x000fea0003c00000 */
[----:B------:R1:W5:Y:S01]  /*f650*/  LDL R0, [R1+0x20] ;  /* 0x0000200001007983 */ /* 0x0003620000100800 */
[----:B------:R-:W-:Y:S01]  /*f660*/  FADD.FTZ R5, R5, R8 ;  /* 0x0000000805057221 */ /* 0x000fe20000010000 */
[----:B------:R-:W-:Y:S02]  /*f670*/  MOV R3, 0x2 ;  /* 0x0000000200037802 */ /* 0x000fe40000000f00 */
[----:B------:R-:W-:Y:S02]  /*f680*/  MOV R2, 0xf6a0 ;  /* 0x0000f6a000027802 */ /* 0x000fe40000000f00 */
[----:B-1---5:R-:W-:Y:S05]  /*f690*/  CALL.REL.NOINC `($__internal_0_$__cuda_sm70_shflsync_bfly_p) ;  /* 0x000004a000007944 */ /* 0x022fea0003c00000 */
[----:B------:R-:W2:Y:S01]  /*f6a0*/  LDL.LU R0, [R1+0x20] ;  /* 0x0000200001007983 */ /* 0x000ea20000300800 */
[----:B------:R-:W-:Y:S02]  /*f6b0*/  MOV R3, 0x1 ;  /* 0x0000000100037802 */ /* 0x000fe40000000f00 */
        /* <DEDUP_REMOVED lines=15> */
[----:B------:R-:W-:Y:S05]  /*f7b0*/  BRA `(.L_x_595) ;  /* 0xffffd12000007947 */ /* 0x000fea000383ffff */
.L_x_572:
[----:B------:R-:W-:Y:S01]  /*f7c0*/  IMAD.MOV.U32 R7, RZ, RZ, R3 ;  /* 0x000000ffff077224 */ /* 0x000fe200078e0003 */
[----:B------:R-:W-:Y:S01]  /*f7d0*/  MOV R4, RZ ;  /* 0x000000ff00047202 */ /* 0x000fe20000000f00 */
[----:B------:R-:W-:Y:S01]  /*f7e0*/  IMAD.MOV.U32 R0, RZ, RZ, 0x1c1f ;  /* 0x00001c1fff007424 */ /* 0x000fe200078e00ff */
[----:B------:R-:W-:Y:S02]  /*f7f0*/  MOV R5, 0xf810 ;  /* 0x0000f81000057802 */ /* 0x000fe40000000f00 */
[----:B------:R-:W-:Y:S05]  /*f800*/  CALL.REL.NOINC `($__internal_1_$__cuda_sm70_shflsync_idx_p) ;  /* 0x0000037000007944 */ /* 0x000fea0003c00000 */
[----:B------:R-:W-:Y:S01]  /*f810*/  MOV R2, R0 ;  /* 0x0000000000027202 */ /* 0x000fe20000000f00 */
[----:B------:R-:W-:Y:S05]  /*f820*/  BRA `(.L_x_596) ;  /* 0xfffff23000007947 */ /* 0x000fea000383ffff */
.L_x_573:
[----:B------:R-:W-:Y:S01]  /*f830*/  IMAD.MOV.U32 R7, RZ, RZ, R11 ;  /* 0x000000ffff077224 */ /* 0x000fe200078e000b */
[----:B------:R-:W-:Y:S01]  /*f840*/  MOV R4, RZ ;  /* 0x000000ff00047202 */ /* 0x000fe20000000f00 */
[----:B------:R-:W-:Y:S01]  /*f850*/  IMAD.MOV.U32 R0, RZ, RZ, 0x1c1f ;  /* 0x00001c1fff007424 */ /* 0x000fe200078e00ff */
[----:B------:R-:W-:Y:S02]  /*f860*/  MOV R5, 0xf880 ;  /* 0x0000f88000057802 */ /* 0x000fe40000000f00 */
[----:B-12---:R-:W-:Y:S05]  /*f870*/  CALL.REL.NOINC `($__internal_1_$__cuda_sm70_shflsync_idx_p) ;  /* 0x0000030000007944 */ /* 0x006fea0003c00000 */
[----:B------:R-:W-:Y:S05]  /*f880*/  BRA `(.L_x_597) ;  /* 0xfffff1f000007947 */ /* 0x000fea000383ffff */
.L_x_576:
        /* <DEDUP_REMOVED lines=12> */
.L_x_579:
[----:B-1----:R-:W-:Y:S01]  /*f950*/  IMAD.MOV.U32 R7, RZ, RZ, R3 ;  /* 0x000000ffff077224 */ /* 0x002fe200078e0003 */
[----:B------:R-:W-:Y:S01]  /*f960*/  MOV R4, 0x2 ;  /* 0x0000000200047802 */ /* 0x000fe20000000f00 */
[----:B----4-:R-:W-:Y:S01]  /*f970*/  IMAD.MOV.U32 R0, RZ, RZ, 0x1c1f ;  /* 0x00001c1fff007424 */ /* 0x010fe200078e00ff */
[----:B------:R-:W-:Y:S02]  /*f980*/  MOV R5, 0xf9a0 ;  /* 0x0000f9a000057802 */ /* 0x000fe40000000f00 */
[----:B--23--:R-:W-:Y:S05]  /*f990*/  CALL.REL.NOINC `($__internal_1_$__cuda_sm70_shflsync_idx_p) ;  /* 0x000001e000007944 */ /* 0x00cfea0003c00000 */
[----:B------:R-:W-:Y:S01]  /*f9a0*/  MOV R2, R0 ;  /* 0x0000000000027202 */ /* 0x000fe20000000f00 */
[----:B------:R-:W-:Y:S05]  /*f9b0*/  BRA `(.L_x_599) ;  /* 0xfffff3e000007947 */ /* 0x000fea000383ffff */
.L_x_580:
[----:B------:R-:W-:Y:S01]  /*f9c0*/  IMAD.MOV.U32 R7, RZ, RZ, R11 ;  /* 0x000000ffff077224 */ /* 0x000fe200078e000b */
[----:B------:R-:W-:Y:S01]  /*f9d0*/  MOV R4, 0x2 ;  /* 0x0000000200047802 */ /* 0x000fe20000000f00 */
[----:B----4-:R-:W-:Y:S01]  /*f9e0*/  IMAD.MOV.U32 R0, RZ, RZ, 0x1c1f ;  /* 0x00001c1fff007424 */ /* 0x010fe200078e00ff */
[----:B------:R-:W-:Y:S02]  /*f9f0*/  MOV R5, 0xfa10 ;  /* 0x0000fa1000057802 */ /* 0x000fe40000000f00 */
[----:B-123--:R-:W-:Y:S05]  /*fa00*/  CALL.REL.NOINC `($__internal_1_$__cuda_sm70_shflsync_idx_p) ;  /* 0x0000017000007944 */ /* 0x00efea0003c00000 */
[----:B------:R-:W-:Y:S05]  /*fa10*/  BRA `(.L_x_600) ;  /* 0xfffff3a000007947 */ /* 0x000fea000383ffff */
.L_x_583:
        /* <DEDUP_REMOVED lines=12> */
.L_x_585:
[----:B------:R-:W-:Y:S01]  /*fae0*/  IMAD.MOV.U32 R7, RZ, RZ, R60 ;  /* 0x000000ffff077224 */ /* 0x000fe200078e003c */
[----:B------:R-:W-:Y:S01]  /*faf0*/  MOV R4, RZ ;  /* 0x000000ff00047202 */ /* 0x000fe20000000f00 */
[----:B-1----:R-:W-:Y:S01]  /*fb00*/  IMAD.MOV.U32 R0, RZ, RZ, 0x1f ;  /* 0x0000001fff007424 */ /* 0x002fe200078e00ff */
[----:B------:R-:W-:Y:S02]  /*fb10*/  MOV R5, 0xfb30 ;  /* 0x0000fb3000057802 */ /* 0x000fe40000000f00 */
[----:B--23-5:R-:W-:Y:S05]  /*fb20*/  CALL.REL.NOINC `($__internal_1_$__cuda_sm70_shflsync_idx_p) ;  /* 0x0000005000007944 */ /* 0x02cfea0003c00000 */
[----:B------:R-:W-:Y:S05]  /*fb30*/  BRA `(.L_x_602) ;  /* 0xfffff60000007947 */ /* 0x000fea000383ffff */
        .weak           $__internal_0_$__cuda_sm70_shflsync_bfly_p
        .type           $__internal_0_$__cuda_sm70_shflsync_bfly_p,@function
        .size           $__internal_0_$__cuda_sm70_shflsync_bfly_p,($__internal_1_$__cuda_sm70_shflsync_idx_p - $__internal_0_$__cuda_sm70_shflsync_bfly_p)
$__internal_0_$__cuda_sm70_shflsync_bfly_p:
[----:B------:R-:W-:Y:S04]  /*fb40*/  WARPSYNC R9 ;  /* 0x0000000900007348 */ /* 0x000fe80003800000 */
[----:B------:R1:W2:Y:S02]  /*fb50*/  SHFL.BFLY PT, R8, R0, R3, R10 ;  /* 0x0c00000300087389 */ /* 0x0002a400000e000a */
[----:B-1----:R-:W-:-:S04]  /*fb60*/  MOV R3, 0x0 ;  /* 0x0000000000037802 */ /* 0x002fc80000000f00 */
[----:B--2---:R-:W-:Y:S05]  /*fb70*/  RET.REL.NODEC R2 `(_ZN7cutlass13device_kernelIN5flash19enable_sm80_to_sm89INS1_16FlashAttnFwdSm80INS1_25CollectiveMainloopFwdSm80ILi4ELi1ELb0EN4cute5tupleIJNS5_1CILi128EEENS7_ILi64EEENS7_ILi96EEEEEELi96ENS_10bfloat16_tEfNS_4arch4Sm80ELb1ELb0ELb0ELb0ELb0ELb0ELb1ELb0EEENS1_21CollectiveEpilogueFwdINS6_IJS8_SA_S9_EEENS6_IJNS7_ILi1EEESI_SI_EEESC_SE_Li128ELb0ELb1ELb0ELb0EEENS1_30DynamicPersistentTileSchedulerILi128ELi128ELb0ELb1ELb0EEEEEEEEEvNT_6ParamsE) ;  /* 0xffff048002007950 */ /* 0x004fea0003c3ffff */
        .weak           $__internal_1_$__cuda_sm70_shflsync_idx_p
        .type           $__internal_1_$__cuda_sm70_shflsync_idx_p,@function
        .size           $__internal_1_$__cuda_sm70_shflsync_idx_p,(.L_x_760 - $__internal_1_$__cuda_sm70_shflsync_idx_p)
$__internal_1_$__cuda_sm70_shflsync_idx_p:
[----:B------:R-:W-:-:S04]  /*fb80*/  MOV R6, 0xffffffff ;  /* 0xffffffff00067802 */ /* 0x000fc80000000f00 */
[----:B------:R-:W-:Y:S04]  /*fb90*/  WARPSYNC R6 ;  /* 0x0000000600007348 */ /* 0x000fe80003800000 */
[----:B------:R1:W2:Y:S02]  /*fba0*/  SHFL.IDX PT, R0, R7, R4, R0 ;  /* 0x0000000407007389 */ /* 0x0002a400000e0000 */
[----:B-1----:R-:W-:Y:S02]  /*fbb0*/  MOV R4, R5 ;  /* 0x0000000500047202 */ /* 0x002fe40000000f00 */
[----:B------:R-:W-:-:S04]  /*fbc0*/  MOV R5, 0x0 ;  /* 0x0000000000057802 */ /* 0x000fc80000000f00 */
[----:B--2---:R-:W-:Y:S05]  /*fbd0*/  RET.REL.NODEC R4 `(_ZN7cutlass13device_kernelIN5flash19enable_sm80_to_sm89INS1_16FlashAttnFwdSm80INS1_25CollectiveMainloopFwdSm80ILi4ELi1ELb0EN4cute5tupleIJNS5_1CILi128EEENS7_ILi64EEENS7_ILi96EEEEEELi96ENS_10bfloat16_tEfNS_4arch4Sm80ELb1ELb0ELb0ELb0ELb0ELb0ELb1ELb0EEENS1_21CollectiveEpilogueFwdINS6_IJS8_SA_S9_EEENS6_IJNS7_ILi1EEESI_SI_EEESC_SE_Li128ELb0ELb1ELb0ELb0EEENS1_30DynamicPersistentTileSchedulerILi128ELi128ELb0ELb1ELb0EEEEEEEEEvNT_6ParamsE) ;  /* 0xffff042004007950 */ /* 0x004fea0003c3ffff */
.L_x_603:
        /* <DEDUP_REMOVED lines=10> */
.L_x_760:


//--------------------- .text._ZN7cutlass13device_kernelIN5flash19enable_sm80_to_sm89INS1_16FlashAttnFwdSm80INS1_25CollectiveMainloopFwdSm80ILi4ELi1ELb0EN4cute5tupleIJNS5_1CILi128EEENS7_ILi64EEENS7_ILi96EEEEEELi96ENS_10bfloat16_tEfNS_4arch4Sm80ELb1ELb0ELb0ELb1ELb0ELb0ELb1ELb0EEENS1_21CollectiveEpilogueFwdINS6_IJS8_SA_S9_EEENS6_IJNS7_ILi1EEESI_SI_EEESC_SE_Li128ELb1ELb1ELb0ELb0EEENS1_19SingleTileSchedulerILb1ELb0ELb1ELi128EEEEEEEEEvNT_6ParamsE --------------------------
	.section	.text._ZN7cutlass13device_kernelIN5flash19enable_sm80_to_sm89INS1_16FlashAttnFwdSm80INS1_25CollectiveMainloopFwdSm80ILi4ELi1ELb0EN4cute5tupleIJNS5_1CILi128EEENS7_ILi64EEENS7_ILi96EEEEEELi96ENS_10bfloat16_tEfNS_4arch4Sm80ELb1ELb0ELb0ELb1ELb0ELb0ELb1ELb0EEENS1_21CollectiveEpilogueFwdINS6_IJS8_SA_S9_EEENS6_IJNS7_ILi1EEESI_SI_EEESC_SE_Li128ELb1ELb1ELb0ELb0EEENS1_19SingleTileSchedulerILb1ELb0ELb1ELi128EEEEEEEEEvNT_6ParamsE,"ax",@progbits
	.sectioninfo	@"SHI_REGISTERS=255"
	.align	128
.text._ZN7cutlass13device_kernelIN5flash19enable_sm80_to_sm89INS1_16FlashAttnFwdSm80INS1_25CollectiveMainloopFwdSm80ILi4ELi1ELb0EN4cute5tupleIJNS5_1CILi128EEENS7_ILi64EEENS7_ILi96EEEEEELi96ENS_10bfloat16_tEfNS_4arch4Sm80ELb1ELb0ELb0ELb1ELb0ELb0ELb1ELb0EEENS1_21CollectiveEpilogueFwdINS6_IJS8_SA_S9_EEENS6_IJNS7_ILi1EEESI_SI_EEESC_SE_Li128ELb1ELb1ELb0ELb0EEENS1_19SingleTileSchedulerILb1ELb0ELb1ELi128EEEEEEEEEvNT_6ParamsE:
        .type           _ZN7cutlass13device_kernelIN5flash19enable_sm80_to_sm89INS1_16FlashAttnFwdSm80INS1_25CollectiveMainloopFwdSm80ILi4ELi1ELb0EN4cute5tupleIJNS5_1CILi128EEENS7_ILi64EEENS7_ILi96EEEEEELi96ENS_10bfloat16_tEfNS_4arch4Sm80ELb1ELb0ELb0ELb1ELb0ELb0ELb1ELb0EEENS1_21CollectiveEpilogueFwdINS6_IJS8_SA_S9_EEENS6_IJNS7_ILi1EEESI_SI_EEESC_SE_Li128ELb1ELb1ELb0ELb0EEENS1_19SingleTileSchedulerILb1ELb0ELb1ELi128EEEEEEEEEvNT_6ParamsE,@function
        .size           _ZN7cutlass13device_kernelIN5flash19enable_sm80_to_sm89INS1_16FlashAttnFwdSm80INS1_25CollectiveMainloopFwdSm80ILi4ELi1ELb0EN4cute5tupleIJNS5_1CILi128EEENS7_ILi64EEENS7_ILi96EEEEEELi96ENS_10bfloat16_tEfNS_4arch4Sm80ELb1ELb0ELb0ELb1ELb0ELb0ELb1ELb0EEENS1_21CollectiveEpilogueFwdINS6_IJS8_SA_S9_EEENS6_IJNS7_ILi1EEESI_SI_EEESC_SE_Li128ELb1ELb1ELb0ELb0EEENS1_19SingleTileSchedulerILb1ELb0ELb1ELi128EEEEEEEEEvNT_6ParamsE,(.L_x_763 - _ZN7cutlass13device_kernelIN5flash19enable_sm80_to_sm89INS1_16FlashAttnFwdSm80INS1_25CollectiveMainloopFwdSm80ILi4ELi1ELb0EN4cute5tupleIJNS5_1CILi128EEENS7_ILi64EEENS7_ILi96EEEEEELi96ENS_10bfloat16_tEfNS_4arch4Sm80ELb1ELb0ELb0ELb1ELb0ELb0ELb1ELb0EEENS1_21CollectiveEpilogueFwdINS6_IJS8_SA_S9_EEENS6_IJNS7_ILi1EEESI_SI_EEESC_SE_Li128ELb1ELb1ELb0ELb0EEENS1_19SingleTileSchedulerILb1ELb0ELb1ELi128EEEEEEEEEvNT_6ParamsE)
        .other          _ZN7cutlass13device_kernelIN5flash19enable_sm80_to_sm89INS1_16FlashAttnFwdSm80INS1_25CollectiveMainloopFwdSm80ILi4ELi1ELb0EN4cute5tupleIJNS5_1CILi128EEENS7_ILi64EEENS7_ILi96EEEEEELi96ENS_10bfloat16_tEfNS_4arch4Sm80ELb1ELb0ELb0ELb1ELb0ELb0ELb1ELb0EEENS1_21CollectiveEpilogueFwdINS6_IJS8_SA_S9_EEENS6_IJNS7_ILi1EEESI_SI_EEESC_SE_Li128ELb1ELb1ELb0ELb0EEENS1_19SingleTileSchedulerILb1ELb0ELb1ELi128EEEEEEEEEvNT_6ParamsE,@"STO_CUDA_ENTRY STV_DEFAULT"
_ZN7cutlass13device_kernelIN5flash19enable_sm80_to_sm89INS1_16FlashAttnFwdSm80INS1_25CollectiveMainloopFwdSm80ILi4ELi1ELb0EN4cute5tupleIJNS5_1CILi128EEENS7_ILi64EEENS7_ILi96EEEEEELi96ENS_10bfloat16_tEfNS_4arch4Sm80ELb1ELb0ELb0ELb1ELb0ELb0ELb1ELb0EEENS1_21CollectiveEpilogueFwdINS6_IJS8_SA_S9_EEENS6_IJNS7_ILi1EEESI_SI_EEESC_SE_Li128ELb1ELb1ELb0ELb0EEENS1_19SingleTileSchedulerILb1ELb0ELb1ELi128EEEEEEEEEvNT_6ParamsE:
[----:B------:R-:W-:Y:S02]  /*0000*/  MOV R1, c[0x0][0x28] ;  /* 0x00000a0000017a02 */ /* 0x000fe40000000f00 */
[----:B------:R-:W1:Y:S01]  /*0010*/  S2R R153, SR_TID.X ;  /* 0x0000000000997919 */ /* 0x000e620000002100 */
[----:B------:R-:W-:Y:S01]  /*0020*/  IMAD.MOV.U32 R29, RZ, RZ, 0x4 ;  /* 0x00000004ff1d7424 */ /* 0x000fe200078e00ff */
[----:B------:R-:W2:Y:S01]  /*0030*/  S2UR UR4, SR_CTAID.X ;  /* 0x00000000000479c3 */ /* 0x000ea20000002500 */
[----:B------:R-:W-:Y:S01]  /*0040*/  ULDC.64 UR6, c[0x0][0x118] ;  /* 0x0000460000067ab9 */ /* 0x000fe20000000a00 */
[----:B------:R-:W3:Y:S01]  /*0050*/  S2R R5, SR_CTAID.Z ;  /* 0x0000000000057919 */ /* 0x000ee20000002700 */
[----:B------:R-:W-:Y:S02]  /*0060*/  IADD3 R1, R1, -0x70, RZ ;  /* 0xffffff9001017810 */ /* 0x000fe40007ffe0ff */
        /* <DEDUP_REMOVED lines=10> */
.L_x_605:
        /* <DEDUP_REMOVED lines=8> */
.L_x_607:
[----:B------:R-:W-:-:S04]  /*0190*/  MOV R0, c[0x0][0x54c] ;  /* 0x0001530000007a02 */ /* 0x000fc80000000f00 */
.L_x_606:
[----:B------:R-:W-:Y:S01]  /*01a0*/  USHF.L.U32 UR4, UR4, 0x7, URZ ;  /* 0x0000000704047899 */ /* 0x000fe2000800063f */
[----:B-----5:R-:W-:-:S05]  /*01b0*/  IMAD R0, R0, c[0x0][0x548], RZ ;  /* 0x0001520000007a24 */ /* 0x020fca00078e02ff */
[----:B------:R-:W-:-:S04]  /*01c0*/  MOV R10, UR4 ;  /* 0x00000004000a7c02 */ /* 0x000fc80008000f00 */
[----:B------:R-:W-:-:S04]  /*01d0*/  ISETP.GE.AND P0, PT, R10, R0, PT ;  /* 0x000000000a00720c */ /* 0x000fc80003f06270 */
[----:B------:R-:W-:-:S05]  /*01e0*/  SEL R0, R5, 0xffffffff, !P0 ;  /* 0xffffffff05007807 */ /* 0x000fca0004000000 */
[----:B------:R2:W-:Y:S01]  /*01f0*/  STL [R1+0x64], R0 ;  /* 0x0000640001007387 */ /* 0x0005e20000100800 */
[----:B------:R-:W-:Y:S05]  /*0200*/  BRA `(.L_x_608) ;  /* 0x0000014000007947 */ /* 0x000fea0003800000 */
.L_x_604:
[----:B------:R-:W-:-:S04]  /*0210*/  ISETP.NE.U32.AND P0, PT, RZ, c[0x0][0x568], PT ;  /* 0x00015a00ff007a0c */ /* 0x000fc80003f05070 */
[----:B------:R-:W-:-:S13]  /*0220*/  ISETP.NE.AND.EX P0, PT, RZ, c[0x0][0x56c], PT, P0 ;  /* 0x00015b00ff007a0c */ /* 0x000fda0003f05300 */
[----:B------:R-:W-:Y:S05]  /*0230*/  @!P0 BRA `(.L_x_609) ;  /* 0x0000002000008947 */ /* 0x000fea0003800000 */
[----:B------:R1:W5:Y:S01]  /*0240*/  LDG.E R0, [R2.64] ;  /* 0x0000000602007981 */ /* 0x000362000c1e1900 */
[----:B------:R-:W-:Y:S05]  /*0250*/  BRA `(.L_x_610) ;  /* 0x0000009000007947 */ /* 0x000fea0003800000 */
.L_x_609:
        /* <DEDUP_REMOVED lines=8> */
.L_x_611:
[----:B------:R-:W-:-:S04]  /*02e0*/  MOV R0, c[0x0][0x54c] ;  /* 0x0001530000007a02 */ /* 0x000fc80000000f00 */
.L_x_610:
[----:B------:R-:W-:Y:S01]  /*02f0*/  USHF.L.U32 UR4, UR4, 0x7, URZ ;  /* 0x0000000704047899 */ /* 0x000fe2000800063f */
[----:B-----5:R-:W-:-:S05]  /*0300*/  IMAD R0, R0, c[0x0][0x548], RZ ;  /* 0x0001520000007a24 */ /* 0x020fca00078e02ff */
[----:B------:R-:W-:-:S04]  /*0310*/  MOV R10, UR4 ;  /* 0x00000004000a7c02 */ /* 0x000fc80008000f00 */
[----:B------:R-:W-:-:S04]  /*0320*/  ISETP.GE.AND P0, PT, R10, R0, PT ;  /* 0x000000000a00720c */ /* 0x000fc80003f06270 */
[----:B------:R-:W-:-:S05]  /*0330*/  SEL R0, R5, 0xffffffff, !P0 ;  /* 0xffffffff05007807 */ /* 0x000fca0004000000 */
[----:B------:R2:W-:Y:S04]  /*0340*/  STL [R1+0x64], R0 ;  /* 0x0000640001007387 */ /* 0x0005e80000100800 */
.L_x_608:
[----:B------:R-:W3:Y:S02]  /*0350*/  LDL R48, [R1+0x64] ;  /* 0x0000640001307983 */ /* 0x000ee40000100800 */
[----:B---3--:R-:W-:-:S13]  /*0360*/  ISETP.GE.AND P0, PT, R48, RZ, PT ;  /* 0x000000ff3000720c */ /* 0x008fda0003f06270 */
[----:B------:R-:W-:Y:S05]  /*0370*/  @!P0 EXIT ;  /* 0x000000000000894d */ /* 0x000fea0003800000 */
[----:B------:R-:W-:Y:S01]  /*0380*/  ISETP.NE.U32.AND P0, PT, RZ, c[0x0][0x360], PT ;  /* 0x0000d800ff007a0c */ /* 0x000fe20003f05070 */
[----:B--2---:R-:W-:Y:S01]  /*0390*/  IMAD.MOV.U32 R0, RZ, RZ, c[0x0][0x168] ;  /* 0x00005a00ff007624 */ /* 0x004fe200078e00ff */
        /* <DEDUP_REMOVED lines=13> */
[----:B------:R1:W2:Y:S04]  /*0470*/  @P0 LDG.E R0, [R6.64] ;  /* 0x0000000606000981 */ /* 0x0002a8000c1e1900 */
[----:B------:R3:W5:Y:S04]  /*0480*/  @P2 LDG.E R12, [R8.64] ;  /* 0x00000006080c2981 */ /* 0x000768000c1e1900 */
[----:B------:R3:W5:Y:S04]  /*0490*/  @P3 LDG.E R11, [R4.64] ;  /* 0x00000006040b3981 */ /* 0x000768000c1e1900 */
[----:B------:R3:W5:Y:S01]  /*04a0*/  @P1 LDG.E R13, [R2.64] ;  /* 0x00000006020d1981 */ /* 0x000762000c1e1900 */
[----:B-1----:R-:W-:-:S03]  /*04b0*/  IMAD.MOV.U32 R6, RZ, RZ, c[0x0][0x1d0] ;  /* 0x00007400ff067624 */ /* 0x002fc600078e00ff */
[----:B--2---:R3:W-:Y:S01]  /*04c0*/  STL [R1+0x60], R0 ;  /* 0x0000600001007387 */ /* 0x0047e20000100800 */
[----:B------:R-:W-:Y:S01]  /*04d0*/  IMAD.MOV.U32 R167, RZ, RZ, R0 ;  /* 0x000000ffffa77224 */ /* 0x000fe200078e0000 */
[----:B------:R-:W-:Y:S05]  /*04e0*/  @P0 BRA `(.L_x_612) ;  /* 0x0000005000000947 */ /* 0x000fea0003800000 */
[----:B------:R-:W-:Y:S05]  /*04f0*/  @!P3 BRA `(.L_x_612) ;  /* 0x000000400000b947 */ /* 0x000fea0003800000 */
[----:B---3--:R1:W2:Y:S04]  /*0500*/  LDG.E R0, [R4.64] ;  /* 0x0000000604007981 */ /* 0x0082a8000c1e1900 */
[----:B-1----:R-:W2:Y:S02]  /*0510*/  LDG.E R4, [R4.64+0x4] ;  /* 0x0000040604047981 */ /* 0x002ea4000c1e1900 */
[----:B--2---:R-:W-:-:S05]  /*0520*/  IADD3 R167, -R0, R4, RZ ;  /* 0x0000000400a77210 */ /* 0x004fca0007ffe1ff */
[----:B------:R1:W-:Y:S02]  /*0530*/  STL [R1+0x60], R167 ;  /* 0x000060a701007387 */ /* 0x0003e40000100800 */
.L_x_612:
[----:B------:R-:W-:-:S04]  /*0540*/  ISETP.NE.U32.AND P0, PT, RZ, c[0x0][0x368], PT ;  /* 0x0000da00ff007a0c */ /* 0x000fc80003f05070 */
[----:B------:R-:W-:-:S13]  /*0550*/  ISETP.NE.AND.EX P0, PT, RZ, c[0x0][0x36c], PT, P0 ;  /* 0x0000db00ff007a0c */ /* 0x000fda0003f05300 */
[----:B------:R-:W-:Y:S05]  /*0560*/  @!P0 BRA `(.L_x_613) ;  /* 0x0000003000008947 */ /* 0x000fea0003800000 */
[----:B---3--:R-:W-:-:S05]  /*0570*/  IMAD.WIDE R2, R48, R29, c[0x0][0x368] ;  /* 0x0000da0030027625 */ /* 0x008fca00078e021d */
[----:B------:R2:W5:Y:S01]  /*0580*/  LDG.E R6, [R2.64] ;  /* 0x0000000602067981 */ /* 0x000562000c1e1900 */
[----:B------:R-:W-:Y:S05]  /*0590*/  BRA `(.L_x_614) ;  /* 0x0000004000007947 */ /* 0x000fea0003800000 */
.L_x_613:
[----:B------:R-:W-:Y:S05]  /*05a0*/  @!P1 BRA `(.L_x_614) ;  /* 0x0000003000009947 */ /* 0x000fea0003800000 */
[----:B------:R2:W4:Y:S04]  /*05b0*/  LDG.E R6, [R2.64] ;  /* 0x0000000602067981 */ /* 0x000528000c1e1900 */
[----:B--23--:R-:W4:Y:S02]  /*05c0*/  LDG.E R2, [R2.64+0x4] ;  /* 0x0000040602027981 */ /* 0x00cf24000c1e1900 */
[----:B----4-:R-:W-:-:S03]  /*05d0*/  IADD3 R6, -R6, R2, RZ ;  /* 0x0000000206067210 */ /* 0x010fc60007ffe1ff */
.L_x_614:
[----:B---3--:R-:W-:Y:S01]  /*05e0*/  IMAD.MOV.U32 R0, RZ, RZ, c[0x0][0x2c4] ;  /* 0x0000b100ff007624 */ /* 0x008fe200078e00ff */
[----:B-----5:R-:W-:Y:S01]  /*05f0*/  IADD3 R165, -R12, R6, RZ ;  /* 0x000000060ca57210 */ /* 0x020fe20007ffe1ff */
[----:B------:R-:W-:Y:S01]  /*0600*/  IMAD.MOV.U32 R216, RZ, RZ, R10 ;  /* 0x000000ffffd87224 */ /* 0x000fe200078e000a */
[----:B--2---:R-:W-:Y:S01]  /*0610*/  IADD3 R3, R10, 0x7f, RZ ;  /* 0x0000007f0a037810 */ /* 0x004fe20007ffe0ff */
[----:B------:R-:W-:Y:S01]  /*0620*/  CS2R R94, SRZ ;  /* 0x00000000005e7805 */ /* 0x000fe2000001ff00 */
[----:B------:R-:W-:Y:S01]  /*0630*/  ISETP.NE.AND P2, PT, R0, 0x1, PT ;  /* 0x000000010000780c */ /* 0x000fe20003f45270 */
[----:B------:R2:W-:Y:S01]  /*0640*/  STL [R1+0x38], R165 ;  /* 0x000038a501007387 */ /* 0x0005e20000100800 */
[C---:B------:R-:W-:Y:S01]  /*0650*/  IADD3 R4, R165.reuse, 0x40, -R167 ;  /* 0x00000040a5047810 */ /* 0x040fe20007ffe8a7 */
[----:B------:R-:W-:Y:S01]  /*0660*/  CS2R R92, SRZ ;  /* 0x00000000005c7805 */ /* 0x000fe2000001ff00 */
[----:B------:R-:W-:Y:S01]  /*0670*/  IADD3 R2, R165, 0x3f, RZ ;  /* 0x0000003fa5027810 */ /* 0x000fe20007ffe0ff */
[----:B------:R-:W-:Y:S01]  /*0680*/  CS2R R98, SRZ ;  /* 0x0000000000627805 */ /* 0x000fe2000001ff00 */
[----:B------:R-:W-:Y:S01]  /*0690*/  PLOP3.LUT P0, PT, PT, PT, PT, 0x80, 0x0 ;  /* 0x000000000000781c */ /* 0x000fe20003f0f070 */
[----:B------:R-:W-:Y:S01]  /*06a0*/  CS2R R96, SRZ ;  /* 0x0000000000607805 */ /* 0x000fe2000001ff00 */
[----:B------:R-:W-:Y:S01]  /*06b0*/  IMAD.MOV.U32 R90, RZ, RZ, RZ ;  /* 0x000000ffff5a7224 */ /* 0x000fe200078e00ff */
[----:B------:R-:W-:Y:S01]  /*06c0*/  CS2R R88, SRZ ;  /* 0x0000000000587805 */ /* 0x000fe2000001ff00 */
[----:B------:R-:W-:Y:S01]  /*06d0*/  CS2R R86, SRZ ;  /* 0x0000000000567805 */ /* 0x000fe2000001ff00 */
[----:B------:R-:W-:Y:S01]  /*06e0*/  CS2R R84, SRZ ;  /* 0x0000000000547805 */ /* 0x000fe2000001ff00 */
[----:B------:R-:W-:Y:S01]  /*06f0*/  CS2R R14, SRZ ;  /* 0x00000000000e7805 */ /* 0x000fe2000001ff00 */
[----:B------:R-:W-:Y:S01]  /*0700*/  @P2 IADD3 R0, R216, 0x7f, RZ ;  /* 0x0000007fd8002810 */ /* 0x000fe20007ffe0ff */
[----:B------:R-:W-:Y:S01]  /*0710*/  IMAD.MOV.U32 R78, RZ, RZ, RZ ;  /* 0x000000ffff4e7224 */ /* 0x000fe200078e00ff */
[----:B------:R-:W-:Y:S01]  /*0720*/  MOV R76, RZ ;  /* 0x000000ff004c7202 */ /* 0x000fe20000000f00 */
[----:B------:R-:W-:Y:S01]  /*0730*/  CS2R R16, SRZ ;  /* 0x0000000000107805 */ /* 0x000fe2000001ff00 */
[----:B------:R-:W-:Y:S01]  /*0740*/  IMAD.MOV.U32 R82, RZ, RZ, RZ ;  /* 0x000000ffff527224 */ /* 0x000fe200078e00ff */
[----:B------:R-:W-:Y:S01]  /*0750*/  CS2R R18, SRZ ;  /* 0x0000000000127805 */ /* 0x000fe2000001ff00 */
[----:B------:R-:W-:Y:S01]  /*0760*/  @P2 IMAD.HI.U32 R0, R0, c[0x0][0x2c8], RZ ;  /* 0x0000b20000002a27 */ /* 0x000fe200078e00ff */
[----:B------:R-:W-:Y:S01]  /*0770*/  MOV R74, RZ ;  /* 0x000000ff004a7202 */ /* 0x000fe20000000f00 */
[----:B------:R-:W-:Y:S01]  /*0780*/  CS2R R20, SRZ ;  /* 0x0000000000147805 */ /* 0x000fe2000001ff00 */
[----:B------:R-:W-:Y:S01]  /*0790*/  MOV R68, RZ ;  /* 0x000000ff00447202 */ /* 0x000fe20000000f00 */
[----:B------:R-:W-:Y:S01]  /*07a0*/  IMAD.MOV.U32 R80, RZ, RZ, RZ ;  /* 0x000000ffff507224 */ /* 0x000fe200078e00ff */
[----:B------:R-:W-:Y:S01]  /*07b0*/  @P2 SHF.R.U32.HI R3, RZ, c[0x0][0x2cc], R0 ;  /* 0x0000b300ff032a19 */ /* 0x000fe20000011600 */
[----:B------:R-:W-:Y:S01]  /*07c0*/  IMAD.MOV.U32 R72, RZ, RZ, RZ ;  /* 0x000000ffff487224 */ /* 0x000fe200078e00ff */
[----:B------:R-:W-:Y:S01]  /*07d0*/  CS2R R22, SRZ ;  /* 0x0000000000167805 */ /* 0x000fe2000001ff00 */
[----:B------:R-:W-:Y:S01]  /*07e0*/  IMAD.MOV.U32 R70, RZ, RZ, RZ ;  /* 0x000000ffff467224 */ /* 0x000fe200078e00ff */
[----:B------:R-:W-:Y:S01]  /*07f0*/  CS2R R24, SRZ ;  /* 0x0000000000187805 */ /* 0x000fe2000001ff00 */
[----:B------:R-:W-:Y:S01]  /*0800*/  IMAD.IADD R0, R4, 0x1, R3 ;  /* 0x0000000104007824 */ /* 0x000fe200078e0203 */
[----:B------:R-:W-:Y:S01]  /*0810*/  SHF.R.S32.HI R3, RZ, 0x1f, R2 ;  /* 0x0000001fff037819 */ /* 0x000fe20000011402 */
[----:B------:R-:W-:Y:S01]  /*0820*/  IMAD.MOV.U32 R174, RZ, RZ, RZ ;  /* 0x000000ffffae7224 */ /* 0x000fe200078e00ff */
[----:B------:R-:W-:Y:S01]  /*0830*/  MOV R138, RZ ;  /* 0x000000ff008a7202 */ /* 0x000fe20000000f00 */
[----:B------:R-:W-:Y:S01]  /*0840*/  IMAD.MOV.U32 R172, RZ, RZ, RZ ;  /* 0x000000ffffac7224 */ /* 0x000fe200078e00ff */
[----:B------:R-:W-:Y:S01]  /*0850*/  SHF.R.S32.HI R4, RZ, 0x1f, R0 ;  /* 0x0000001fff047819 */ /* 0x000fe20000011400 */
[----:B------:R-:W-:Y:S01]  /*0860*/  IMAD.MOV.U32 R136, RZ, RZ, RZ ;  /* 0x000000ffff887224 */ /* 0x000fe200078e00ff */
[----:B------:R-:W-:Y:S01]  /*0870*/  LEA.HI R2, R3, R2, RZ, 0x6 ;  /* 0x0000000203027211 */ /* 0x000fe200078f30ff */
[----:B------:R-:W-:Y:S01]  /*0880*/  CS2R R134, SRZ ;  /* 0x0000000000867805 */ /* 0x000fe2000001ff00 */
[----:B------:R-:W-:Y:S01]  /*0890*/  LEA.HI R0, R4, R0, RZ, 0x6 ;  /* 0x0000000004007211 */ /* 0x000fe200078f30ff */
[----:B------:R-:W-:Y:S01]  /*08a0*/  IMAD.IADD R4, R13, 0x1, R12 ;  /* 0x000000010d047824 */ /* 0x000fe200078e020c */
[----:B------:R-:W-:Y:S01]  /*08b0*/  SHF.R.S32.HI R2, RZ, 0x6, R2 ;  /* 0x00000006ff027819 */ /* 0x000fe20000011402 */
[----:B------:R-:W-:Y:S01]  /*08c0*/  CS2R R26, SRZ ;  /* 0x00000000001a7805 */ /* 0x000fe2000001ff00 */
[----:B------:R-:W-:Y:S01]  /*08d0*/  SHF.R.S32.HI R0, RZ, 0x6, R0 ;  /* 0x00000006ff007819 */ /* 0x000fe20000011400 */
[----:B------:R-:W-:Y:S01]  /*08e0*/  IMAD.MOV.U32 R132, RZ, RZ, RZ ;  /* 0x000000ffff847224 */ /* 0x000fe200078e00ff */
[----:B------:R-:W-:Y:S01]  /*08f0*/  MOV R12, RZ ;  /* 0x000000ff000c7202 */ /* 0x000fe20000000f00 */
[----:B------:R-:W-:Y:S01]  /*0900*/  IMAD.MOV.U32 R28, RZ, RZ, RZ ;  /* 0x000000ffff1c7224 */ /* 0x000fe200078e00ff */
[----:B------:R-:W-:Y:S01]  /*0910*/  IMNMX R204, R2, R0, PT ;  /* 0x0000000002cc7217 */ /* 0x000fe20003800200 */
[----:B------:R-:W-:Y:S01]  /*0920*/  IMAD.MOV.U32 R168, RZ, RZ, RZ ;  /* 0x000000ffffa87224 */ /* 0x000fe200078e00ff */
[----:B------:R-:W-:Y:S01]  /*0930*/  MOV R170, RZ ;  /* 0x000000ff00aa7202 */ /* 0x000fe20000000f00 */
[----:B------:R-:W-:Y:S01]  /*0940*/  CS2R R126, SRZ ;  /* 0x00000000007e7805 */ /* 0x000fe2000001ff00 */
[----:B------:R-:W-:Y:S01]  /*0950*/  ISETP.GE.AND P4, PT, R204, 0x1, PT ;  /* 0x00000001cc00780c */ /* 0x000fe20003f86270 */
[----:B------:R-:W-:Y:S01]  /*0960*/  CS2R R30, SRZ ;  /* 0x00000000001e7805 */ /* 0x000fe2000001ff00 */
[----:B------:R-:W-:Y:S01]  /*0970*/  MOV R124, RZ ;  /* 0x000000ff007c7202 */ /* 0x000fe20000000f00 */
[----:B------:R-:W-:Y:S01]  /*0980*/  IMAD.MOV.U32 R130, RZ, RZ, RZ ;  /* 0x000000ffff827224 */ /* 0x000fe200078e00ff */
[----:B------:R-:W-:Y:S01]  /*0990*/  CS2R R32, SRZ ;  /* 0x0000000000207805 */ /* 0x000fe2000001ff00 */
[----:B------:R-:W-:Y:S01]  /*09a0*/  IMAD.MOV.U32 R128, RZ, RZ, RZ ;  /* 0x000000ffff807224 */ /* 0x000fe200078e00ff */
[----:B------:R-:W-:Y:S01]  /*09b0*/  CS2R R122, SRZ ;  /* 0x00000000007a7805 */ /* 0x000fe2000001ff00 */
[----:B------:R-:W-:Y:S01]  /*09c0*/  MOV R120, RZ ;  /* 0x000000ff00787202 */ /* 0x000fe20000000f00 */
[----:B------:R-:W-:Y:S01]  /*09d0*/  CS2R R34, SRZ ;  /* 0x0000000000227805 */ /* 0x000fe2000001ff00 */
[----:B------:R-:W-:Y:S01]  /*09e0*/  IMAD.MOV.U32 R118, RZ, RZ, RZ ;  /* 0x000000ffff767224 */ /* 0x000fe200078e00ff */
[----:B------:R-:W-:Y:S01]  /*09f0*/  CS2R R110, SRZ ;  /* 0x00000000006e7805 */ /* 0x000fe2000001ff00 */
[----:B------:R-:W-:Y:S01]  /*0a00*/  IMAD.MOV.U32 R116, RZ, RZ, RZ ;  /* 0x000000ffff747224 */ /* 0x000fe200078e00ff */
        /* <DEDUP_REMOVED lines=25> */
[----:B--2---:R-:W-:-:S04]  /*0ba0*/  ISETP.NE.U32.AND P0, PT, RZ, c[0x0][0x340], PT ;  /* 0x0000d000ff007a0c */ /* 0x004fc80003f05070 */
[----:B------:R-:W-:-:S13]  /*0bb0*/  ISETP.NE.AND.EX P0, PT, RZ, c[0x0][0x344], PT, P0 ;  /* 0x0000d100ff007a0c */ /* 0x000fda0003f05300 */
[----:B------:R-:W-:-:S05]  /*0bc0*/  @P0 IMAD.WIDE R2, R48, R29, c[0x0][0x340] ;  /* 0x0000d00030020625 */ /* 0x000fca00078e021d */
[----:B------:R2:W3:Y:S01]  /*0bd0*/  @P0 LDG.E R22, [R2.64] ;  /* 0x0000000602160981 */ /* 0x0004e2000c1e1900 */
[----:B------:R-:W-:Y:S01]  /*0be0*/  SHF.R.S32.HI R0, RZ, 0x1f, R11 ;  /* 0x0000001fff007819 */ /* 0x000fe2000001140b */
[----:B------:R-:W-:Y:S01]  /*0bf0*/  BSSY B0, `(.L_x_616) ;  /* 0x000008d000007945 */ /* 0x000fe20003800000 */
[----:B------:R-:W-:Y:S01]  /*0c00*/  SHF.R.S32.HI R14, RZ, 0x1f, R153 ;  /* 0x0000001fff0e7819 */ /* 0x000fe20000011499 */
[----:B------:R-:W4:Y:S01]  /*0c10*/  S2R R30, SR_CTAID.Y ;  /* 0x00000000001e7919 */ /* 0x000f220000002600 */
[----:B------:R-:W-:Y:S01]  /*0c20*/  SHF.R.S32.HI R7, RZ, 0x1f, R4 ;  /* 0x0000001fff077819 */ /* 0x000fe20000011404 */
[----:B------:R-:W-:Y:S01]  /*0c30*/  IMAD R0, R0, c[0x0][0x178], RZ ;  /* 0x00005e0000007a24 */ /* 0x000fe200078e02ff */
[CC--:B------:R-:W-:Y:S02]  /*0c40*/  LEA.HI R10, R14.reuse, R153.reuse, RZ, 0x2 ;  /* 0x000000990e0a7211 */ /* 0x0c0fe400078f10ff */
[----:B------:R-:W-:Y:S01]  /*0c50*/  LEA.HI R28, R14, R153, RZ, 0x3 ;  /* 0x000000990e1c7211 */ /* 0x000fe200078f18ff */
[----:B------:R-:W-:Y:S01]  /*0c60*/  IMAD R0, R11, c[0x0][0x17c], R0 ;  /* 0x00005f000b007a24 */ /* 0x000fe200078e0200 */
[----:B------:R-:W-:-:S02]  /*0c70*/  LOP3.LUT R5, R10, 0xfffffffc, RZ, 0xc0, !PT ;  /* 0xfffffffc0a057812 */ /* 0x000fc400078ec0ff */
[----:B------:R-:W-:Y:S02]  /*0c80*/  SHF.R.S32.HI R26, RZ, 0x3, R28 ;  /* 0x00000003ff1a7819 */ /* 0x000fe4000001141c */
[----:B------:R-:W-:Y:S01]  /*0c90*/  SHF.R.S32.HI R25, RZ, 0x2, R10 ;  /* 0x00000002ff197819 */ /* 0x000fe2000001140a */
[----:B------:R-:W-:Y:S01]  /*0ca0*/  IMAD.IADD R72, R153, 0x1, -R5 ;  /* 0x0000000199487824 */ /* 0x000fe200078e0a05 */
[----:B------:R-:W-:Y:S02]  /*0cb0*/  LEA.HI R27, R14, R153, RZ, 0x4 ;  /* 0x000000990e1b7211 */ /* 0x000fe400078f20ff */
[----:B------:R-:W-:Y:S02]  /*0cc0*/  IADD3 R4, P4, R4, R25, RZ ;  /* 0x0000001904047210 */ /* 0x000fe40007f9e0ff */
[----:B------:R-:W-:Y:S02]  /*0cd0*/  SHF.L.U32 R12, R72, 0x3, RZ ;  /* 0x00000003480c7819 */ /* 0x000fe400000006ff */
[----:B------:R-:W-:Y:S01]  /*0ce0*/  LEA.HI.X.SX32 R7, R25, R7, 0x1, P4 ;  /* 0x0000000719077211 */ /* 0x000fe200020f0eff */
[----:B--2---:R-:W-:Y:S01]  /*0cf0*/  IMAD.WIDE.U32 R2, R11, c[0x0][0x178], RZ ;  /* 0x00005e000b027a25 */ /* 0x004fe200078e00ff */
[----:B------:R-:W-:-:S02]  /*0d00*/  SHF.R.S32.HI R13, RZ, 0x1f, R12 ;  /* 0x0000001fff0d7819 */ /* 0x000fc4000001140c */
[----:B----4-:R-:W-:Y:S01]  /*0d10*/  SHF.R.S32.HI R29, RZ, 0x1f, R30 ;  /* 0x0000001fff1d7819 */ /* 0x010fe2000001141e */
[----:B------:R-:W-:Y:S01]  /*0d20*/  IMAD.IADD R3, R3, 0x1, R0 ;  /* 0x0000000103037824 */ /* 0x000fe200078e0200 */
[----:B------:R-:W-:Y:S01]  /*0d30*/  LEA.HI R152, R14, R153, RZ, 0x5 ;  /* 0x000000990e987211 */ /* 0x000fe200078f28ff */
[----:B------:R-:W-:Y:S01]  /*0d40*/  IMAD.SHL.U32 R0, R26, 0x40, RZ ;  /* 0x000000401a007824 */ /* 0x000fe200078e00ff */
[----:B------:R-:W-:Y:S01]  /*0d50*/  SHF.R.S32.HI R19, RZ, 0x1f, R48 ;  /* 0x0000001fff137819 */ /* 0x000fe20000011430 */
[----:B------:R-:W-:Y:S01]  /*0d60*/  IMAD R8, R29, c[0x0][0x1b8], RZ ;  /* 0x00006e001d087a24 */ /* 0x000fe200078e02ff */
[----:B------:R-:W-:Y:S01]  /*0d70*/  SHF.R.S32.HI R75, RZ, 0x5, R152 ;  /* 0x00000005ff4b7819 */ /* 0x000fe20000011498 */
[----:B------:R-:W-:Y:S01]  /*0d80*/  IMAD.WIDE.U32 R16, R4, c[0x0][0x208], R12 ;  /* 0x0000820004107a25 */ /* 0x000fe200078e000c */
[----:B------:R-:W-:Y:S02]  /*0d90*/  LOP3.LUT R0, R0, 0xc0, RZ, 0xc0, !PT ;  /* 0x000000c000007812 */ /* 0x000fe400078ec0ff */
[----:B------:R-:W-:Y:S01]  /*0da0*/  ISETP.GE.AND P6, PT, R12, c[0x0][0x1d4], PT ;  /* 0x000075000c007a0c */ /* 0x000fe20003fc6270 */
[----:B------:R-:W-:Y:S01]  /*0db0*/  IMAD.WIDE.U32 R2, R30, c[0x0][0x1b8], R2 ;  /* 0x00006e001e027a25 */ /* 0x000fe200078e0002 */
[----:B------:R-:W-:-:S02]  /*0dc0*/  LOP3.LUT R6, R0, 0x18, R12, 0xf8, !PT ;  /* 0x0000001800067812 */ /* 0x000fc400078ef80c */
[----:B------:R-:W-:Y:S02]  /*0dd0*/  SHF.R.U32.HI R5, RZ, 0x3, R0 ;  /* 0x00000003ff057819 */ /* 0x000fe40000011600 */
[----:B------:R-:W-:Y:S02]  /*0de0*/  IADD3 R0, R12, 0x40, RZ ;  /* 0x000000400c007810 */ /* 0x000fe40007ffe0ff */
[----:B------:R-:W-:Y:S01]  /*0df0*/  LOP3.LUT R18, R6, R5, RZ, 0x3c, !PT ;  /* 0x0000000506127212 */ /* 0x000fe200078e3cff */
[----:B------:R-:W-:Y:S01]  /*0e00*/  IMAD R5, R30, c[0x0][0x1bc], R8 ;  /* 0x00006f001e057a24 */ /* 0x000fe200078e0208 */
[----:B------:R-:W-:Y:S01]  /*0e10*/  ISETP.GE.AND P4, PT, R0, c[0x0][0x1d4], PT ;  /* 0x0000750000007a0c */ /* 0x000fe20003f86270 */
[C---:B------:R-:W-:Y:S01]  /*0e20*/  IMAD R0, R7.reuse, c[0x0][0x1e0], RZ ;  /* 0x0000780007007a24 */ /* 0x040fe200078e02ff */
[----:B------:R-:W-:Y:S01]  /*0e30*/  SEL R6, R48, RZ, !P3 ;  /* 0x000000ff30067207 */ /* 0x000fe20005800000 */
[----:B------:R-:W-:Y:S02]  /*0e40*/  IMAD R7, R7, c[0x0][0x208], RZ ;  /* 0x0000820007077a24 */ /* 0x000fe400078e02ff */
[C---:B------:R-:W-:Y:S01]  /*0e50*/  IMAD R20, R4.reuse, c[0x0][0x1e4], R0 ;  /* 0x0000790004147a24 */ /* 0x040fe200078e0200 */
[----:B------:R-:W-:Y:S01]  /*0e60*/  LOP3.LUT R0, R27, 0xfffffff0, RZ, 0xc0, !PT ;  /* 0xfffffff01b007812 */ /* 0x000fe200078ec0ff */
[----:B------:R-:W-:-:S02]  /*0e70*/  IMAD R21, R4, c[0x0][0x20c], R7 ;  /* 0x0000830004157a24 */ /* 0x000fc400078e0207 */
[----:B------:R-:W-:Y:S01]  /*0e80*/  IMAD.WIDE.U32 R8, R4, c[0x0][0x1e0], R12 ;  /* 0x0000780004087a25 */ /* 0x000fe200078e000c */
[----:B------:R-:W-:Y:S02]  /*0e90*/  LEA.HI R4, R10, R25, RZ, 0x1 ;  /* 0x000000190a047211 */ /* 0x000fe400078f08ff */
[----:B------:R-:W-:Y:S01]  /*0ea0*/  SEL R10, R19, RZ, !P3 ;  /* 0x000000ff130a7207 */ /* 0x000fe20005800000 */
[----:B------:R-:W-:Y:S02]  /*0eb0*/  IMAD R7, R72, 0x20, R25 ;  /* 0x0000002048077824 */ /* 0x000fe400078e0219 */
[----:B------:R-:W-:Y:S01]  /*0ec0*/  IMAD.IADD R23, R153, 0x1, -R0 ;  /* 0x0000000199177824 */ /* 0x000fe200078e0a00 */
[----:B------:R-:W-:Y:S01]  /*0ed0*/  LOP3.LUT R0, R4, 0x7fffffe, RZ, 0xc0, !PT ;  /* 0x07fffffe04007812 */ /* 0x000fe200078ec0ff */
[----:B------:R-:W-:Y:S01]  /*0ee0*/  IMAD.IADD R3, R3, 0x1, R5 ;  /* 0x0000000103037824 */ /* 0x000fe200078e0205 */
[----:B------:R-:W-:Y:S01]  /*0ef0*/  IADD3 R7, R216, R7, RZ ;  /* 0x00000007d8077210 */ /* 0x000fe20007ffe0ff */
[----:B------:R-:W-:Y:S01]  /*0f00*/  IMAD.IADD R9, R9, 0x1, R20 ;  /* 0x0000000109097824 */ /* 0x000fe200078e0214 */
[----:B------:R-:W-:Y:S01]  /*0f10*/  LEA.HI R24, R23, R23, RZ, 0x1 ;  /* 0x0000001717187211 */ /* 0x000fe200078f08ff */
[----:B------:R-:W-:-:S02]  /*0f20*/  IMAD.IADD R0, R25, 0x1, -R0 ;  /* 0x0000000119007824 */ /* 0x000fc400078e0a00 */
[----:B------:R-:W-:Y:S01]  /*0f30*/  @P2 IMAD.HI.U32 R11, R7, c[0x0][0x2c8], RZ ;  /* 0x0000b200070b2a27 */ /* 0x000fe200078e00ff */
[--C-:B------:R-:W-:Y:S02]  /*0f40*/  SHF.R.S32.HI R15, RZ, 0x1, R24.reuse ;  /* 0x00000001ff0f7819 */ /* 0x100fe40000011418 */
[----:B------:R-:W-:Y:S01]  /*0f50*/  SHF.R.S32.HI R14, RZ, 0x1f, R24 ;  /* 0x0000001fff0e7819 */ /* 0x000fe20000011418 */
[----:B------:R-:W-:Y:S02]  /*0f60*/  IMAD R5, R75, 0x8, R0 ;  /* 0x000000084b057824 */ /* 0x000fe400078e0200 */
[----:B------:R-:W-:Y:S01]  /*0f70*/  IMAD.MOV.U32 R4, RZ, RZ, R7 ;  /* 0x000000ffff047224 */ /* 0x000fe200078e0007 */
[----:B------:R-:W-:Y:S01]  /*0f80*/  @P2 SHF.R.U32.HI R4, RZ, c[0x0][0x2cc], R11 ;  /* 0x0000b300ff042a19 */ /* 0x000fe2000001160b */
[----:B------:R-:W-:Y:S01]  /*0f90*/  IMAD R0, R10, c[0x0][0x1c0], RZ ;  /* 0x000070000a007a24 */ /* 0x000fe200078e02ff */
[----:B------:R-:W-:Y:S01]  /*0fa0*/  LEA.HI R10, R14, R15, RZ, 0x2 ;  /* 0x0000000f0e0a7211 */ /* 0x000fe200078f10ff */
[----:B------:R-:W-:Y:S01]  /*0fb0*/  IMAD.WIDE.U32 R2, R6, c[0x0][0x1c0], R2 ;  /* 0x0000700006027a25 */ /* 0x000fe200078e0002 */
[----:B------:R-:W-:-:S02]  /*0fc0*/  LEA R225, R5, R18, 0x5 ;  /* 0x0000001205e17211 */ /* 0x000fc400078e28ff */
[----:B------:R-:W-:Y:S01]  /*0fd0*/  LOP3.LUT R5, R10, 0xfffffffc, RZ, 0xc0, !PT ;  /* 0xfffffffc0a057812 */ /* 0x000fe200078ec0ff */
[----:B------:R-:W-:Y:S01]  /*0fe0*/  IMAD R11, R6, c[0x0][0x1c4], R0 ;  /* 0x00007100060b7a24 */ /* 0x000fe200078e0200 */
[--C-:B------:R-:W-:Y:S01]  /*0ff0*/  SHF.R.S32.HI R0, RZ, 0x1f, R4.reuse ;  /* 0x0000001fff007819 */ /* 0x100fe20000011404 */
[----:B------:R-:W-:Y:S01]  /*1000*/  IMAD.MOV R6, RZ, RZ, -R4 ;  /* 0x000000ffff067224 */ /* 0x000fe200078e0a04 */
[----:B------:R-:W-:Y:S01]  /*1010*/  IADD3 R20, R15, -R5, RZ ;  /* 0x800000050f147210 */ /* 0x000fe20007ffe0ff */
[----:B------:R-:W-:Y:S01]  /*1020*/  IMAD.IADD R3, R3, 0x1, R11 ;  /* 0x0000000103037824 */ /* 0x000fe200078e020b */
        /* <DEDUP_REMOVED lines=8> */
[----:B------:R-:W-:Y:S02]  /*10b0*/  IMAD R11, R29, c[0x0][0x1e8], RZ ;  /* 0x00007a001d0b7a24 */ /* 0x000fe400078e02ff */
[C---:B------:R-:W-:Y:S02]  /*10c0*/  IMAD R10, R0.reuse, c[0x0][0x1ac], R4 ;  /* 0x00006b00000a7a24 */ /* 0x040fe400078e0204 */
[----:B------:R-:W-:-:S04]  /*10d0*/  IMAD.WIDE.U32 R2, R0, c[0x0][0x1a8], R2 ;  /* 0x00006a0000027a25 */ /* 0x000fc800078e0002 */
[----:B------:R-:W-:Y:S02]  /*10e0*/  IMAD.IADD R7, R17, 0x1, R21 ;  /* 0x0000000111077824 */ /* 0x000fe400078e0215 */
[----:B------:R-:W-:Y:S02]  /*10f0*/  IMAD R14, R29, c[0x0][0x210], RZ ;  /* 0x000084001d0e7a24 */ /* 0x000fe400078e02ff */
[----:B------:R-:W-:Y:S02]  /*1100*/  IMAD.MOV.U32 R6, RZ, RZ, R16 ;  /* 0x000000ffff067224 */ /* 0x000fe400078e0010 */
[C---:B------:R-:W-:Y:S02]  /*1110*/  IMAD R11, R30.reuse, c[0x0][0x1ec], R11 ;  /* 0x00007b001e0b7a24 */ /* 0x040fe400078e020b */
[----:B------:R-:W-:-:S04]  /*1120*/  IMAD.WIDE.U32 R8, R30, c[0x0][0x1e8], R8 ;  /* 0x00007a001e087a25 */ /* 0x000fc800078e0008 */
[----:B------:R-:W-:Y:S01]  /*1130*/  IMAD.IADD R3, R3, 0x1, R10 ;  /* 0x0000000103037824 */ /* 0x000fe200078e020a */
[----:B------:R-:W-:Y:S01]  /*1140*/  IADD3 R9, R9, R11, RZ ;  /* 0x0000000b09097210 */ /* 0x000fe20007ffe0ff */
[----:B------:R-:W-:Y:S01]  /*1150*/  IMAD R14, R30, c[0x0][0x214], R14 ;  /* 0x000085001e0e7a24 */ /* 0x000fe200078e020e */
[----:B------:R-:W-:Y:S01]  /*1160*/  IADD3 R10, R12, 0x20, RZ ;  /* 0x000000200c0a7810 */ /* 0x000fe20007ffe0ff */
[----:B------:R-:W-:-:S03]  /*1170*/  IMAD.WIDE.U32 R6, R30, c[0x0][0x210], R6 ;  /* 0x000084001e067a25 */ /* 0x000fc600078e0006 */
[----:B------:R-:W-:Y:S01]  /*1180*/  ISETP.GE.AND P5, PT, R10, c[0x0][0x1d4], PT ;  /* 0x000075000a007a0c */ /* 0x000fe20003fa6270 */
[----:B------:R-:W-:Y:S02]  /*1190*/  IMAD.IADD R7, R7, 0x1, R14 ;  /* 0x0000000107077824 */ /* 0x000fe400078e020e */
[----:B------:R-:W-:Y:S02]  /*11a0*/  IMAD R16, R167, c[0x0][0x2c4], RZ ;  /* 0x0000b100a7107a24 */ /* 0x000fe400078e02ff */
[----:B------:R-:W-:-:S05]  /*11b0*/  IMAD.SHL.U32 R14, R72, 0x8, RZ ;  /* 0x00000008480e7824 */ /* 0x000fca00078e00ff */
[----:B------:R-:W-:Y:S02]  /*11c0*/  ISETP.GE.AND P3, PT, R14, c[0x0][0x198], PT ;  /* 0x000066000e007a0c */ /* 0x000fe40003f66270 */
[----:B---3--:R-:W-:Y:S01]  /*11d0*/  @P0 SHF.R.S32.HI R5, RZ, 0x1f, R22 ;  /* 0x0000001fff050819 */ /* 0x008fe20000011416 */
[----:B------:R-:W-:Y:S01]  /*11e0*/  @!P0 IMAD.MOV.U32 R5, RZ, RZ, R19 ;  /* 0x000000ffff058224 */ /* 0x000fe200078e0013 */
[----:B------:R-:W-:Y:S01]  /*11f0*/  @P0 MOV R4, R22 ;  /* 0x0000001600040202 */ /* 0x000fe20000000f00 */
[----:B------:R-:W-:Y:S01]  /*1200*/  @!P0 IMAD.MOV.U32 R4, RZ, RZ, R48 ;  /* 0x000000ffff048224 */ /* 0x000fe200078e0030 */
[C---:B------:R-:W-:Y:S02]  /*1210*/  LEA R18, P0, R2.reuse, c[0x0][0x160], 0x1 ;  /* 0x0000580002127a11 */ /* 0x040fe400078008ff */
[----:B------:R-:W-:Y:S02]  /*1220*/  SEL R0, R5, RZ, !P1 ;  /* 0x000000ff05007207 */ /* 0x000fe40004800000 */
[----:B------:R-:W-:-:S02]  /*1230*/  LEA.HI.X R17, R2, c[0x0][0x164], R3, 0x1, P0 ;  /* 0x0000590002117a11 */ /* 0x000fc400000f0c03 */
[----:B------:R-:W-:Y:S01]  /*1240*/  SEL R4, R4, RZ, !P1 ;  /* 0x000000ff04047207 */ /* 0x000fe20004800000 */
[C---:B------:R-:W-:Y:S01]  /*1250*/  IMAD R2, R0.reuse, c[0x0][0x1f0], RZ ;  /* 0x00007c0000027a24 */ /* 0x040fe200078e02ff */
[----:B------:R-:W-:Y:S01]  /*1260*/  ISETP.GE.AND P0, PT, R15, R16, PT ;  /* 0x000000100f00720c */ /* 0x000fe20003f06270 */
[----:B------:R-:W-:Y:S01]  /*1270*/  IMAD R0, R0, c[0x0][0x218], RZ ;  /* 0x0000860000007a24 */ /* 0x000fe200078e02ff */
[----:B------:R-:W-:Y:S01]  /*1280*/  LOP3.LUT P1, RZ, R20, 0x2, RZ, 0xc0, !PT ;  /* 0x0000000214ff7812 */ /* 0x000fe2000782c0ff */
[C---:B------:R-:W-:Y:S01]  /*1290*/  IMAD R11, R4.reuse, c[0x0][0x1f4], R2 ;  /* 0x00007d00040b7a24 */ /* 0x040fe200078e0202 */
[----:B------:R2:W3:Y:S01]  /*12a0*/  SHFL.IDX PT, R5, R17, RZ, 0x1c1f ;  /* 0x001c1fff11057589 */ /* 0x0004e200000e0000 */
[----:B------:R-:W-:-:S04]  /*12b0*/  IMAD.WIDE.U32 R34, R4, c[0x0][0x1f0], R8 ;  /* 0x00007c0004227a25 */ /* 0x000fc800078e0008 */
[C---:B------:R-:W-:Y:S01]  /*12c0*/  IMAD R2, R4.reuse, c[0x0][0x21c], R0 ;  /* 0x0000870004027a24 */ /* 0x040fe200078e0200 */
[----:B------:R-:W-:Y:S01]  /*12d0*/  IADD3 R37, R35, R11, RZ ;  /* 0x0000000b23257210 */ /* 0x000fe20007ffe0ff */
[----:B------:R-:W-:Y:S01]  /*12e0*/  IMAD.WIDE.U32 R32, R4, c[0x0][0x218], R6 ;  /* 0x0000860004207a25 */ /* 0x000fe200078e0006 */
[----:B------:R2:W-:Y:S01]  /*12f0*/  STL.64 [R1+0x40], R34 ;  /* 0x0000402201007387 */ /* 0x0005e20000100a00 */
[----:B------:R-:W-:Y:S02]  /*1300*/  IADD3 R0, R14, 0x40, RZ ;  /* 0x000000400e007810 */ /* 0x000fe40007ffe0ff */
[----:B------:R-:W-:Y:S01]  /*1310*/  IMAD.IADD R31, R33, 0x1, R2 ;  /* 0x00000001211f7824 */ /* 0x000fe200078e0202 */
[----:B------:R2:W-:Y:S01]  /*1320*/  STL.64 [R1+0x48], R32 ;  /* 0x0000482001007387 */ /* 0x0005e20000100a00 */
[----:B------:R-:W-:Y:S01]  /*1330*/  IMAD.MOV.U32 R6, RZ, RZ, 0x10 ;  /* 0x00000010ff067424 */ /* 0x000fe200078e00ff */
[----:B------:R-:W-:Y:S02]  /*1340*/  ISETP.GE.AND P3, PT, R0, c[0x0][0x198], PT ;  /* 0x0000660000007a0c */ /* 0x000fe40003f66270 */
[----:B------:R2:W-:Y:S02]  /*1350*/  STL [R1+0x34], R37 ;  /* 0x0000342501007387 */ /* 0x0005e40000100800 */
[----:B------:R-:W-:-:S02]  /*1360*/  SEL R3, R6, 0xfffffff0, !P1 ;  /* 0xfffffff006037807 */ /* 0x000fc40004800000 */
[----:B------:R2:W-:Y:S01]  /*1370*/  STL [R1+0x3c], R31 ;  /* 0x00003c1f01007387 */ /* 0x0005e20000100800 */
[----:B------:R-:W-:-:S03]  /*1380*/  ISETP.GE.AND P1, PT, R10, c[0x0][0x198], PT ;  /* 0x000066000a007a0c */ /* 0x000fc60003f26270 */
[----:B------:R2:W4:Y:S01]  /*1390*/  SHFL.IDX PT, R4, R18, RZ, 0x1c1f ;  /* 0x001c1fff12047589 */ /* 0x00052200000e0000 */
[----:B------:R-:W-:Y:S01]  /*13a0*/  P2R R11, PR, RZ, 0x2 ;  /* 0x00000002ff0b7803 */ /* 0x000fe20000000000 */
[----:B------:R-:W-:Y:S05]  /*13b0*/  @P0 BRA `(.L_x_617) ;  /* 0x0000010000000947 */ /* 0x000fea0003800000 */
[C---:B---34-:R-:W-:Y:S02]  /*13c0*/  LEA R6, P0, R14.reuse, R4, 0x1 ;  /* 0x000000040e067211 */ /* 0x058fe400078008ff */
[----:B------:R-:W-:Y:S02]  /*13d0*/  SHF.R.S32.HI R2, RZ, 0x1f, R10 ;  /* 0x0000001fff027819 */ /* 0x000fe4000001140a */
[----:B------:R-:W-:Y:S02]  /*13e0*/  SHF.R.S32.HI R8, RZ, 0x1f, R0 ;  /* 0x0000001fff087819 */ /* 0x000fe40000011400 */
[----:B------:R-:W-:Y:S02]  /*13f0*/  LEA.HI.X R7, R14, R5, R13, 0x1, P0 ;  /* 0x000000050e077211 */ /* 0x000fe400000f0c0d */
[----:B------:R-:W-:-:S02]  /*1400*/  LEA.HI R2, R2, R10, RZ, 0x3 ;  /* 0x0000000a02027211 */ /* 0x000fc400078f18ff */
[----:B------:R-:W-:Y:S02]  /*1410*/  ISETP.GE.AND P0, PT, R14, c[0x0][0x198], PT ;  /* 0x000066000e007a0c */ /* 0x000fe40003f06270 */
[----:B------:R-:W-:Y:S02]  /*1420*/  LEA.HI R0, R8, R0, RZ, 0x3 ;  /* 0x0000000008007211 */ /* 0x000fe400078f18ff */
[----:B------:R-:W-:Y:S02]  /*1430*/  LOP3.LUT R8, R2, 0xfffffff8, RZ, 0xc0, !PT ;  /* 0xfffffff802087812 */ /* 0x000fe400078ec0ff */
[----:B------:R-:W-:Y:S01]  /*1440*/  LOP3.LUT R2, R0, 0xfffffff8, RZ, 0xc0, !PT ;  /* 0xfffffff800027812 */ /* 0x000fe200078ec0ff */
[----:B------:R-:W-:Y:S02]  /*1450*/  IMAD.SHL.U32 R0, R225, 0x2, RZ ;  /* 0x00000002e1007824 */ /* 0x000fe400078e00ff */
[----:B------:R-:W-:-:S04]  /*1460*/  IMAD.WIDE R8, R8, 0x2, R4 ;  /* 0x0000000208087825 */ /* 0x000fc800078e0204 */
[----:B------:R-:W-:Y:S01]  /*1470*/  IMAD.WIDE R4, R2, 0x2, R4 ;  /* 0x0000000202047825 */ /* 0x000fe200078e0204 */
[----:B------:R-:W-:Y:S01]  /*1480*/  @!PT LDS RZ, [RZ] ;  /* 0x00000000fffff984 */ /* 0x000fe20000000800 */
[----:B------:R3:W-:Y:S04]  /*1490*/  LDGSTS.E.BYPASS.LTC128B.128 [R0+0x6100], [R6.64], !P0 ;  /* 0x0610000006007fae */ /* 0x0007e8000c101d46 */
[----:B------:R3:W-:Y:S04]  /*14a0*/  LDGSTS.E.BYPASS.LTC128B.128 [R0+0x8100], [R8.64], !P1 ;  /* 0x0810000008007fae */ /* 0x0007e8000c901d46 */
[----:B------:R3:W-:Y:S02]  /*14b0*/  LDGSTS.E.BYPASS.LTC128B.128 [R0+0xa100], [R4.64], !P3 ;  /* 0x0a10000004007fae */ /* 0x0007e4000d901d46 */
.L_x_617:
[----:B---3--:R-:W-:Y:S05]  /*14c0*/  BSYNC B0 ;  /* 0x0000000000007941 */ /* 0x008fea0003800000 */
.L_x_616:
[----:B------:R-:W-:Y:S01]  /*14d0*/  IADD3 R0, R15, 0x20, RZ ;  /* 0x000000200f007810 */ /* 0x000fe20007ffe0ff */
[----:B------:R3:W1:Y:S01]  /*14e0*/  SHFL.IDX PT, R5, R17, 0x1, 0x1c1f ;  /* 0x003c1f0011057f89 */ /* 0x00066200000e0000 */
[----:B------:R-:W-:Y:S02]  /*14f0*/  BSSY B0, `(.L_x_618) ;  /* 0x0000015000007945 */ /* 0x000fe40003800000 */
[----:B------:R-:W-:Y:S01]  /*1500*/  ISETP.GE.AND P0, PT, R0, R16, PT ;  /* 0x000000100000720c */ /* 0x000fe20003f06270 */
[----:B----4-:R3:W4:-:S12]  /*1510*/  SHFL.IDX PT, R4, R18, 0x1, 0x1c1f ;  /* 0x003c1f0012047f89 */ /* 0x01071800000e0000 */
[----:B------:R-:W-:Y:S05]  /*1520*/  @P0 BRA `(.L_x_619) ;  /* 0x0000011000000947 */ /* 0x000fea0003800000 */
[C---:B------:R-:W-:Y:S02]  /*1530*/  IADD3 R0, R14.reuse, 0x40, RZ ;  /* 0x000000400e007810 */ /* 0x040fe40007ffe0ff */
[C---:B----4-:R-:W-:Y:S02]  /*1540*/  LEA R6, P0, R14.reuse, R4, 0x1 ;  /* 0x000000040e067211 */ /* 0x050fe400078008ff */
[----:B------:R-:W-:Y:S02]  /*1550*/  SHF.R.S32.HI R8, RZ, 0x1f, R10 ;  /* 0x0000001fff087819 */ /* 0x000fe4000001140a */
[----:B------:R-:W-:Y:S02]  /*1560*/  SHF.R.S32.HI R2, RZ, 0x1f, R0 ;  /* 0x0000001fff027819 */ /* 0x000fe40000011400 */
[----:B-1----:R-:W-:Y:S02]  /*1570*/  LEA.HI.X R7, R14, R5, R13, 0x1, P0 ;  /* 0x000000050e077211 */ /* 0x002fe400000f0c0d */
        /* <DEDUP_REMOVED lines=12> */
.L_x_619:
[----:B------:R-:W-:Y:S05]  /*1640*/  BSYNC B0 ;  /* 0x0000000000007941 */ /* 0x000fea0003800000 */
.L_x_618:
[----:B-1----:R-:W-:Y:S01]  /*1650*/  IADD3 R0, R15, 0x40, RZ ;  /* 0x000000400f007810 */ /* 0x002fe20007ffe0ff */
[----:B------:R1:W2:Y:S01]  /*1660*/  SHFL.IDX PT, R5, R17, 0x2, 0x1c1f ;  /* 0x005c1f0011057f89 */ /* 0x0002a200000e0000 */
        /* <DEDUP_REMOVED lines=8> */
[----:B--2---:R-:W-:Y:S02]  /*16f0*/  LEA.HI.X R7, R14, R5, R13, 0x1, P0 ;  /* 0x000000050e077211 */ /* 0x004fe400000f0c0d */
        /* <DEDUP_REMOVED lines=12> */
.L_x_621:
[----:B------:R-:W-:Y:S05]  /*17c0*/  BSYNC B0 ;  /* 0x0000000000007941 */ /* 0x000fea0003800000 */
.L_x_620:
[----:B--2-4-:R-:W2:Y:S01]  /*17d0*/  SHFL.IDX PT, R4, R18, 0x3, 0x1c1f ;  /* 0x007c1f0012047f89 */ /* 0x014ea200000e0000 */
[----:B------:R-:W-:Y:S01]  /*17e0*/  IADD3 R0, R15, 0x60, RZ ;  /* 0x000000600f007810 */ /* 0x000fe20007ffe0ff */
[----:B------:R-:W-:Y:S01]  /*17f0*/  IMAD.SHL.U32 R225, R225, 0x2, RZ ;  /* 0x00000002e1e17824 */ /* 0x000fe200078e00ff */
[----:B------:R-:W-:Y:S01]  /*1800*/  P2R R2, PR, RZ, 0x4 ;  /* 0x00000004ff027803 */ /* 0x000fe20000000000 */
[----:B------:R-:W4:Y:S01]  /*1810*/  SHFL.IDX PT, R5, R17, 0x3, 0x1c1f ;  /* 0x007c1f0011057f89 */ /* 0x000f2200000e0000 */
[----:B------:R-:W-:Y:S01]  /*1820*/  ISETP.GE.AND P1, PT, R0, R16, PT ;  /* 0x000000100000720c */ /* 0x000fe20003f26270 */
[----:B------:R-:W-:Y:S01]  /*1830*/  IMAD.IADD R8, R165, 0x1, -R25 ;  /* 0x00000001a5087824 */ /* 0x000fe200078e0a19 */
[----:B------:R-:W-:Y:S01]  /*1840*/  ISETP.GE.AND P2, PT, R14, c[0x0][0x198], PT ;  /* 0x000066000e007a0c */ /* 0x000fe20003f46270 */
[----:B------:R-:W-:Y:S01]  /*1850*/  IMAD.MOV.U32 R9, RZ, RZ, c[0x0][0x1e0] ;  /* 0x00007800ff097624 */ /* 0x000fe200078e00ff */
[----:B------:R-:W-:Y:S01]  /*1860*/  IADD3 R74, R204, -0x1, RZ ;  /* 0xffffffffcc4a7810 */ /* 0x000fe20007ffe0ff */
[----:B------:R-:W-:Y:S01]  /*1870*/  IMAD.MOV.U32 R156, RZ, RZ, R36 ;  /* 0x000000ffff9c7224 */ /* 0x000fe200078e0024 */
[----:B------:R-:W-:Y:S01]  /*1880*/  SHF.R.S32.HI R12, RZ, 0x4, R27 ;  /* 0x00000004ff0c7819 */ /* 0x000fe2000001141b */
[----:B------:R-:W-:-:S02]  /*1890*/  IMAD.MOV.U32 R157, RZ, RZ, R37 ;  /* 0x000000ffff9d7224 */ /* 0x000fc400078e0025 */
[C---:B------:R-:W-:Y:S02]  /*18a0*/  IMAD.SHL.U32 R155, R9.reuse, 0x40, RZ ;  /* 0x00000040099b7824 */ /* 0x040fe400078e00ff */
[----:B------:R-:W-:Y:S02]  /*18b0*/  IMAD.MOV.U32 R156, RZ, RZ, R34 ;  /* 0x000000ffff9c7224 */ /* 0x000fe400078e0022 */
[----:B------:R-:W-:Y:S01]  /*18c0*/  @!P1 IADD3 R0, R14, 0x40, RZ ;  /* 0x000000400e009810 */ /* 0x000fe20007ffe0ff */
[----:B------:R-:W-:Y:S02]  /*18d0*/  IMAD.SHL.U32 R164, R9, 0x20, RZ ;  /* 0x0000002009a47824 */ /* 0x000fe400078e00ff */
[----:B------:R-:W-:Y:S01]  /*18e0*/  IMAD R73, R74, -0x40, R165 ;  /* 0xffffffc04a497824 */ /* 0x000fe200078e02a5 */
[----:B------:R-:W-:Y:S01]  /*18f0*/  STL.64 [R1+0x30], R156 ;  /* 0x0000309c01007387 */ /* 0x000fe20000100a00 */
[----:B--2---:R-:W-:-:S04]  /*1900*/  @!P1 LEA R6, P0, R14, R4, 0x1 ;  /* 0x000000040e069211 */ /* 0x004fc800078008ff */
[----:B----4-:R-:W-:Y:S01]  /*1910*/  @!P1 LEA.HI.X R7, R14, R5, R13, 0x1, P0 ;  /* 0x000000050e079211 */ /* 0x010fe200000f0c0d */
[----:B------:R-:W-:Y:S01]  /*1920*/  IMAD.MOV.U32 R14, RZ, RZ, 0x6 ;  /* 0x00000006ff0e7424 */ /* 0x000fe200078e00ff */
[----:B------:R-:W-:Y:S02]  /*1930*/  ISETP.NE.AND P0, PT, R11, RZ, PT ;  /* 0x000000ff0b00720c */ /* 0x000fe40003f05270 */
[----:B------:R-:W-:Y:S01]  /*1940*/  SHF.R.S32.HI R13, RZ, 0x1f, R74 ;  /* 0x0000001fff0d7819 */ /* 0x000fe2000001144a */
[----:B------:R-:W-:Y:S01]  /*1950*/  @!PT LDS RZ, [RZ] ;  /* 0x00000000fffff984 */ /* 0x000fe20000000800 */
[----:B------:R2:W-:Y:S01]  /*1960*/  @!P1 LDGSTS.E.BYPASS.LTC128B.128 [R225+0x7900], [R6.64], !P2 ;  /* 0x0790000006e19fae */ /* 0x0005e2000d101d46 */
[----:B------:R-:W-:Y:S02]  /*1970*/  ISETP.NE.AND P2, PT, R2, RZ, PT ;  /* 0x000000ff0200720c */ /* 0x000fe40003f45270 */
[----:B------:R-:W-:Y:S02]  /*1980*/  @!P1 SHF.R.S32.HI R2, RZ, 0x1f, R0 ;  /* 0x0000001fff029819 */ /* 0x000fe40000011400 */
[----:B------:R-:W-:-:S02]  /*1990*/  SHF.L.U64.HI R154, R9, R14, c[0x0][0x1e4] ;  /* 0x00007900099a7619 */ /* 0x000fc4000001020e */
[----:B------:R-:W-:Y:S02]  /*19a0*/  @!P1 LEA.HI R0, R2, R0, RZ, 0x3 ;  /* 0x0000000002009211 */ /* 0x000fe400078f18ff */
[----:B------:R-:W-:Y:S02]  /*19b0*/  SHF.R.S32.HI R11, RZ, 0x1f, R23 ;  /* 0x0000001fff0b7819 */ /* 0x000fe40000011417 */
[----:B------:R-:W-:Y:S01]  /*19c0*/  @!P1 LOP3.LUT R2, R0, 0xfffffff8, RZ, 0xc0, !PT ;  /* 0xfffffff800029812 */ /* 0x000fe200078ec0ff */
[----:B------:R-:W-:Y:S01]  /*19d0*/  IMAD R0, R74, -0x40, R8 ;  /* 0xffffffc04a007824 */ /* 0x000fe200078e0208 */
[----:B------:R-:W-:Y:S02]  /*19e0*/  LEA.HI R11, R11, R23, RZ, 0x3 ;  /* 0x000000170b0b7211 */ /* 0x000fe400078f18ff */
[----:B--2---:R-:W-:-:S04]  /*19f0*/  @!P1 SHF.R.S32.HI R6, RZ, 0x1f, R10 ;  /* 0x0000001fff069819 */ /* 0x004fc8000001140a */
[----:B------:R-:W-:Y:S02]  /*1a00*/  @!P1 LEA.HI R6, R6, R10, RZ, 0x3 ;  /* 0x0000000a06069211 */ /* 0x000fe400078f18ff */
[----:B------:R-:W-:Y:S02]  /*1a10*/  LEA.HI R10, R27, R12, RZ, 0x1 ;  /* 0x0000000c1b0a7211 */ /* 0x000fe400078f08ff */
[----:B------:R-:W-:Y:S02]  /*1a20*/  @!P1 LOP3.LUT R6, R6, 0xfffffff8, RZ, 0xc0, !PT ;  /* 0xfffffff806069812 */ /* 0x000fe400078ec0ff */
[----:B------:R-:W-:-:S03]  /*1a30*/  LOP3.LUT R10, R10, 0xfffffffe, RZ, 0xc0, !PT ;  /* 0xfffffffe0a0a7812 */ /* 0x000fc600078ec0ff */
[----:B------:R-:W-:-:S04]  /*1a40*/  @!P1 IMAD.WIDE R6, R6, 0x2, R4 ;  /* 0x0000000206069825 */ /* 0x000fc800078e0204 */
[----:B------:R-:W-:Y:S01]  /*1a50*/  @!P1 IMAD.WIDE R4, R2, 0x2, R4 ;  /* 0x0000000202049825 */ /* 0x000fe200078e0204 */
[----:B------:R2:W-:Y:S01]  /*1a60*/  @!P1 LDGSTS.E.BYPASS.LTC128B.128 [R225+0x9900], [R6.64], !P0 ;  /* 0x0990000006e19fae */ /* 0x0005e2000c101d46 */
[----:B------:R-:W-:Y:S02]  /*1a70*/  ISETP.GE.AND P0, PT, R0, 0x1, PT ;  /* 0x000000010000780c */ /* 0x000fe40003f06270 */
[----:B------:R-:W-:Y:S01]  /*1a80*/  LOP3.LUT R2, R28, 0xfffffff8, RZ, 0xc0, !PT ;  /* 0xfffffff81c027812 */ /* 0x000fe200078ec0ff */
[----:B------:R4:W-:Y:S01]  /*1a90*/  @!P1 LDGSTS.E.BYPASS.LTC128B.128 [R225+0xb900], [R4.64], !P3 ;  /* 0x0b90000004e19fae */ /* 0x0009e2000d901d46 */
[----:B------:R-:W-:Y:S01]  /*1aa0*/  ISETP.GE.AND P3, PT, R0, 0x21, PT ;  /* 0x000000210000780c */ /* 0x000fe20003f66270 */
[----:B------:R-:W-:Y:S02]  /*1ab0*/  IMAD R0, R154, R74, RZ ;  /* 0x0000004a9a007224 */ /* 0x000fe400078e02ff */
[----:B------:R-:W0:Y:S01]  /*1ac0*/  LDGDEPBAR ;  /* 0x00000000000079af */ /* 0x000e220000000000 */
[----:B------:R-:W-:-:S02]  /*1ad0*/  IMAD.IADD R2, R153, 0x1, -R2 ;  /* 0x0000000199027824 */ /* 0x000fc400078e0a02 */
[----:B------:R-:W-:Y:S02]  /*1ae0*/  IMAD R0, R13, R155, R0 ;  /* 0x0000009b0d007224 */ /* 0x000fe400078e0200 */
[----:B------:R-:W-:Y:S01]  /*1af0*/  IMAD.IADD R10, R12, 0x1, -R10 ;  /* 0x000000010c0a7824 */ /* 0x000fe200078e0a0a */
[----:B------:R-:W-:-:S04]  /*1b00*/  LEA.HI R8, R2, R2, RZ, 0x1 ;  /* 0x0000000202087211 */ /* 0x000fc800078f08ff */
[----:B------:R-:W-:Y:S01]  /*1b10*/  SHF.R.S32.HI R12, RZ, 0x1, R8 ;  /* 0x00000001ff0c7819 */ /* 0x000fe20000011408 */
[----:B--2---:R-:W-:Y:S02]  /*1b20*/  IMAD.MOV.U32 R6, RZ, RZ, 0x5 ;  /* 0x00000005ff067424 */ /* 0x004fe400078e00ff */
[----:B----4-:R-:W-:-:S03]  /*1b30*/  IMAD.WIDE.U32 R4, R74, R155, R156 ;  /* 0x0000009b4a047225 */ /* 0x010fc600078e009c */
[----:B------:R-:W-:Y:S02]  /*1b40*/  SHF.L.U64.HI R166, R9, R6, c[0x0][0x1e4] ;  /* 0x0000790009a67619 */ /* 0x000fe40000010206 */
[----:B------:R-:W-:Y:S01]  /*1b50*/  LOP3.LUT R9, R8, 0x3fffffe, RZ, 0xc0, !PT ;  /* 0x03fffffe08097812 */ /* 0x000fe200078ec0ff */
[----:B------:R-:W-:Y:S01]  /*1b60*/  IMAD.IADD R0, R5, 0x1, R0 ;  /* 0x0000000105007824 */ /* 0x000fe200078e0200 */
[----:B------:R-:W-:Y:S01]  /*1b70*/  BAR.SYNC.DEFER_BLOCKING 0x0 ;  /* 0x0000000000007b1d */ /* 0x000fe20000010000 */
[----:B------:R-:W-:Y:S02]  /*1b80*/  @P0 LEA R6, P1, R4, c[0x0][0x1c8], 0x1 ;  /* 0x0000720004060a11 */ /* 0x000fe400078208ff */
[----:B------:R-:W-:Y:S02]  /*1b90*/  IMAD.IADD R9, R2, 0x1, -R9 ;  /* 0x0000000102097824 */ /* 0x000fe400078e0a09 */
[----:B------:R-:W-:Y:S01]  /*1ba0*/  @P0 LEA.HI.X R7, R4, c[0x0][0x1cc], R0, 0x1, P1 ;  /* 0x0000730004070a11 */ /* 0x000fe200008f0c00 */
[----:B------:R-:W-:Y:S01]  /*1bb0*/  IMAD.SHL.U32 R2, R20, 0x40, RZ ;  /* 0x0000004014027824 */ /* 0x000fe200078e00ff */
[----:B------:R-:W-:-:S02]  /*1bc0*/  @P3 IADD3 R5, P1, R164, R4, RZ ;  /* 0x00000004a4053210 */ /* 0x000fc40007f3e0ff */
[----:B------:R-:W-:Y:S02]  /*1bd0*/  LOP3.LUT R4, R24, 0x7fffffe, RZ, 0xc0, !PT ;  /* 0x07fffffe18047812 */ /* 0x000fe400078ec0ff */
[----:B------:R-:W-:Y:S01]  /*1be0*/  LOP3.LUT R2, R2, 0xc0, RZ, 0xc0, !PT ;  /* 0x000000c002027812 */ /* 0x000fe200078ec0ff */
[----:B------:R-:W-:Y:S02]  /*1bf0*/  @P3 IMAD.X R0, R166, 0x1, R0, P1 ;  /* 0x00000001a6003824 */ /* 0x000fe400008e0600 */
[----:B------:R-:W-:Y:S01]  /*1c00*/  IMAD.IADD R162, R23, 0x1, -R4 ;  /* 0x0000000117a27824 */ /* 0x000fe200078e0a04 */
[----:B------:R-:W-:-:S04]  /*1c10*/  @P3 LEA R4, P1, R5, c[0x0][0x1c8], 0x1 ;  /* 0x0000720005043a11 */ /* 0x000fc800078208ff */
[----:B------:R-:W-:Y:S01]  /*1c20*/  @P3 LEA.HI.X R5, R5, c[0x0][0x1cc], R0, 0x1, P1 ;  /* 0x0000730005053a11 */ /* 0x000fe200008f0c00 */
[C---:B------:R-:W-:Y:S01]  /*1c30*/  IMAD.SHL.U32 R0, R12.reuse, 0x40, RZ ;  /* 0x000000400c007824 */ /* 0x040fe200078e00ff */
[----:B------:R-:W-:Y:S01]  /*1c40*/  LOP3.LUT P1, RZ, R12, 0x2, RZ, 0xc0, !PT ;  /* 0x000000020cff7812 */ /* 0x000fe2000782c0ff */
[----:B------:R-:W-:Y:S01]  /*1c50*/  @!PT LDS RZ, [RZ] ;  /* 0x00000000fffff984 */ /* 0x000fe20000000800 */
[----:B------:R-:W-:Y:S01]  /*1c60*/  @!PT LDS RZ, [RZ] ;  /* 0x00000000fffff984 */ /* 0x000fe20000000800 */
[----:B------:R-:W-:Y:S01]  /*1c70*/  @!PT LDS RZ, [RZ] ;  /* 0x00000000fffff984 */ /* 0x000fe20000000800 */
[----:B------:R2:W-:Y:S03]  /*1c80*/  @P0 LDGSTS.E.BYPASS.LTC128B.128 [R225+0x3100], [R6.64], !P6 ;  /* 0x0310000006e10fae */ /* 0x0005e6000f101d46 */
[----:B------:R-:W-:Y:S01]  /*1c90*/  LOP3.LUT R0, R0, 0xc0, RZ, 0xc0, !PT ;  /* 0x000000c000007812 */ /* 0x000fe200078ec0ff */
[----:B------:R2:W-:Y:S04]  /*1ca0*/  @P0 LDGSTS.E.BYPASS.LTC128B.128 [R225+0x4100], [R6.64+0x40], !P5 ;  /* 0x0410004006e10fae */ /* 0x0005e8000e901d46 */
[----:B------:R2:W-:Y:S04]  /*1cb0*/  @P0 LDGSTS.E.BYPASS.LTC128B.128 [R225+0x5100], [R6.64+0x80], !P4 ;  /* 0x0510008006e10fae */ /* 0x0005e8000e101d46 */
[----:B------:R4:W-:Y:S04]  /*1cc0*/  @P3 LDGSTS.E.BYPASS.LTC128B.128 [R225+0x3900], [R4.64], !P6 ;  /* 0x0390000004e13fae */ /* 0x0009e8000f101d46 */
[----:B------:R4:W-:Y:S04]  /*1cd0*/  @P3 LDGSTS.E.BYPASS.LTC128B.128 [R225+0x4900], [R4.64+0x40], !P5 ;  /* 0x0490004004e13fae */ /* 0x0009e8000e901d46 */
[----:B------:R4:W-:Y:S04]  /*1ce0*/  @P3 LDGSTS.E.BYPASS.LTC128B.128 [R225+0x5900], [R4.64+0x80], !P4 ;  /* 0x0590008004e13fae */ /* 0x0009e8000e101d46 */
[----:B------:R-:W0:Y:S01]  /*1cf0*/  LDGDEPBAR ;  /* 0x00000000000079af */ /* 0x000e220000000000 */
[----:B--2---:R-:W-:-:S02]  /*1d00*/  IMAD.SHL.U32 R7, R26, 0x8, RZ ;  /* 0x000000081a077824 */ /* 0x004fc400078e00ff */
[----:B----4-:R-:W-:Y:S01]  /*1d10*/  IMAD.SHL.U32 R4, R11, 0x20, RZ ;  /* 0x000000200b047824 */ /* 0x010fe200078e00ff */
[----:B------:R-:W-:-:S04]  /*1d20*/  DEPBAR.LE SB0, 0x1 ;  /* 0x000080400000791a */ /* 0x000fc80000000000 */
[----:B------:R-:W-:Y:S01]  /*1d30*/  IMAD.SHL.U32 R5, R10, 0x8, RZ ;  /* 0x000000080a057824 */ /* 0x000fe200078e00ff */
[----:B------:R-:W-:Y:S01]  /*1d40*/  LOP3.LUT R161, R4, 0xffffff00, RZ, 0xc0, !PT ;  /* 0xffffff0004a17812 */ /* 0x000fe200078ec0ff */
[----:B------:R-:W-:-:S04]  /*1d50*/  DEPBAR.LE SB0, 0x0 ;  /* 0x000080000000791a */ /* 0x000fc80000000000 */
[----:B------:R-:W-:Y:S02]  /*1d60*/  LOP3.LUT R6, R2, 0x8, R5, 0xf8, !PT ;  /* 0x0000000802067812 */ /* 0x000fe400078ef805 */
[----:B------:R-:W-:Y:S01]  /*1d70*/  SHF.R.U32.HI R4, RZ, 0x3, R2 ;  /* 0x00000003ff047819 */ /* 0x000fe20000011602 */
[----:B------:R-:W-:Y:S01]  /*1d80*/  IMAD R2, R75, 0x200, R161 ;  /* 0x000002004b027824 */ /* 0x000fe200078e02a1 */
[----:B------:R-:W-:Y:S01]  /*1d90*/  LOP3.LUT R5, R0, 0x8, R7, 0xf8, !PT ;  /* 0x0000000800057812 */ /* 0x000fe200078ef807 */
[----:B------:R-:W-:Y:S01]  /*1da0*/  IMAD R7, R10, 0x8, R9 ;  /* 0x000000080a077824 */ /* 0x000fe200078e0209 */
[----:B------:R-:W-:Y:S01]  /*1db0*/  LOP3.LUT R160, R6, R4, RZ, 0x3c, !PT ;  /* 0x0000000406a07212 */ /* 0x000fe200078e3cff */
[----:B------:R-:W-:Y:S01]  /*1dc0*/  IMAD R2, R162, 0x20, R2 ;  /* 0x00000020a2027824 */ /* 0x000fe200078e0202 */
[----:B------:R-:W-:Y:S01]  /*1dd0*/  SHF.R.U32.HI R0, RZ, 0x3, R0 ;  /* 0x00000003ff007819 */ /* 0x000fe20000011600 */
[----:B------:R-:W-:Y:S01]  /*1de0*/  IMAD.WIDE.U32 R8, R74, c[0x0][0x208], RZ ;  /* 0x000082004a087a25 */ /* 0x000fe200078e00ff */
[----:B------:R-:W-:-:S02]  /*1df0*/  SEL R10, RZ, 0x2, P5 ;  /* 0x00000002ff0a7807 */ /* 0x000fc40002800000 */
[----:B------:R-:W-:Y:S01]  /*1e00*/  LOP3.LUT R0, R5, R0, RZ, 0x3c, !PT ;  /* 0x0000000005007212 */ /* 0x000fe200078e3cff */
[----:B------:R-:W-:-:S04]  /*1e10*/  IMAD.IADD R2, R160, 0x1, R2 ;  /* 0x00000001a0027824 */ /* 0x000fc800078e0202 */
[----:B------:R-:W-:Y:S01]  /*1e20*/  IMAD.SHL.U32 R211, R2, 0x2, RZ ;  /* 0x0000000202d37824 */ /* 0x000fe200078e00ff */
[----:B------:R-:W-:Y:S01]  /*1e30*/  BAR.SYNC.DEFER_BLOCKING 0x0 ;  /* 0x0000000000007b1d */ /* 0x000fe20000010000 */
[----:B------:R-:W-:Y:S02]  /*1e40*/  IMAD R2, R13, c[0x0][0x208], RZ ;  /* 0x000082000d027a24 */ /* 0x000fe400078e02ff */
[----:B------:R-:W-:Y:S02]  /*1e50*/  IMAD.U32 R0, R7, 0x20, R0 ;  /* 0x0000002007007824 */ /* 0x000fe400078e0000 */
[----:B------:R-:W-:Y:S02]  /*1e60*/  IMAD R2, R74, c[0x0][0x20c], R2 ;  /* 0x000083004a027a24 */ /* 0x000fe400078e0202 */
[----:B------:R-:W-:Y:S01]  /*1e70*/  IMAD.SHL.U32 R208, R0, 0x2, RZ ;  /* 0x0000000200d07824 */ /* 0x000fe200078e00ff */
[----:B------:R-:W-:Y:S01]  /*1e80*/  LEA R0, P0, R8, R32, 0x6 ;  /* 0x0000002008007211 */ /* 0x000fe200078030ff */
[----:B------:R-:W-:Y:S01]  /*1e90*/  IMAD.IADD R2, R9, 0x1, R2 ;  /* 0x0000000109027824 */ /* 0x000fe200078e0202 */
[----:B------:R-:W-:Y:S01]  /*1ea0*/  SEL R9, RZ, 0x4, P4 ;  /* 0x00000004ff097807 */ /* 0x000fe20002000000 */
[----:B------:R-:W-:Y:S01]  /*1eb0*/  IMAD R212, R3, 0x2, R211 ;  /* 0x0000000203d47824 */ /* 0x000fe200078e02d3 */
[----:B------:R-:W-:-:S02]  /*1ec0*/  IADD3 R213, R208, 0x3120, RZ ;  /* 0x00003120d0d57810 */ /* 0x000fc40007ffe0ff */
[----:B------:R-:W-:Y:S02]  /*1ed0*/  LEA.HI.X R2, R8, R31, R2, 0x6, P0 ;  /* 0x0000001f08027211 */ /* 0x000fe400000f3402 */
[----:B------:R-:W-:Y:S02]  /*1ee0*/  SEL R8, RZ, 0x1, P6 ;  /* 0x00000001ff087807 */ /* 0x000fe40003000000 */
[C---:B------:R-:W-:Y:S02]  /*1ef0*/  LEA R20, P0, R0.reuse, c[0x0][0x1f8], 0x1 ;  /* 0x00007e0000147a11 */ /* 0x040fe400078008ff */
[----:B------:R-:W-:Y:S01]  /*1f00*/  IADD3 R24, R9, R10, R8 ;  /* 0x0000000a09187210 */ /* 0x000fe20007ffe008 */
[----:B------:R-:W-:Y:S01]  /*1f10*/  IMAD.MOV.U32 R8, RZ, RZ, c[0x0][0x208] ;  /* 0x00008200ff087624 */ /* 0x000fe200078e00ff */
[----:B------:R-:W-:Y:S01]  /*1f20*/  LEA.HI.X R21, R0, c[0x0][0x1fc], R2, 0x1, P0 ;  /* 0x00007f0000157a11 */ /* 0x000fe200000f0c02 */
[----:B------:R-:W-:Y:S01]  /*1f30*/  IMAD.IADD R0, R73, 0x1, -R25 ;  /* 0x0000000149007824 */ /* 0x000fe200078e0a19 */
[----:B------:R-:W-:Y:S01]  /*1f40*/  IADD3 R2, R208, 0x3100, RZ ;  /* 0x00003100d0027810 */ /* 0x000fe20007ffe0ff */
[C---:B------:R-:W-:Y:S01]  /*1f50*/  IMAD.SHL.U32 R12, R8.reuse, 0x40, RZ ;  /* 0x00000040080c7824 */ /* 0x040fe200078e00ff */
[----:B------:R-:W-:Y:S01]  /*1f60*/  SHF.L.U64.HI R11, R8, R14, c[0x0][0x20c] ;  /* 0x00008300080b7619 */ /* 0x000fe2000001020e */
[----:B------:R-:W-:Y:S01]  /*1f70*/  LDSM.16.M88.4 R4, [R211+0x7100] ;  /* 0x00710000d304783b */ /* 0x000fe20000000200 */
[----:B------:R-:W-:-:S02]  /*1f80*/  @P1 IADD3 R213, R2, -0x20, RZ ;  /* 0xffffffe002d51810 */ /* 0x000fc40007ffe0ff */
[----:B------:R-:W-:Y:S01]  /*1f90*/  IADD3 R22, P0, R12, R20, RZ ;  /* 0x000000140c167210 */ /* 0x000fe20007f1e0ff */
[----:B------:R-:W2:Y:S01]  /*1fa0*/  LDSM.16.M88.4 R40, [R208+0x3100] ;  /* 0x00310000d028783b */ /* 0x000ea20000000200 */
[----:B------:R-:W-:Y:S02]  /*1fb0*/  LOP3.LUT P1, RZ, R24, 0x2, RZ, 0xc0, !PT ;  /* 0x0000000218ff7812 */ /* 0x000fe4000782c0ff */
[C---:B------:R-:W-:Y:S01]  /*1fc0*/  ISETP.LT.OR P3, PT, R0.reuse, 0x1, P6 ;  /* 0x000000010000780c */ /* 0x040fe20003761670 */
[----:B------:R-:W4:Y:S01]  /*1fd0*/  LDSM.16.M88.4 R36, [R208+0x3500] ;  /* 0x00350000d024783b */ /* 0x000f220000000200 */
[----:B------:R-:W-:Y:S01]  /*1fe0*/  IMAD.X R23, R11, 0x1, R21, P0 ;  /* 0x000000010b177824 */ /* 0x000fe200000e0615 */
[C---:B------:R-:W-:Y:S02]  /*1ff0*/  ISETP.LT.OR P0, PT, R0.reuse, 0x1, !P1 ;  /* 0x000000010000780c */ /* 0x040fe40004f01670 */
[----:B------:R-:W5:Y:S01]  /*2000*/  LDSM.16.M88.4 R32, [R208+0x3900] ;  /* 0x00390000d020783b */ /* 0x000f620000000200 */
[----:B------:R-:W-:-:S02]  /*2010*/  ISETP.LT.OR P1, PT, R0, 0x21, !P1 ;  /* 0x000000210000780c */ /* 0x000fc40004f21670 */
[----:B------:R-:W-:Y:S01]  /*2020*/  LOP3.LUT R2, R152, 0xffffffe0, RZ, 0xc0, !PT ;  /* 0xffffffe098027812 */ /* 0x000fe200078ec0ff */
[----:B------:R-:W1:Y:S04]  /*2030*/  LDSM.16.M88.4 R28, [R208+0x3d00] ;  /* 0x003d0000d01c783b */ /* 0x000e680000000200 */
[----:B-1-3--:R-:W1:Y:S01]  /*2040*/  LDSM.16.M88.4 R16, [R211+0x6100] ;  /* 0x00610000d310783b */ /* 0x00ae620000000200 */
[----:B------:R-:W-:-:S03]  /*2050*/  IMAD.IADD R2, R153, 0x1, -R2 ;  /* 0x0000000199027824 */ /* 0x000fc600078e0a02 */
[----:B------:R-:W-:Y:S04]  /*2060*/  LDSM.16.M88.4 R12, [R212+0x6100] ;  /* 0x00610000d40c783b */ /* 0x000fe80000000200 */
[----:B------:R-:W-:Y:S04]  /*2070*/  LDSM.16.M88.4 R8, [R212+0x7100] ;  /* 0x00710000d408783b */ /* 0x000fe80000000200 */
[----:B------:R-:W3:Y:S04]  /*2080*/  LDSM.16.M88.4 R56, [R213] ;  /* 0x00000000d538783b */ /* 0x000ee80000000200 */
[----:B------:R-:W1:Y:S04]  /*2090*/  LDSM.16.M88.4 R52, [R213+0x400] ;  /* 0x00040000d534783b */ /* 0x000e680000000200 */
[----:B------:R-:W1:Y:S04]  /*20a0*/  LDSM.16.M88.4 R48, [R213+0x800] ;  /* 0x00080000d530783b */ /* 0x000e680000000200 */
[----:B------:R-:W1:Y:S01]  /*20b0*/  LDSM.16.M88.4 R44, [R213+0xc00] ;  /* 0x000c0000d52c783b */ /* 0x000e620000000200 */
[----:B--2---:R-:W-:Y:S03]  /*20c0*/  HMMA.16816.F32.BF16 R84, R4, R40, RZ ;  /* 0x000000280454723c */ /* 0x004fe600000418ff */
[----:B------:R-:W-:Y:S01]  /*20d0*/  @!PT LDS RZ, [RZ] ;  /* 0x00000000fffff984 */ /* 0x000fe20000000800 */
[----:B------:R-:W-:Y:S01]  /*20e0*/  @!PT LDS RZ, [RZ] ;  /* 0x00000000fffff984 */ /* 0x000fe20000000800 */
[----:B------:R-:W-:Y:S01]  /*20f0*/  @!PT LDS RZ, [RZ] ;  /* 0x00000000fffff984 */ /* 0x000fe20000000800 */
[----:B------:R2:W-:Y:S01]  /*2100*/  LDGSTS.E.BYPASS.LTC128B.128 [R225+0x100], [R20.64], !P3 ;  /* 0x0010000014e17fae */ /* 0x0005e2000d901d46 */
[----:B------:R-:W-:-:S03]  /*2110*/  LOP3.LUT P3, RZ, R24, 0x4, RZ, 0xc0, !PT ;  /* 0x0000000418ff7812 */ /* 0x000fc6000786c0ff */
[----:B------:R2:W-:Y:S01]  /*2120*/  LDGSTS.E.BYPASS.LTC128B.128 [R225+0x1100], [R20.64+0x40], !P0 ;  /* 0x0110004014e17fae */ /* 0x0005e2000c101d46 */
[C---:B------:R-:W-:Y:S01]  /*2130*/  ISETP.LT.OR P0, PT, R0.reuse, 0x1, !P3 ;  /* 0x000000010000780c */ /* 0x040fe20005f01670 */
[----:B----4-:R-:W-:Y:S01]  /*2140*/  HMMA.16816.F32.BF16 R92, R4, R36, RZ ;  /* 0x00000024045c723c */ /* 0x010fe200000418ff */
[----:B------:R-:W-:-:S07]  /*2150*/  ISETP.LT.OR P3, PT, R0, 0x21, !P3 ;  /* 0x000000210000780c */ /* 0x000fce0005f61670 */
[C---:B-----5:R-:W-:Y:S04]  /*2160*/  HMMA.16816.F32.BF16 R96, R4.reuse, R32, RZ ;  /* 0x000000200460723c */ /* 0x060fe800000418ff */
[----:B------:R2:W-:Y:S01]  /*2170*/  LDGSTS.E.BYPASS.LTC128B.128 [R225+0x2100], [R20.64+0x80], !P0 ;  /* 0x0210008014e17fae */ /* 0x0005e2000c101d46 */
[----:B------:R-:W-:Y:S02]  /*2180*/  ISETP.LT.OR P0, PT, R0, 0x21, P6 ;  /* 0x000000210000780c */ /* 0x000fe40003701670 */
[----:B------:R-:W-:Y:S01]  /*2190*/  SHF.R.S32.HI R0, RZ, 0x1f, R75 ;  /* 0x0000001fff007819 */ /* 0x000fe2000001144b */
[----:B------:R-:W-:Y:S03]  /*21a0*/  HMMA.16816.F32.BF16 R108, R4, R28, RZ ;  /* 0x0000001c046c723c */ /* 0x000fe600000418ff */
[----:B------:R-:W-:-:S04]  /*21b0*/  LEA.HI R0, R0, R75, RZ, 0x2 ;  /* 0x0000004b00007211 */ /* 0x000fc800078f10ff */
[----:B------:R-:W-:Y:S01]  /*21c0*/  LOP3.LUT R0, R0, 0xffffffc, RZ, 0xc0, !PT ;  /* 0x0ffffffc00007812 */ /* 0x000fe200078ec0ff */
[C---:B------:R-:W-:Y:S02]  /*21d0*/  HMMA.16816.F32.BF16 R120, R4.reuse, R42, RZ ;  /* 0x0000002a0478723c */ /* 0x040fe400000418ff */
[----:B------:R2:W-:Y:S01]  /*21e0*/  LDGSTS.E.BYPASS.LTC128B.128 [R225+0x900], [R22.64], !P0 ;  /* 0x0090000016e17fae */ /* 0x0005e2000c101d46 */
[C---:B------:R-:W-:Y:S02]  /*21f0*/  ISETP.GE.AND P0, PT, R204.reuse, 0x2, PT ;  /* 0x00000002cc00780c */ /* 0x040fe40003f06270 */
[----:B------:R-:W-:Y:S01]  /*2200*/  IADD3 R204, R204, -0x2, RZ ;  /* 0xfffffffecccc7810 */ /* 0x000fe20007ffe0ff */
[----:B------:R2:W-:Y:S02]  /*2210*/  LDGSTS.E.BYPASS.LTC128B.128 [R225+0x1900], [R22.64+0x40], !P1 ;  /* 0x0190004016e17fae */ /* 0x0005e4000c901d46 */
[C---:B------:R-:W-:Y:S02]  /*2220*/  HMMA.16816.F32.BF16 R116, R4.reuse, R38, RZ ;  /* 0x000000260474723c */ /* 0x040fe400000418ff */
[----:B------:R2:W-:Y:S04]  /*2230*/  LDGSTS.E.BYPASS.LTC128B.128 [R225+0x2900], [R22.64+0x80], !P3 ;  /* 0x0290008016e17fae */ /* 0x0005e8000d901d46 */
[----:B------:R-:W-:Y:S02]  /*2240*/  LDSM.16.M88.4 R60, [R208+0x4100] ;  /* 0x00410000d03c783b */ /* 0x000fe40000000200 */
[C---:B------:R-:W-:Y:S02]  /*2250*/  HMMA.16816.F32.BF16 R112, R4.reuse, R34, RZ ;  /* 0x000000220470723c */ /* 0x040fe400000418ff */
[----:B------:R-:W-:Y:S04]  /*2260*/  LDSM.16.M88.4 R64, [R208+0x4500] ;  /* 0x00450000d040783b */ /* 0x000fe80000000200 */
[----:B------:R-:W-:Y:S02]  /*2270*/  LDSM.16.M88.4 R68, [R208+0x4900] ;  /* 0x00490000d044783b */ /* 0x000fe40000000200 */
[----:B------:R-:W-:Y:S02]  /*2280*/  HMMA.16816.F32.BF16 R104, R4, R30, RZ ;  /* 0x0000001e0468723c */ /* 0x000fe400000418ff */
[----:B------:R-:W4:Y:S04]  /*2290*/  LDSM.16.M88.4 R4, [R211+0x9100] ;  /* 0x00910000d304783b */ /* 0x000f280000000200 */
[----:B------:R-:W5:Y:S02]  /*22a0*/  LDSM.16.M88.4 R76, [R208+0x4d00] ;  /* 0x004d0000d04c783b */ /* 0x000f640000000200 */
[C---:B-1----:R-:W-:Y:S02]  /*22b0*/  HMMA.16816.F32.BF16 R100, R16.reuse, R40, RZ ;  /* 0x000000281064723c */ /* 0x042fe400000418ff */
[----:B------:R-:W0:Y:S04]  /*22c0*/  LDGDEPBAR ;  /* 0x00000000000079af */ /* 0x000e280000000000 */
[----:B--2---:R-:W1:Y:S02]  /*22d0*/  LDSM.16.M88.4 R20, [R211+0x8100] ;  /* 0x00810000d314783b */ /* 0x004e640000000200 */
[C---:B------:R-:W-:Y:S08]  /*22e0*/  HMMA.16816.F32.BF16 R128, R16.reuse, R42, RZ ;  /* 0x0000002a1080723c */ /* 0x040ff000000418ff */
[C---:B------:R-:W-:Y:S08]  /*22f0*/  HMMA.16816.F32.BF16 R88, R16.reuse, R36, RZ ;  /* 0x000000241058723c */ /* 0x040ff000000418ff */
[C---:B------:R-:W-:Y:S08]  /*2300*/  HMMA.16816.F32.BF16 R124, R16.reuse, R38, RZ ;  /* 0x00000026107c723c */ /* 0x040ff000000418ff */
[C---:B------:R-:W-:Y:S08]  /*2310*/  HMMA.16816.F32.BF16 R80, R16.reuse, R32, RZ ;  /* 0x000000201050723c */ /* 0x040ff000000418ff */
[C---:B------:R-:W-:Y:S08]  /*2320*/  HMMA.16816.F32.BF16 R40, R16.reuse, R34, RZ ;  /* 0x000000221028723c */ /* 0x040ff000000418ff */
[C---:B------:R-:W-:Y:S08]  /*2330*/  HMMA.16816.F32.BF16 R36, R16.reuse, R28, RZ ;  /* 0x0000001c1024723c */ /* 0x040ff000000418ff */
[----:B------:R-:W-:Y:S08]  /*2340*/  HMMA.16816.F32.BF16 R32, R16, R30, RZ ;  /* 0x0000001e1020723c */ /* 0x000ff000000418ff */
[C---:B---3--:R-:W-:Y:S08]  /*2350*/  HMMA.16816.F32.BF16 R28, R8.reuse, R56, R84 ;  /* 0x00000038081c723c */ /* 0x048ff00000041854 */
        /* <DEDUP_REMOVED lines=11> */
[C---:B------:R-:W-:Y:S08]  /*2410*/  HMMA.16816.F32.BF16 R88, R12.reuse, R54, R124 ;  /* 0x000000360c58723c */ /* 0x040ff0000004187c */
[----:B------:R-:W-:Y:S08]  /*2420*/  HMMA.16816.F32.BF16 R140, R12, R48, R80 ;  /* 0x000000300c8c723c */ /* 0x000ff00000041850 */
[C---:B----4-:R-:W-:Y:S01]  /*2430*/  HMMA.16816.F32.BF16 R56, R4.reuse, R60, R28 ;  /* 0x0000003c0438723c */ /* 0x050fe2000004181c */
[----:B------:R-:W2:Y:S07]  /*2440*/  LDSM.16.M88.4 R28, [R213+0x1400] ;  /* 0x00140000d51c783b */ /* 0x000eae0000000200 */
[----:B------:R-:W-:Y:S01]  /*2450*/  HMMA.16816.F32.BF16 R52, R4, R64, R24 ;  /* 0x000000400434723c */ /* 0x000fe20000041818 */
[----:B------:R-:W3:Y:S07]  /*2460*/  LDSM.16.M88.4 R24, [R213+0x1800] ;  /* 0x00180000d518783b */ /* 0x000eee0000000200 */
[C---:B------:R-:W-:Y:S08]  /*2470*/  HMMA.16816.F32.BF16 R144, R12.reuse, R44, R36 ;  /* 0x0000002c0c90723c */ /* 0x040ff00000041824 */
[C---:B------:R-:W-:Y:S01]  /*2480*/  HMMA.16816.F32.BF16 R92, R12.reuse, R50, R40 ;  /* 0x000000320c5c723c */ /* 0x040fe20000041828 */
[----:B------:R-:W-:Y:S07]  /*2490*/  LDSM.16.M88.4 R48, [R208+0x5100] ;  /* 0x00510000d030783b */ /* 0x000fee0000000200 */
[----:B------:R-:W-:Y:S01]  /*24a0*/  HMMA.16816.F32.BF16 R80, R12, R46, R32 ;  /* 0x0000002e0c50723c */ /* 0x000fe20000041820 */
[----:B------:R-:W4:Y:S04]  /*24b0*/  LDSM.16.M88.4 R32, [R213+0x1000] ;  /* 0x00100000d520783b */ /* 0x000f280000000200 */
[----:B------:R-:W-:Y:S03]  /*24c0*/  LDSM.16.M88.4 R12, [R213+0x1c00] ;  /* 0x001c0000d50c783b */ /* 0x000fe60000000200 */
[C---:B------:R-:W-:Y:S01]  /*24d0*/  HMMA.16816.F32.BF16 R36, R4.reuse, R68, R16 ;  /* 0x000000440424723c */ /* 0x040fe20000041810 */
[----:B------:R-:W-:Y:S07]  /*24e0*/  LDSM.16.M88.4 R16, [R211+0xb100] ;  /* 0x00b10000d310783b */ /* 0x000fee0000000200 */
[C---:B-----5:R-:W-:Y:S08]  /*24f0*/  HMMA.16816.F32.BF16 R148, R4.reuse, R76, R108 ;  /* 0x0000004c0494723c */ /* 0x060ff0000004186c */
[C---:B------:R-:W-:Y:S08]  /*2500*/  HMMA.16816.F32.BF16 R44, R4.reuse, R62, R120 ;  /* 0x0000003e042c723c */ /* 0x040ff00000041878 */
[C---:B------:R-:W-:Y:S08]  /*2510*/  HMMA.16816.F32.BF16 R40, R4.reuse, R66, R116 ;  /* 0x000000420428723c */ /* 0x040ff00000041874 */
[C---:B------:R-:W-:Y:S08]  /*2520*/  HMMA.16816.F32.BF16 R128, R4.reuse, R70, R112 ;  /* 0x000000460480723c */ /* 0x040ff00000041870 */
[----:B------:R-:W-:Y:S01]  /*2530*/  HMMA.16816.F32.BF16 R136, R4, R78, R104 ;  /* 0x0000004e0488723c */ /* 0x000fe20000041868 */
[----:B------:R-:W5:Y:S07]  /*2540*/  LDSM.16.M88.4 R4, [R212+0x8100] ;  /* 0x00810000d404783b */ /* 0x000f6e0000000200 */
[C---:B-1----:R-:W-:Y:S01]  /*2550*/  HMMA.16816.F32.BF16 R132, R20.reuse, R60, R100 ;  /* 0x0000003c1484723c */ /* 0x042fe20000041864 */
[----:B------:R-:W-:Y:S07]  /*2560*/  LDSM.16.M88.4 R100, [R208+0x5d00] ;  /* 0x005d0000d064783b */ /* 0x000fee0000000200 */
[C---:B------:R-:W-:Y:S08]  /*2570*/  HMMA.16816.F32.BF16 R60, R20.reuse, R62, R84 ;  /* 0x0000003e143c723c */ /* 0x040ff00000041854 */
[C---:B------:R-:W-:Y:S08]  /*2580*/  HMMA.16816.F32.BF16 R120, R20.reuse, R64, R96 ;  /* 0x000000401478723c */ /* 0x040ff00000041860 */
[C---:B------:R-:W-:Y:S08]  /*2590*/  HMMA.16816.F32.BF16 R84, R20.reuse, R66, R88 ;  /* 0x000000421454723c */ /* 0x040ff00000041858 */
[C---:B------:R-:W-:Y:S08]  /*25a0*/  HMMA.16816.F32.BF16 R116, R20.reuse, R68, R140 ;  /* 0x000000441474723c */ /* 0x040ff0000004188c */
[C---:B------:R-:W-:Y:S08]  /*25b0*/  HMMA.16816.F32.BF16 R108, R20.reuse, R70, R92 ;  /* 0x00000046146c723c */ /* 0x040ff0000004185c */
[C---:B------:R-:W-:Y:S08]  /*25c0*/  HMMA.16816.F32.BF16 R112, R20.reuse, R76, R144 ;  /* 0x0000004c1470723c */ /* 0x040ff00000041890 */
[----:B------:R-:W-:Y:S01]  /*25d0*/  HMMA.16816.F32.BF16 R96, R20, R78, R80 ;  /* 0x0000004e1460723c */ /* 0x000fe20000041850 */
[----:B------:R-:W1:Y:S07]  /*25e0*/  LDSM.16.M88.4 R20, [R211+0xa100] ;  /* 0x00a10000d314783b */ /* 0x000e6e0000000200 */
[C---:B--2---:R-:W-:Y:S01]  /*25f0*/  HMMA.16816.F32.BF16 R88, R8.reuse, R30, R40 ;  /* 0x0000001e0858723c */ /* 0x044fe20000041828 */
[----:B------:R-:W2:Y:S07]  /*2600*/  LDSM.16.M88.4 R40, [R208+0x5500] ;  /* 0x00550000d028783b */ /* 0x000eae0000000200 */
[C---:B---3--:R-:W-:Y:S01]  /*2610*/  HMMA.16816.F32.BF16 R80, R8.reuse, R24, R36 ;  /* 0x000000180850723c */ /* 0x048fe20000041824 */
[----:B------:R-:W3:Y:S07]  /*2620*/  LDSM.16.M88.4 R36, [R208+0x5900] ;  /* 0x00590000d024783b */ /* 0x000eee0000000200 */
[C---:B----4-:R-:W-:Y:S08]  /*2630*/  HMMA.16816.F32.BF16 R104, R8.reuse, R34, R44 ;  /* 0x000000220868723c */ /* 0x050ff0000004182c */
[-C--:B------:R-:W-:Y:S08]  /*2640*/  HMMA.16816.F32.BF16 R92, R8, R32.reuse, R56 ;  /* 0x00000020085c723c */ /* 0x080ff00000041838 */
[C---:B-----5:R-:W-:Y:S08]  /*2650*/  HMMA.16816.F32.BF16 R44, R4.reuse, R32, R132 ;  /* 0x00000020042c723c */ /* 0x060ff00000041884 */
[----:B------:R-:W-:Y:S08]  /*2660*/  HMMA.16816.F32.BF16 R60, R4, R34, R60 ;  /* 0x00000022043c723c */ /* 0x000ff0000004183c */
[----:B------:R-:W-:Y:S08]  /*2670*/  HMMA.16816.F32.BF16 R124, R8, R28, R52 ;  /* 0x0000001c087c723c */ /* 0x000ff00000041834 */
[C---:B------:R-:W-:Y:S08]  /*2680*/  HMMA.16816.F32.BF16 R52, R4.reuse, R24, R116 ;  /* 0x000000180434723c */ /* 0x040ff00000041874 */
[-C--:B------:R-:W-:Y:S08]  /*2690*/  HMMA.16816.F32.BF16 R32, R4, R26.reuse, R108 ;  /* 0x0000001a0420723c */ /* 0x080ff0000004186c */
[C---:B------:R-:W-:Y:S01]  /*26a0*/  HMMA.16816.F32.BF16 R76, R8.reuse, R26, R128 ;  /* 0x0000001a084c723c */ /* 0x040fe20000041880 */
[----:B------:R-:W-:Y:S07]  /*26b0*/  LDSM.16.M88.4 R24, [R213+0x2000] ;  /* 0x00200000d518783b */ /* 0x000fee0000000200 */
[C---:B------:R-:W-:Y:S08]  /*26c0*/  HMMA.16816.F32.BF16 R68, R8.reuse, R12, R148 ;  /* 0x0000000c0844723c */ /* 0x040ff00000041894 */
[----:B------:R-:W-:Y:S01]  /*26d0*/  HMMA.16816.F32.BF16 R56, R8, R14, R136 ;  /* 0x0000000e0838723c */ /* 0x000fe20000041888 */
[----:B------:R-:W4:Y:S07]  /*26e0*/  LDSM.16.M88.4 R8, [R212+0xb100] ;  /* 0x00b10000d408783b */ /* 0x000f2e0000000200 */
[C---:B------:R-:W-:Y:S08]  /*26f0*/  HMMA.16816.F32.BF16 R108, R4.reuse, R12, R112 ;  /* 0x0000000c046c723c */ /* 0x040ff00000041870 */
[C---:B------:R-:W-:Y:S01]  /*2700*/  HMMA.16816.F32.BF16 R116, R4.reuse, R14, R96 ;  /* 0x0000000e0474723c */ /* 0x040fe20000041860 */
[----:B------:R-:W5:Y:S07]  /*2710*/  LDSM.16.M88.4 R12, [R212+0xa100] ;  /* 0x00a10000d40c783b */ /* 0x000f6e0000000200 */
[C---:B------:R-:W-:Y:S08]  /*2720*/  HMMA.16816.F32.BF16 R64, R4.reuse, R28, R120 ;  /* 0x0000001c0440723c */ /* 0x040ff00000041878 */
[----:B------:R-:W-:Y:S07]  /*2730*/  HMMA.16816.F32.BF16 R84, R4, R30, R84 ;  /* 0x0000001e0454723c */ /* 0x000fee0000041854 */
[----:B------:R-:W-:Y:S01]  /*2740*/  SHF.R.S32.HI R4, RZ, 0x1f, R2 ;  /* 0x0000001fff047819 */ /* 0x000fe20000011402 */
[----:B------:R-:W-:Y:S01]  /*2750*/  IMAD.IADD R6, R75, 0x1, -R0 ;  /* 0x000000014b067824 */ /* 0x000fe200078e0a00 */
[----:B------:R-:W-:Y:S01]  /*2760*/  HMMA.16816.F32.BF16 R28, R16, R48, R92 ;  /* 0x00000030101c723c */ /* 0x000fe2000004185c */
[----:B------:R-:W-:-:S02]  /*2770*/  LEA.HI R0, R72, R72, RZ, 0x1 ;  /* 0x0000004848007211 */ /* 0x000fc400078f08ff */
[----:B------:R-:W-:-:S03]  /*2780*/  LEA.HI R4, R4, R2, RZ, 0x2 ;  /* 0x0000000204047211 */ /* 0x000fc600078f10ff */
[----:B------:R-:W-:Y:S01]  /*2790*/  IMAD.SHL.U32 R7, R0, 0x20, RZ ;  /* 0x0000002000077824 */ /* 0x000fe200078e00ff */
[C---:B------:R-:W-:Y:S01]  /*27a0*/  LEA.HI.SX32 R5, R4.reuse, R216, 0x1e ;  /* 0x000000d804057211 */ /* 0x040fe200078ff2ff */
[----:B------:R-:W-:Y:S01]  /*27b0*/  HMMA.16816.F32.BF16 R104, R16, R50, R104 ;  /* 0x000000321068723c */ /* 0x000fe20000041868 */
[----:B------:R-:W-:-:S03]  /*27c0*/  LOP3.LUT R4, R4, 0x7ffffffc, RZ, 0xc0, !PT ;  /* 0x7ffffffc04047812 */ /* 0x000fc600078ec0ff */
[----:B------:R-:W-:Y:S01]  /*27d0*/  IMAD R6, R6, 0x10, R5 ;  /* 0x0000001006067824 */ /* 0x000fe200078e0205 */
[----:B------:R-:W-:Y:S01]  /*27e0*/  LOP3.LUT R5, R0, 0x1ffffffe, RZ, 0xc0, !PT ;  /* 0x1ffffffe00057812 */ /* 0x000fe200078ec0ff */
[----:B------:R-:W-:Y:S01]  /*27f0*/  IMAD.IADD R2, R2, 0x1, -R4 ;  /* 0x0000000102027824 */ /* 0x000fe200078e0a04 */
[----:B------:R-:W-:Y:S01]  /*2800*/  LOP3.LUT R0, R7, 0xffffffc0, RZ, 0xc0, !PT ;  /* 0xffffffc007007812 */ /* 0x000fe200078ec0ff */
[----:B-1----:R-:W-:Y:S02]  /*2810*/  HMMA.16816.F32.BF16 R44, R20, R48, R44 ;  /* 0x00000030142c723c */ /* 0x002fe4000004182c */
[----:B------:R-:W-:Y:S02]  /*2820*/  IMAD.IADD R5, R72, 0x1, -R5 ;  /* 0x0000000148057824 */ /* 0x000fe400078e0a05 */
[----:B------:R-:W-:Y:S02]  /*2830*/  IMAD.IADD R0, R0, 0x1, R6 ;  /* 0x0000000100007824 */ /* 0x000fe400078e0206 */
[----:B------:R-:W-:-:S02]  /*2840*/  IMAD.SHL.U32 R7, R2, 0x2, RZ ;  /* 0x0000000202077824 */ /* 0x000fc400078e00ff */
[----:B------:R-:W-:Y:S01]  /*2850*/  HMMA.16816.F32.BF16 R48, R20, R50, R60 ;  /* 0x000000321430723c */ /* 0x000fe2000004183c */
[----:B------:R-:W-:-:S04]  /*2860*/  IMAD R158, R5, 0x8, R0 ;  /* 0x00000008059e7824 */ /* 0x000fc800078e0200 */
[----:B------:R-:W-:Y:S01]  /*2870*/  @P2 IMAD.HI.U32 R5, R158, c[0x0][0x2c8], RZ ;  /* 0x0000b2009e052a27 */ /* 0x000fe200078e00ff */
[----:B------:R-:W-:Y:S02]  /*2880*/  STL [R1+0x58], R158 ;  /* 0x0000589e01007387 */ /* 0x000fe40000100800 */
[C---:B--2---:R-:W-:Y:S01]  /*2890*/  HMMA.16816.F32.BF16 R124, R16.reuse, R40, R124 ;  /* 0x00000028107c723c */ /* 0x044fe2000004187c */
[----:B------:R-:W-:Y:S01]  /*28a0*/  IMAD.MOV.U32 R0, RZ, RZ, R158 ;  /* 0x000000ffff007224 */ /* 0x000fe200078e009e */
[----:B------:R-:W-:Y:S01]  /*28b0*/  @P2 SHF.R.U32.HI R0, RZ, c[0x0][0x2cc], R5 ;  /* 0x0000b300ff002a19 */ /* 0x000fe20000011605 */
[----:B------:R-:W-:Y:S01]  /*28c0*/  IMAD.MOV.U32 R5, RZ, RZ, -0x40 ;  /* 0xffffffc0ff057424 */ /* 0x000fe200078e00ff */
[----:B------:R1:W-:Y:S03]  /*28d0*/  STL [R1+0x5c], R7 ;  /* 0x00005c0701007387 */ /* 0x0003e60000100800 */
[----:B------:R-:W-:Y:S01]  /*28e0*/  IMAD R4, R74, R5, 0x1 ;  /* 0x000000014a047424 */ /* 0x000fe200078e0205 */
[----:B------:R-:W-:Y:S01]  /*28f0*/  HMMA.16816.F32.BF16 R88, R16, R42, R88 ;  /* 0x0000002a1058723c */ /* 0x000fe20000041858 */
[----:B------:R-:W-:-:S03]  /*2900*/  @P0 SHF.R.S32.HI R5, RZ, 0x1f, R204 ;  /* 0x0000001fff050819 */ /* 0x000fc600000114cc */
[----:B------:R-:W-:Y:S01]  /*2910*/  IADD3 R2, -R7, R4, R165 ;  /* 0x0000000407027210 */ /* 0x000fe20007ffe1a5 */
[----:B------:R-:W-:-:S03]  /*2920*/  @P0 IMAD R4, R154, R204, RZ ;  /* 0x000000cc9a040224 */ /* 0x000fc600078e02ff */
[----:B---3--:R-:W-:Y:S01]  /*2930*/  HMMA.16816.F32.BF16 R80, R16, R36, R80 ;  /* 0x000000241050723c */ /* 0x008fe20000041850 */
[----:B------:R-:W-:Y:S02]  /*2940*/  IMAD.IADD R6, R2, 0x1, -R167 ;  /* 0x0000000102067824 */ /* 0x000fe400078e0aa7 */
[----:B------:R-:W-:-:S05]  /*2950*/  @P0 IMAD R2, R5, R155, R4 ;  /* 0x0000009b05020224 */ /* 0x000fca00078e0204 */
[----:B------:R-:W-:Y:S01]  /*2960*/  HMMA.16816.F32.BF16 R92, R16, R38, R76 ;  /* 0x00000026105c723c */ /* 0x000fe2000004184c */
[----:B-1----:R-:W-:-:S07]  /*2970*/  IMAD.IADD R7, R73, 0x1, -R7 ;  /* 0x0000000149077824 */ /* 0x002fce00078e0a07 */
[C---:B------:R-:W-:Y:S08]  /*2980*/  HMMA.16816.F32.BF16 R96, R16.reuse, R100, R68 ;  /* 0x000000641060723c */ /* 0x040ff00000041844 */
[----:B------:R-:W-:Y:S01]  /*2990*/  HMMA.16816.F32.BF16 R112, R16, R102, R56 ;  /* 0x000000661070723c */ /* 0x000fe20000041838 */
[----:B------:R-:W-:Y:S07]  /*29a0*/  LDSM.16.M88.4 R16, [R213+0x2400] ;  /* 0x00240000d510783b */ /* 0x000fee0000000200 */
[C---:B------:R-:W-:Y:S08]  /*29b0*/  HMMA.16816.F32.BF16 R56, R20.reuse, R40, R64 ;  /* 0x000000281438723c */ /* 0x040ff00000041840 */
[C---:B------:R-:W-:Y:S08]  /*29c0*/  HMMA.16816.F32.BF16 R64, R20.reuse, R36, R52 ;  /* 0x000000241440723c */ /* 0x040ff00000041834 */
[----:B------:R-:W-:Y:S08]  /*29d0*/  HMMA.16816.F32.BF16 R36, R20, R38, R32 ;  /* 0x000000261424723c */ /* 0x000ff00000041820 */
[-C--:B----4-:R-:W-:Y:S01]  /*29e0*/  HMMA.16816.F32.BF16 R76, R8, R24.reuse, R28 ;  /* 0x00000018084c723c */ /* 0x090fe2000004181c */
[----:B------:R-:W1:Y:S04]  /*29f0*/  SHFL.IDX PT, R29, R0, RZ, 0x1c1f ;  /* 0x001c1fff001d7589 */ /* 0x000e6800000e0000 */
[----:B------:R-:W-:Y:S03]  /*2a00*/  SHFL.IDX PT, R28, R0, 0x1, 0x1c1f ;  /* 0x003c1f00001c7f89 */ /* 0x000fe600000e0000 */
[----:B-----5:R-:W-:Y:S08]  /*2a10*/  HMMA.16816.F32.BF16 R44, R12, R24, R44 ;  /* 0x000000180c2c723c */ /* 0x020ff0000004182c */
[-C--:B------:R-:W-:Y:S08]  /*2a20*/  HMMA.16816.F32.BF16 R68, R8, R26.reuse, R104 ;  /* 0x0000001a0844723c */ /* 0x080ff00000041868 */
[----:B------:R-:W-:Y:S01]  /*2a30*/  HMMA.16816.F32.BF16 R32, R12, R26, R48 ;  /* 0x0000001a0c20723c */ /* 0x000fe20000041830 */
[----:B------:R-:W2:Y:S01]  /*2a40*/  LDSM.16.M88.4 R24, [R213+0x2800] ;  /* 0x00280000d518783b */ /* 0x000ea20000000200 */
[----:B-1----:R-:W-:-:S05]  /*2a50*/  IMAD.IADD R4, R6, 0x1, R29 ;  /* 0x0000000106047824 */ /* 0x002fca00078e021d */
[----:B------:R-:W-:Y:S01]  /*2a60*/  IMNMX R4, R7, R4, PT ;  /* 0x0000000407047217 */ /* 0x000fe20003800200 */
[----:B------:R-:W-:Y:S03]  /*2a70*/  HMMA.16816.F32.BF16 R60, R20, R42, R84 ;  /* 0x0000002a143c723c */ /* 0x000fe60000041854 */
[----:B------:R-:W-:-:S04]  /*2a80*/  ISETP.GT.AND P3, PT, R4, RZ, PT ;  /* 0x000000ff0400720c */ /* 0x000fc80003f64270 */
[----:B------:R-:W-:Y:S01]  /*2a90*/  FSEL R72, R44, -INF , P3 ;  /* 0xff8000002c487808 */ /* 0x000fe20001800000 */
[----:B------:R-:W-:Y:S01]  /*2aa0*/  HMMA.16816.F32.BF16 R40, R12, R16, R56 ;  /* 0x000000100c28723c */ /* 0x000fe20000041838 */
[----:B------:R-:W-:-:S07]  /*2ab0*/  ISETP.GT.AND P3, PT, R4, 0x8, PT ;  /* 0x000000080400780c */ /* 0x000fce0003f64270 */
[----:B------:R-:W-:Y:S01]  /*2ac0*/  HMMA.16816.F32.BF16 R48, R8, R16, R124 ;  /* 0x000000100830723c */ /* 0x000fe2000004187c */
[----:B------:R-:W-:Y:S02]  /*2ad0*/  FSEL R74, R32, -INF , P3 ;  /* 0xff800000204a7808 */ /* 0x000fe40001800000 */
[----:B------:R-:W-:-:S04]  /*2ae0*/  ISETP.GT.AND P3, PT, R4, 0x10, PT ;  /* 0x000000100400780c */ /* 0x000fc80003f64270 */
[----:B------:R-:W-:Y:S01]  /*2af0*/  @P0 IMAD.WIDE.U32 R16, R204, R155, R156 ;  /* 0x0000009bcc100225 */ /* 0x000fe200078e009c */
[----:B------:R-:W-:Y:S03]  /*2b00*/  HMMA.16816.F32.BF16 R60, R12, R18, R60 ;  /* 0x000000120c3c723c */ /* 0x000fe6000004183c */
[----:B------:R-:W-:-:S05]  /*2b10*/  @P0 IMAD.IADD R2, R17, 0x1, R2 ;  /* 0x0000000111020824 */ /* 0x000fca00078e0202 */
[----:B------:R-:W-:Y:S01]  /*2b20*/  HMMA.16816.F32.BF16 R52, R8, R18, R88 ;  /* 0x000000120834723c */ /* 0x000fe20000041858 */
[----:B------:R-:W-:Y:S02]  /*2b30*/  FSEL R147, R40, -INF , P3 ;  /* 0xff80000028937808 */ /* 0x000fe40001800000 */
[----:B------:R-:W-:-:S04]  /*2b40*/  ISETP.GT.AND P3, PT, R4, 0x18, PT ;  /* 0x000000180400780c */ /* 0x000fc80003f64270 */
[C---:B------:R-:W-:Y:S01]  /*2b50*/  @P0 LEA R18, P1, R16.reuse, c[0x0][0x1c8], 0x1 ;  /* 0x0000720010120a11 */ /* 0x040fe200078208ff */
[C---:B--2---:R-:W-:Y:S03]  /*2b60*/  HMMA.16816.F32.BF16 R56, R12.reuse, R24, R64 ;  /* 0x000000180c38723c */ /* 0x044fe60000041840 */
[----:B------:R-:W-:Y:S01]  /*2b70*/  @P0 LEA.HI.X R19, R16, c[0x0][0x1cc], R2, 0x1, P1 ;  /* 0x0000730010130a11 */ /* 0x000fe200008f0c02 */
[----:B------:R-:W-:Y:S01]  /*2b80*/  IMAD.IADD R2, R6, 0x1, R28 ;  /* 0x0000000106027824 */ /* 0x000fe200078e021c */
[C---:B------:R-:W-:Y:S01]  /*2b90*/  ISETP.GT.AND P1, PT, R4.reuse, 0x1, PT ;  /* 0x000000010400780c */ /* 0x040fe20003f24270 */
[----:B------:R-:W1:Y:S02]  /*2ba0*/  SHFL.IDX PT, R16, R0, 0x2, 0x1c1f ;  /* 0x005c1f0000107f89 */ /* 0x000e6400000e0000 */
[----:B------:R-:W-:Y:S01]  /*2bb0*/  HMMA.16816.F32.BF16 R64, R12, R26, R36 ;  /* 0x0000001a0c40723c */ /* 0x000fe20000041824 */
[----:B------:R-:W-:Y:S01]  /*2bc0*/  FSEL R73, R45, -INF , P1 ;  /* 0xff8000002d497808 */ /* 0x000fe20000800000 */
[----:B------:R-:W-:Y:S01]  /*2bd0*/  LDSM.16.M88.4 R28, [R213+0x2c00] ;  /* 0x002c0000d51c783b */ /* 0x000fe20000000200 */
[----:B------:R-:W-:Y:S01]  /*2be0*/  ISETP.GT.AND P1, PT, R4, 0x9, PT ;  /* 0x000000090400780c */ /* 0x000fe20003f24270 */
[----:B------:R-:W-:-:S04]  /*2bf0*/  DEPBAR.LE SB0, 0x0 ;  /* 0x000080000000791a */ /* 0x000fc80000000000 */
[----:B------:R-:W-:Y:S01]  /*2c00*/  FSEL R75, R33, -INF , P1 ;  /* 0xff800000214b7808 */ /* 0x000fe20000800000 */
[----:B------:R-:W2:Y:S04]  /*2c10*/  SHFL.IDX PT, R0, R0, 0x3, 0x1c1f ;  /* 0x007c1f0000007f89 */ /* 0x000ea800000e0000 */
[----:B------:R-:W-:Y:S01]  /*2c20*/  BAR.SYNC.DEFER_BLOCKING 0x0 ;  /* 0x0000000000007b1d */ /* 0x000fe20000010000 */
[----:B------:R-:W-:Y:S01]  /*2c30*/  ISETP.GT.AND P1, PT, R4, 0x11, PT ;  /* 0x000000110400780c */ /* 0x000fe20003f24270 */
[----:B------:R-:W-:Y:S01]  /*2c40*/  HMMA.16816.F32.BF16 R36, R8, R24, R80 ;  /* 0x000000180824723c */ /* 0x000fe20000041850 */
[----:B------:R-:W-:Y:S02]  /*2c50*/  FSEL R157, R60, -INF , P3 ;  /* 0xff8000003c9d7808 */ /* 0x000fe40001800000 */
[----:B------:R-:W-:-:S02]  /*2c60*/  FSEL R148, R41, -INF , P1 ;  /* 0xff80000029947808 */ /* 0x000fc40000800000 */
[C---:B------:R-:W-:Y:S02]  /*2c70*/  ISETP.GT.AND P1, PT, R4.reuse, 0x19, PT ;  /* 0x000000190400780c */ /* 0x040fe40003f24270 */
[----:B------:R-:W-:Y:S01]  /*2c80*/  ISETP.GT.AND P3, PT, R4, 0x20, PT ;  /* 0x000000200400780c */ /* 0x000fe20003f64270 */
[----:B------:R-:W-:Y:S01]  /*2c90*/  HMMA.16816.F32.BF16 R24, R8, R26, R92 ;  /* 0x0000001a0818723c */ /* 0x000fe2000004185c */
[----:B------:R-:W-:Y:S01]  /*2ca0*/  IMNMX R5, R7, R2, PT ;  /* 0x0000000207057217 */ /* 0x000fe20003800200 */
[----:B-1----:R-:W-:Y:S01]  /*2cb0*/  IMAD.IADD R2, R6, 0x1, R16 ;  /* 0x0000000106027824 */ /* 0x002fe200078e0210 */
[----:B------:R-:W-:Y:S02]  /*2cc0*/  FSEL R156, R61, -INF , P1 ;  /* 0xff8000003d9c7808 */ /* 0x000fe40000800000 */
[----:B------:R-:W-:Y:S02]  /*2cd0*/  ISETP.GT.AND P1, PT, R4, 0x21, PT ;  /* 0x000000210400780c */ /* 0x000fe40003f24270 */
[----:B------:R-:W-:Y:S01]  /*2ce0*/  FSEL R176, R56, -INF , P3 ;  /* 0xff80000038b07808 */ /* 0x000fe20001800000 */
[----:B------:R-:W-:Y:S01]  /*2cf0*/  HMMA.16816.F32.BF16 R108, R20, R100, R108 ;  /* 0x00000064146c723c */ /* 0x000fe2000004186c */
[----:B------:R-:W-:Y:S01]  /*2d00*/  ISETP.GT.AND P3, PT, R5, RZ, PT ;  /* 0x000000ff0500720c */ /* 0x000fe20003f64270 */
[----:B--2---:R-:W-:Y:S01]  /*2d10*/  IMAD.IADD R0, R6, 0x1, R0 ;  /* 0x0000000106007824 */ /* 0x004fe200078e0200 */
[----:B------:R-:W-:-:S02]  /*2d20*/  FSEL R184, R57, -INF , P1 ;  /* 0xff80000039b87808 */ /* 0x000fc40000800000 */
[----:B------:R-:W-:Y:S01]  /*2d30*/  FSEL R57, R46, -INF , P3 ;  /* 0xff8000002e397808 */ /* 0x000fe20001800000 */
[----:B------:R-:W-:Y:S01]  /*2d40*/  @!PT LDS RZ, [RZ] ;  /* 0x00000000fffff984 */ /* 0x000fe20000000800 */
[----:B------:R-:W-:Y:S01]  /*2d50*/  @!PT LDS RZ, [RZ] ;  /* 0x00000000fffff984 */ /* 0x000fe20000000800 */
[----:B------:R-:W-:Y:S01]  /*2d60*/  @!PT LDS RZ, [RZ] ;  /* 0x00000000fffff984 */ /* 0x000fe20000000800 */
[----:B------:R1:W-:Y:S01]  /*2d70*/  @P0 LDGSTS.E.BYPASS.LTC128B.128 [R225+0x3100], [R18.64], !P6 ;  /* 0x0310000012e10fae */ /* 0x0003e2000f101d46 */
[C---:B------:R-:W-:Y:S02]  /*2d80*/  ISETP.GT.AND P3, PT, R5.reuse, 0x8, PT ;  /* 0x000000080500780c */ /* 0x040fe40003f64270 */
[----:B------:R-:W-:Y:S01]  /*2d90*/  ISETP.GT.AND P1, PT, R5, 0x1, PT ;  /* 0x000000010500780c */ /* 0x000fe20003f24270 */
[----:B------:R1:W-:Y:S01]  /*2da0*/  @P0 LDGSTS.E.BYPASS.LTC128B.128 [R225+0x4100], [R18.64+0x40], !P5 ;  /* 0x0410004012e10fae */ /* 0x0003e2000e901d46 */
[----:B------:R-:W-:Y:S02]  /*2db0*/  FSEL R60, R34, -INF , P3 ;  /* 0xff800000223c7808 */ /* 0x000fe40001800000 */
[----:B------:R-:W-:Y:S01]  /*2dc0*/  ISETP.GT.AND P3, PT, R4, 0x28, PT ;  /* 0x000000280400780c */ /* 0x000fe20003f64270 */
[----:B------:R1:W-:Y:S01]  /*2dd0*/  @P0 LDGSTS.E.BYPASS.LTC128B.128 [R225+0x5100], [R18.64+0x80], !P4 ;  /* 0x0510008012e10fae */ /* 0x0003e2000e101d46 */
[----:B------:R-:W-:-:S02]  /*2de0*/  FSEL R56, R47, -INF , P1 ;  /* 0xff8000002f387808 */ /* 0x000fc40000800000 */
[C---:B------:R-:W-:Y:S02]  /*2df0*/  ISETP.GT.AND P1, PT, R5.reuse, 0x9, PT ;  /* 0x000000090500780c */ /* 0x040fe40003f24270 */
[----:B------:R-:W-:Y:S02]  /*2e00*/  FSEL R177, R64, -INF , P3 ;  /* 0xff80000040b17808 */ /* 0x000fe40001800000 */
[----:B------:R-:W-:Y:S02]  /*2e10*/  ISETP.GT.AND P3, PT, R5, 0x10, PT ;  /* 0x000000100500780c */ /* 0x000fe40003f64270 */
[----:B------:R-:W-:Y:S02]  /*2e20*/  IMNMX R2, R7, R2, PT ;  /* 0x0000000207027217 */ /* 0x000fe40003800200 */
[----:B------:R-:W-:Y:S02]  /*2e30*/  FSEL R61, R35, -INF , P1 ;  /* 0xff800000233d7808 */ /* 0x000fe40000800000 */
[----:B------:R-:W-:Y:S01]  /*2e40*/  ISETP.GT.AND P1, PT, R5, 0x11, PT ;  /* 0x000000110500780c */ /* 0x000fe20003f24270 */
[----:B------:R-:W-:Y:S01]  /*2e50*/  HMMA.16816.F32.BF16 R32, R8, R28, R96 ;  /* 0x0000001c0820723c */ /* 0x000fe20000041860 */
[----:B------:R-:W-:-:S02]  /*2e60*/  FSEL R146, R42, -INF , P3 ;  /* 0xff8000002a927808 */ /* 0x000fc40001800000 */
[C---:B------:R-:W-:Y:S02]  /*2e70*/  ISETP.GT.AND P3, PT, R2.reuse, RZ, PT ;  /* 0x000000ff0200720c */ /* 0x040fe40003f64270 */
[----:B------:R-:W-:Y:S02]  /*2e80*/  FSEL R140, R43, -INF , P1 ;  /* 0xff8000002b8c7808 */ /* 0x000fe40000800000 */
[----:B------:R-:W-:Y:S01]  /*2e90*/  ISETP.GT.AND P1, PT, R2, 0x1, PT ;  /* 0x000000010200780c */ /* 0x000fe20003f24270 */
[----:B------:R-:W-:Y:S01]  /*2ea0*/  HMMA.16816.F32.BF16 R8, R8, R30, R112 ;  /* 0x0000001e0808723c */ /* 0x000fe20000041870 */
[----:B------:R-:W-:Y:S02]  /*2eb0*/  FSEL R44, R76, -INF , P3 ;  /* 0xff8000004c2c7808 */ /* 0x000fe40001800000 */
[----:B------:R-:W-:Y:S02]  /*2ec0*/  ISETP.GT.AND P3, PT, R2, 0x8, PT ;  /* 0x000000080200780c */ /* 0x000fe40003f64270 */
[----:B------:R-:W-:-:S02]  /*2ed0*/  FSEL R45, R77, -INF , P1 ;  /* 0xff8000004d2d7808 */ /* 0x000fc40000800000 */
[----:B------:R-:W-:Y:S01]  /*2ee0*/  ISETP.GT.AND P1, PT, R2, 0x9, PT ;  /* 0x000000090200780c */ /* 0x000fe20003f24270 */
[----:B------:R-:W-:Y:S01]  /*2ef0*/  HMMA.16816.F32.BF16 R40, R20, R102, R116 ;  /* 0x000000661428723c */ /* 0x000fe20000041874 */
[----:B------:R-:W-:Y:S02]  /*2f00*/  FSEL R46, R68, -INF , P3 ;  /* 0xff800000442e7808 */ /* 0x000fe40001800000 */
[C---:B------:R-:W-:Y:S02]  /*2f10*/  ISETP.GT.AND P3, PT, R2.reuse, 0x10, PT ;  /* 0x000000100200780c */ /* 0x040fe40003f64270 */
[----:B------:R-:W-:Y:S02]  /*2f20*/  FSEL R47, R69, -INF , P1 ;  /* 0xff800000452f7808 */ /* 0x000fe40000800000 */
[----:B------:R-:W-:Y:S01]  /*2f30*/  ISETP.GT.AND P1, PT, R2, 0x11, PT ;  /* 0x000000110200780c */ /* 0x000fe20003f24270 */
[----:B------:R-:W-:Y:S01]  /*2f40*/  HMMA.16816.F32.BF16 R20, R12, R28, R108 ;  /* 0x0000001c0c14723c */ /* 0x000fe2000004186c */
[----:B------:R-:W-:-:S02]  /*2f50*/  FSEL R120, R48, -INF , P3 ;  /* 0xff80000030787808 */ /* 0x000fc40001800000 */
[C---:B------:R-:W-:Y:S02]  /*2f60*/  ISETP.GT.AND P3, PT, R2.reuse, 0x18, PT ;  /* 0x000000180200780c */ /* 0x040fe40003f64270 */
[----:B------:R-:W-:Y:S02]  /*2f70*/  FSEL R98, R49, -INF , P1 ;  /* 0xff80000031627808 */ /* 0x000fe40000800000 */
[----:B------:R-:W-:Y:S02]  /*2f80*/  ISETP.GT.AND P1, PT, R2, 0x19, PT ;  /* 0x000000190200780c */ /* 0x000fe40003f24270 */
[----:B------:R-:W-:Y:S02]  /*2f90*/  FSEL R49, R52, -INF , P3 ;  /* 0xff80000034317808 */ /* 0x000fe40001800000 */
[----:B------:R-:W-:Y:S02]  /*2fa0*/  ISETP.GT.AND P3, PT, R2, 0x20, PT ;  /* 0x000000200200780c */ /* 0x000fe40003f64270 */
[----:B------:R-:W-:-:S02]  /*2fb0*/  FMNMX.FTZ R6, R44, R45, !PT ;  /* 0x0000002d2c067209 */ /* 0x000fc40007810000 */
[----:B------:R-:W-:Y:S01]  /*2fc0*/  FSEL R53, R53, -INF , P1 ;  /* 0xff80000035357808 */ /* 0x000fe20000800000 */
[----:B------:R-:W-:Y:S01]  /*2fd0*/  HMMA.16816.F32.BF16 R12, R12, R30, R40 ;  /* 0x0000001e0c0c723c */ /* 0x000fe20000041828 */
[----:B------:R-:W-:Y:S02]  /*2fe0*/  ISETP.GT.AND P1, PT, R2, 0x21, PT ;  /* 0x000000210200780c */ /* 0x000fe40003f24270 */
[----:B------:R-:W-:Y:S02]  /*2ff0*/  FSEL R175, R36, -INF , P3 ;  /* 0xff80000024af7808 */ /* 0x000fe40001800000 */
[----:B------:R-:W-:Y:S02]  /*3000*/  ISETP.GT.AND P3, PT, R2, 0x28, PT ;  /* 0x000000280200780c */ /* 0x000fe40003f64270 */
[----:B------:R-:W-:Y:S02]  /*3010*/  FMNMX.FTZ R6, R46, R6, !PT ;  /* 0x000000062e067209 */ /* 0x000fe40007810000 */
[----:B------:R-:W-:-:S02]  /*3020*/  FSEL R173, R37, -INF , P1 ;  /* 0xff80000025ad7808 */ /* 0x000fc40000800000 */
[----:B------:R-:W-:Y:S02]  /*3030*/  ISETP.GT.AND P1, PT, R2, 0x29, PT ;  /* 0x000000290200780c */ /* 0x000fe40003f24270 */
[----:B------:R-:W-:Y:S02]  /*3040*/  FSEL R172, R24, -INF , P3 ;  /* 0xff80000018ac7808 */ /* 0x000fe40001800000 */
[----:B------:R-:W-:Y:S02]  /*3050*/  FMNMX.FTZ R6, R47, R6, !PT ;  /* 0x000000062f067209 */ /* 0x000fe40007810000 */
[----:B------:R-:W-:Y:S02]  /*3060*/  ISETP.GT.AND P3, PT, R2, 0x30, PT ;  /* 0x000000300200780c */ /* 0x000fe40003f64270 */
[----:B------:R-:W-:Y:S02]  /*3070*/  IMNMX R0, R7, R0, PT ;  /* 0x0000000007007217 */ /* 0x000fe40003800200 */
[----:B------:R-:W-:-:S02]  /*3080*/  FSEL R174, R25, -INF , P1 ;  /* 0xff80000019ae7808 */ /* 0x000fc40000800000 */
[----:B------:R-:W-:Y:S02]  /*3090*/  FMNMX.FTZ R6, R120, R6, !PT ;  /* 0x0000000678067209 */ /* 0x000fe40007810000 */
[----:B------:R-:W-:Y:S02]  /*30a0*/  ISETP.GT.AND P1, PT, R2, 0x31, PT ;  /* 0x000000310200780c */ /* 0x000fe40003f24270 */
[----:B------:R-:W-:Y:S02]  /*30b0*/  FSEL R229, R32, -INF , P3 ;  /* 0xff80000020e57808 */ /* 0x000fe40001800000 */
[----:B------:R-:W-:Y:S02]  /*30c0*/  ISETP.GT.AND P3, PT, R0, RZ, PT ;  /* 0x000000ff0000720c */ /* 0x000fe40003f64270 */
[----:B------:R-:W-:Y:S02]  /*30d0*/  FMNMX.FTZ R6, R98, R6, !PT ;  /* 0x0000000662067209 */ /* 0x000fe40007810000 */
[----:B------:R-:W-:-:S02]  /*30e0*/  FSEL R230, R33, -INF , P1 ;  /* 0xff80000021e67808 */ /* 0x000fc40000800000 */
[----:B------:R-:W-:Y:S02]  /*30f0*/  ISETP.GT.AND P1, PT, R0, 0x1, PT ;  /* 0x000000010000780c */ /* 0x000fe40003f24270 */
[----:B------:R-:W-:Y:S02]  /*3100*/  FSEL R16, R78, -INF , P3 ;  /* 0xff8000004e107808 */ /* 0x000fe40001800000 */
[----:B------:R-:W-:Y:S02]  /*3110*/  ISETP.GT.AND P3, PT, R0, 0x8, PT ;  /* 0x000000080000780c */ /* 0x000fe40003f64270 */
[----:B------:R-:W-:Y:S02]  /*3120*/  FMNMX.FTZ R6, R49, R6, !PT ;  /* 0x0000000631067209 */ /* 0x000fe40007810000 */
[----:B------:R-:W-:Y:S02]  /*3130*/  FSEL R17, R79, -INF , P1 ;  /* 0xff8000004f117808 */ /* 0x000fe40000800000 */
[----:B------:R-:W-:-:S02]  /*3140*/  FSEL R32, R70, -INF , P3 ;  /* 0xff80000046207808 */ /* 0x000fc40001800000 */
[C---:B------:R-:W-:Y:S02]  /*3150*/  ISETP.GT.AND P3, PT, R0.reuse, 0x10, PT ;  /* 0x000000100000780c */ /* 0x040fe40003f64270 */
[----:B------:R-:W-:Y:S02]  /*3160*/  FMNMX.FTZ R6, R53, R6, !PT ;  /* 0x0000000635067209 */ /* 0x000fe40007810000 */
[----:B------:R-:W-:Y:S02]  /*3170*/  ISETP.GT.AND P1, PT, R0, 0x9, PT ;  /* 0x000000090000780c */ /* 0x000fe40003f24270 */
[----:B------:R-:W-:Y:S02]  /*3180*/  FMNMX.FTZ R7, R16, R17, !PT ;  /* 0x0000001110077209 */ /* 0x000fe40007810000 */
[----:B------:R-:W-:Y:S02]  /*3190*/  FSEL R50, R50, -INF , P3 ;  /* 0xff80000032327808 */ /* 0x000fe40001800000 */
[----:B------:R-:W-:-:S02]  /*31a0*/  FMNMX.FTZ R6, R175, R6, !PT ;  /* 0x00000006af067209 */ /* 0x000fc40007810000 */
[----:B------:R-:W-:Y:S02]  /*31b0*/  ISETP.GT.AND P3, PT, R0, 0x18, PT ;  /* 0x000000180000780c */ /* 0x000fe40003f64270 */
[----:B------:R-:W-:Y:S02]  /*31c0*/  FSEL R33, R71, -INF , P1 ;  /* 0xff80000047217808 */ /* 0x000fe40000800000 */
[----:B------:R-:W-:Y:S02]  /*31d0*/  FMNMX.FTZ R7, R32, R7, !PT ;  /* 0x0000000720077209 */ /* 0x000fe40007810000 */
[----:B------:R-:W-:Y:S02]  /*31e0*/  FMNMX.FTZ R6, R173, R6, !PT ;  /* 0x00000006ad067209 */ /* 0x000fe40007810000 */
[----:B------:R-:W-:Y:S02]  /*31f0*/  FSEL R48, R54, -INF , P3 ;  /* 0xff80000036307808 */ /* 0x000fe40001800000 */
[----:B------:R-:W-:-:S02]  /*3200*/  ISETP.GT.AND P1, PT, R0, 0x11, PT ;  /* 0x000000110000780c */ /* 0x000fc40003f24270 */
[----:B------:R-:W-:Y:S02]  /*3210*/  ISETP.GT.AND P3, PT, R2, 0x38, PT ;  /* 0x000000380200780c */ /* 0x000fe40003f64270 */
[----:B------:R-:W-:Y:S02]  /*3220*/  FMNMX.FTZ R7, R33, R7, !PT ;  /* 0x0000000721077209 */ /* 0x000fe40007810000 */
[----:B------:R-:W-:Y:S02]  /*3230*/  FMNMX.FTZ R6, R172, R6, !PT ;  /* 0x00000006ac067209 */ /* 0x000fe40007810000 */
[----:B------:R-:W-:Y:S02]  /*3240*/  FSEL R51, R51, -INF , P1 ;  /* 0xff80000033337808 */ /* 0x000fe40000800000 */
[----:B------:R-:W-:Y:S02]  /*3250*/  FSEL R227, R8, -INF , P3 ;  /* 0xff80000008e37808 */ /* 0x000fe40001800000 */
[----:B------:R-:W-:-:S02]  /*3260*/  FMNMX.FTZ R7, R50, R7, !PT ;  /* 0x0000000732077209 */ /* 0x000fc40007810000 */
[----:B------:R-:W-:Y:S02]  /*3270*/  ISETP.GT.AND P3, PT, R2, 0x39, PT ;  /* 0x000000390200780c */ /* 0x000fe40003f64270 */
[----:B------:R-:W-:Y:S02]  /*3280*/  ISETP.GT.AND P1, PT, R0, 0x19, PT ;  /* 0x000000190000780c */ /* 0x000fe40003f24270 */
[----:B------:R-:W-:Y:S02]  /*3290*/  FMNMX.FTZ R2, R174, R6, !PT ;  /* 0x00000006ae027209 */ /* 0x000fe40007810000 */
[----:B------:R-:W-:Y:S02]  /*32a0*/  FMNMX.FTZ R6, R51, R7, !PT ;  /* 0x0000000733067209 */ /* 0x000fe40007810000 */
[----:B------:R-:W-:Y:S02]  /*32b0*/  FSEL R99, R55, -INF , P1 ;  /* 0xff80000037637808 */ /* 0x000fe40000800000 */
[----:B------:R-:W-:-:S02]  /*32c0*/  FMNMX.FTZ R2, R229, R2, !PT ;  /* 0x00000002e5027209 */ /* 0x000fc40007810000 */
[----:B------:R-:W-:Y:S02]  /*32d0*/  ISETP.GT.AND P1, PT, R0, 0x20, PT ;  /* 0x000000200000780c */ /* 0x000fe40003f24270 */
[----:B------:R-:W-:Y:S02]  /*32e0*/  FMNMX.FTZ R6, R48, R6, !PT ;  /* 0x0000000630067209 */ /* 0x000fe40007810000 */
[----:B------:R-:W-:Y:S02]  /*32f0*/  FMNMX.FTZ R2, R230, R2, !PT ;  /* 0x00000002e6027209 */ /* 0x000fe40007810000 */
[----:B------:R-:W-:Y:S02]  /*3300*/  FSEL R158, R38, -INF , P1 ;  /* 0xff800000269e7808 */ /* 0x000fe40000800000 */
[----:B------:R-:W-:Y:S02]  /*3310*/  ISETP.GT.AND P1, PT, R0, 0x21, PT ;  /* 0x000000210000780c */ /* 0x000fe40003f24270 */
[----:B------:R-:W-:-:S02]  /*3320*/  FMNMX.FTZ R6, R99, R6, !PT ;  /* 0x0000000663067209 */ /* 0x000fc40007810000 */
[----:B------:R-:W-:Y:S02]  /*3330*/  FSEL R214, R9, -INF , P3 ;  /* 0xff80000009d67808 */ /* 0x000fe40001800000 */
[----:B------:R-:W-:Y:S02]  /*3340*/  FMNMX.FTZ R2, R227, R2, !PT ;  /* 0x00000002e3027209 */ /* 0x000fe40007810000 */
[----:B------:R-:W-:Y:S02]  /*3350*/  FSEL R154, R39, -INF , P1 ;  /* 0xff800000279a7808 */ /* 0x000fe40000800000 */
[----:B------:R-:W-:Y:S02]  /*3360*/  ISETP.GT.AND P3, PT, R0, 0x28, PT ;  /* 0x000000280000780c */ /* 0x000fe40003f64270 */
[----:B------:R-:W-:Y:S02]  /*3370*/  FMNMX.FTZ R6, R158, R6, !PT ;  /* 0x000000069e067209 */ /* 0x000fe40007810000 */
[----:B------:R-:W-:-:S02]  /*3380*/  FMNMX.FTZ R7, R214, R2, !PT ;  /* 0x00000002d6077209 */ /* 0x000fc40007810000 */
[----:B------:R-:W-:Y:S02]  /*3390*/  ISETP.GT.AND P1, PT, R0, 0x29, PT ;  /* 0x000000290000780c */ /* 0x000fe40003f24270 */
[----:B------:R-:W-:Y:S01]  /*33a0*/  FSEL R155, R26, -INF , P3 ;  /* 0xff8000001a9b7808 */ /* 0x000fe20001800000 */
[----:B------:R-:W2:Y:S01]  /*33b0*/  SHFL.BFLY PT, R8, R7, 0x2, 0x1f ;  /* 0x0c401f0007087f89 */ /* 0x000ea200000e0000 */
[----:B------:R-:W-:Y:S02]  /*33c0*/  FMNMX.FTZ R2, R154, R6, !PT ;  /* 0x000000069a027209 */ /* 0x000fe40007810000 */
[----:B------:R-:W-:Y:S02]  /*33d0*/  ISETP.GT.AND P3, PT, R0, 0x30, PT ;  /* 0x000000300000780c */ /* 0x000fe40003f64270 */
[----:B------:R-:W-:Y:S02]  /*33e0*/  FMNMX.FTZ R6, R72, R73, !PT ;  /* 0x0000004948067209 */ /* 0x000fe40007810000 */
[----:B------:R-:W-:-:S02]  /*33f0*/  FSEL R159, R27, -INF , P1 ;  /* 0xff8000001b9f7808 */ /* 0x000fc40000800000 */
[----:B------:R-:W-:Y:S02]  /*3400*/  FMNMX.FTZ R2, R155, R2, !PT ;  /* 0x000000029b027209 */ /* 0x000fe40007810000 */
[----:B------:R-:W-:Y:S02]  /*3410*/  FSEL R207, R34, -INF , P3 ;  /* 0xff80000022cf7808 */ /* 0x000fe40001800000 */
[----:B------:R-:W-:Y:S02]  /*3420*/  FMNMX.FTZ R6, R74, R6, !PT ;  /* 0x000000064a067209 */ /* 0x000fe40007810000 */
[----:B------:R-:W-:Y:S02]  /*3430*/  ISETP.GT.AND P1, PT, R0, 0x31, PT ;  /* 0x000000310000780c */ /* 0x000fe40003f24270 */
[----:B------:R-:W-:Y:S02]  /*3440*/  ISETP.GT.AND P3, PT, R4, 0x29, PT ;  /* 0x000000290400780c */ /* 0x000fe40003f64270 */
[----:B------:R-:W-:-:S02]  /*3450*/  FMNMX.FTZ R2, R159, R2, !PT ;  /* 0x000000029f027209 */ /* 0x000fc40007810000 */
[----:B------:R-:W-:Y:S02]  /*3460*/  FMNMX.FTZ R6, R75, R6, !PT ;  /* 0x000000064b067209 */ /* 0x000fe40007810000 */
[----:B------:R-:W-:Y:S02]  /*3470*/  FSEL R220, R35, -INF , P1 ;  /* 0xff80000023dc7808 */ /* 0x000fe40000800000 */
[----:B------:R-:W-:Y:S02]  /*3480*/  FSEL R178, R65, -INF , P3 ;  /* 0xff80000041b27808 */ /* 0x000fe40001800000 */
[C---:B------:R-:W-:Y:S02]  /*3490*/  ISETP.GT.AND P3, PT, R0.reuse, 0x38, PT ;  /* 0x000000380000780c */ /* 0x040fe40003f64270 */
[----:B------:R-:W-:Y:S02]  /*34a0*/  ISETP.GT.AND P1, PT, R0, 0x39, PT ;  /* 0x000000390000780c */ /* 0x000fe40003f24270 */
[----:B------:R-:W-:-:S02]  /*34b0*/  FMNMX.FTZ R0, R207, R2, !PT ;  /* 0x00000002cf007209 */ /* 0x000fc40007810000 */
[----:B------:R-:W-:Y:S02]  /*34c0*/  FMNMX.FTZ R2, R147, R6, !PT ;  /* 0x0000000693027209 */ /* 0x000fe40007810000 */
[----:B------:R-:W-:Y:S02]  /*34d0*/  FSEL R205, R10, -INF , P3 ;  /* 0xff8000000acd7808 */ /* 0x000fe40001800000 */
[----:B------:R-:W-:Y:S02]  /*34e0*/  FMNMX.FTZ R0, R220, R0, !PT ;  /* 0x00000000dc007209 */ /* 0x000fe40007810000 */
[----:B------:R-:W-:Y:S02]  /*34f0*/  FMNMX.FTZ R2, R148, R2, !PT ;  /* 0x0000000294027209 */ /* 0x000fe40007810000 */
[----:B------:R-:W-:Y:S02]  /*3500*/  FSEL R206, R11, -INF , P1 ;  /* 0xff8000000bce7808 */ /* 0x000fe40000800000 */
[----:B------:R-:W-:-:S02]  /*3510*/  FMNMX.FTZ R0, R205, R0, !PT ;  /* 0x00000000cd007209 */ /* 0x000fc40007810000 */
[----:B------:R-:W-:Y:S02]  /*3520*/  FMNMX.FTZ R2, R157, R2, !PT ;  /* 0x000000029d027209 */ /* 0x000fe40007810000 */
[----:B------:R-:W-:Y:S02]  /*3530*/  FMNMX.FTZ R6, R206, R0, !PT ;  /* 0x00000000ce067209 */ /* 0x000fe40007810000 */
[----:B------:R-:W-:Y:S02]  /*3540*/  FMNMX.FTZ R0, R156, R2, !PT ;  /* 0x000000029c007209 */ /* 0x000fe40007810000 */
[----:B--2---:R-:W-:Y:S02]  /*3550*/  FMNMX.FTZ R7, R7, R8, !PT ;  /* 0x0000000807077209 */ /* 0x004fe40007810000 */
[----:B------:R-:W-:Y:S01]  /*3560*/  ISETP.GT.AND P3, PT, R4, 0x30, PT ;  /* 0x000000300400780c */ /* 0x000fe20003f64270 */
[----:B------:R-:W-:Y:S01]  /*3570*/  SHFL.BFLY PT, R8, R6, 0x2, 0x1f ;  /* 0x0c401f0006087f89 */ /* 0x000fe200000e0000 */
[----:B------:R-:W-:-:S02]  /*3580*/  FMNMX.FTZ R0, R176, R0, !PT ;  /* 0x00000000b0007209 */ /* 0x000fc40007810000 */
[----:B------:R-:W-:Y:S01]  /*3590*/  FMNMX.FTZ R2, R57, R56, !PT ;  /* 0x0000003839027209 */ /* 0x000fe20007810000 */
[----:B------:R-:W2:Y:S01]  /*35a0*/  SHFL.BFLY PT, R9, R7, 0x1, 0x1f ;  /* 0x0c201f0007097f89 */ /* 0x000ea200000e0000 */
[----:B------:R-:W-:Y:S02]  /*35b0*/  FSEL R218, R20, -INF , P3 ;  /* 0xff80000014da7808 */ /* 0x000fe40001800000 */
[----:B------:R-:W-:Y:S02]  /*35c0*/  FMNMX.FTZ R0, R184, R0, !PT ;  /* 0x00000000b8007209 */ /* 0x000fe40007810000 */
[----:B------:R-:W-:Y:S02]  /*35d0*/  ISETP.GT.AND P3, PT, R5, 0x18, PT ;  /* 0x000000180500780c */ /* 0x000fe40003f64270 */
[----:B------:R-:W-:Y:S02]  /*35e0*/  FMNMX.FTZ R2, R60, R2, !PT ;  /* 0x000000023c027209 */ /* 0x000fe40007810000 */
[----:B------:R-:W-:-:S02]  /*35f0*/  FMNMX.FTZ R0, R177, R0, !PT ;  /* 0x00000000b1007209 */ /* 0x000fc40007810000 */
[----:B------:R-:W-:Y:S02]  /*3600*/  FSEL R97, R62, -INF , P3 ;  /* 0xff8000003e617808 */ /* 0x000fe40001800000 */
[C---:B------:R-:W-:Y:S02]  /*3610*/  ISETP.GT.AND P3, PT, R4.reuse, 0x38, PT ;  /* 0x000000380400780c */ /* 0x040fe40003f64270 */
[----:B------:R-:W-:Y:S02]  /*3620*/  FMNMX.FTZ R2, R61, R2, !PT ;  /* 0x000000023d027209 */ /* 0x000fe40007810000 */
[----:B------:R-:W-:Y:S02]  /*3630*/  ISETP.GT.AND P1, PT, R4, 0x31, PT ;  /* 0x000000310400780c */ /* 0x000fe40003f24270 */
[----:B------:R-:W-:Y:S02]  /*3640*/  FMNMX.FTZ R0, R178, R0, !PT ;  /* 0x00000000b2007209 */ /* 0x000fe40007810000 */
[----:B------:R-:W-:-:S02]  /*3650*/  FSEL R228, R12, -INF , P3 ;  /* 0xff8000000ce47808 */ /* 0x000fc40001800000 */
[----:B------:R-:W-:Y:S02]  /*3660*/  FMNMX.FTZ R2, R146, R2, !PT ;  /* 0x0000000292027209 */ /* 0x000fe40007810000 */
[----:B------:R-:W-:Y:S02]  /*3670*/  ISETP.GT.AND P3, PT, R5, 0x20, PT ;  /* 0x000000200500780c */ /* 0x000fe40003f64270 */
[----:B------:R-:W-:Y:S02]  /*3680*/  FSEL R215, R21, -INF , P1 ;  /* 0xff80000015d77808 */ /* 0x000fe40000800000 */
[----:B------:R-:W-:Y:S02]  /*3690*/  FMNMX.FTZ R0, R218, R0, !PT ;  /* 0x00000000da007209 */ /* 0x000fe40007810000 */
[----:B------:R-:W-:Y:S02]  /*36a0*/  ISETP.GT.AND P1, PT, R5, 0x19, PT ;  /* 0x000000190500780c */ /* 0x000fe40003f24270 */
[----:B------:R-:W-:-:S02]  /*36b0*/  FMNMX.FTZ R2, R140, R2, !PT ;  /* 0x000000028c027209 */ /* 0x000fc40007810000 */
[----:B------:R-:W-:Y:S02]  /*36c0*/  FSEL R153, R58, -INF , P3 ;  /* 0xff8000003a997808 */ /* 0x000fe40001800000 */
[----:B------:R-:W-:Y:S01]  /*36d0*/  ISETP.GT.AND P3, PT, R4, 0x39, PT ;  /* 0x000000390400780c */ /* 0x000fe20003f64270 */
[----:B------:R-:W-:Y:S01]  /*36e0*/  IMAD R4, R162, 0x20, R161 ;  /* 0x00000020a2047824 */ /* 0x000fe200078e02a1 */
[----:B------:R-:W-:Y:S02]  /*36f0*/  FMNMX.FTZ R0, R215, R0, !PT ;  /* 0x00000000d7007209 */ /* 0x000fe40007810000 */
[----:B------:R-:W-:Y:S02]  /*3700*/  FSEL R96, R63, -INF , P1 ;  /* 0xff8000003f607808 */ /* 0x000fe40000800000 */
[----:B------:R-:W-:Y:S02]  /*3710*/  FMNMX.FTZ R2, R97, R2, !PT ;  /* 0x0000000261027209 */ /* 0x000fe40007810000 */
[----:B------:R-:W-:-:S02]  /*3720*/  FSEL R223, R13, -INF , P3 ;  /* 0xff8000000ddf7808 */ /* 0x000fc40001800000 */
[----:B------:R-:W-:Y:S02]  /*3730*/  FMNMX.FTZ R0, R228, R0, !PT ;  /* 0x00000000e4007209 */ /* 0x000fe40007810000 */
[----:B------:R-:W-:Y:S02]  /*3740*/  ISETP.GT.AND P1, PT, R5, 0x21, PT ;  /* 0x000000210500780c */ /* 0x000fe40003f24270 */
[----:B------:R-:W-:Y:S02]  /*3750*/  FMNMX.FTZ R2, R96, R2, !PT ;  /* 0x0000000260027209 */ /* 0x000fe40007810000 */
[----:B--2---:R-:W-:Y:S02]  /*3760*/  FMNMX.FTZ R143, R7, R9, !PT ;  /* 0x00000009078f7209 */ /* 0x004fe40007810000 */
[----:B------:R-:W-:Y:S02]  /*3770*/  FMNMX.FTZ R7, R223, R0, !PT ;  /* 0x00000000df077209 */ /* 0x000fe40007810000 */
[----:B------:R-:W-:Y:S01]  /*3780*/  FSEL R152, R59, -INF , P1 ;  /* 0xff8000003b987808 */ /* 0x000fe20000800000 */
[----:B------:R-:W-:Y:S01]  /*3790*/  FMUL.FTZ R12, R143, c[0x0][0x2d0] ;  /* 0x0000b4008f0c7a20 */ /* 0x000fe20000410000 */
[----:B------:R-:W-:-:S02]  /*37a0*/  ISETP.GT.AND P1, PT, R5, 0x28, PT ;  /* 0x000000280500780c */ /* 0x000fc40003f24270 */
[----:B------:R-:W-:Y:S02]  /*37b0*/  FMNMX.FTZ R2, R153, R2, !PT ;  /* 0x0000000299027209 */ /* 0x000fe40007810000 */
[----:B------:R-:W-:Y:S02]  /*37c0*/  FMNMX.FTZ R142, R6, R8, !PT ;  /* 0x00000008068e7209 */ /* 0x000fe40007810000 */
[----:B------:R-:W2:Y:S01]  /*37d0*/  SHFL.BFLY PT, R6, R7, 0x2, 0x1f ;  /* 0x0c401f0007067f89 */ /* 0x000ea200000e0000 */
[C---:B------:R-:W-:Y:S02]  /*37e0*/  ISETP.GT.AND P3, PT, R5.reuse, 0x29, PT ;  /* 0x000000290500780c */ /* 0x040fe40003f64270 */
[----:B------:R-:W-:Y:S01]  /*37f0*/  FSEL R141, R66, -INF , P1 ;  /* 0xff800000428d7808 */ /* 0x000fe20000800000 */
[----:B------:R-:W3:Y:S01]  /*3800*/  SHFL.BFLY PT, R8, R142, 0x1, 0x1f ;  /* 0x0c201f008e087f89 */ /* 0x000ee200000e0000 */
[----:B------:R-:W-:Y:S02]  /*3810*/  FMNMX.FTZ R0, R152, R2, !PT ;  /* 0x0000000298007209 */ /* 0x000fe40007810000 */
[----:B------:R-:W-:-:S02]  /*3820*/  ISETP.GT.AND P1, PT, R5, 0x30, PT ;  /* 0x000000300500780c */ /* 0x000fc40003f24270 */
[----:B------:R-:W-:Y:S02]  /*3830*/  FSEL R13, R67, -INF , P3 ;  /* 0xff800000430d7808 */ /* 0x000fe40001800000 */
[----:B------:R-:W-:Y:S02]  /*3840*/  FMNMX.FTZ R0, R141, R0, !PT ;  /* 0x000000008d007209 */ /* 0x000fe40007810000 */
[----:B------:R-:W-:Y:S02]  /*3850*/  ISETP.GT.AND P3, PT, R5, 0x31, PT ;  /* 0x000000310500780c */ /* 0x000fe40003f64270 */
[----:B------:R-:W-:Y:S02]  /*3860*/  FSEL R217, R22, -INF , P1 ;  /* 0xff80000016d97808 */ /* 0x000fe40000800000 */
[----:B------:R-:W-:Y:S02]  /*3870*/  FMNMX.FTZ R0, R13, R0, !PT ;  /* 0x000000000d007209 */ /* 0x000fe40007810000 */
[----:B------:R-:W-:-:S02]  /*3880*/  FSETP.NEU.FTZ.AND P1, PT, R143, -INF , PT ;  /* 0xff8000008f00780b */ /* 0x000fc40003f3d000 */
[----:B------:R-:W-:Y:S02]  /*3890*/  FSEL R221, R23, -INF , P3 ;  /* 0xff80000017dd7808 */ /* 0x000fe40001800000 */
[----:B------:R-:W-:Y:S02]  /*38a0*/  ISETP.GT.AND P3, PT, R5, 0x38, PT ;  /* 0x000000380500780c */ /* 0x000fe40003f64270 */
[----:B------:R-:W-:Y:S02]  /*38b0*/  FMNMX.FTZ R2, R217, R0, !PT ;  /* 0x00000000d9027209 */ /* 0x000fe40007810000 */
[----:B------:R-:W-:Y:S02]  /*38c0*/  FSEL R12, R12, RZ, P1 ;  /* 0x000000ff0c0c7208 */ /* 0x000fe40000800000 */
[----:B------:R-:W-:Y:S02]  /*38d0*/  ISETP.GT.AND P1, PT, R5, 0x39, PT ;  /* 0x000000390500780c */ /* 0x000fe40003f24270 */
[----:B------:R-:W-:Y:S01]  /*38e0*/  FSEL R14, R14, -INF , P3 ;  /* 0xff8000000e0e7808 */ /* 0x000fe20001800000 */
[--C-:B------:R-:W-:Y:S01]  /*38f0*/  FFMA.FTZ R0, R44, c[0x0][0x2d0], -R12.reuse ;  /* 0x0000b4002c007a23 */ /* 0x100fe2000001080c */
[----:B------:R-:W-:Y:S01]  /*3900*/  FMNMX.FTZ R2, R221, R2, !PT ;  /* 0x00000002dd027209 */ /* 0x000fe20007810000 */
[----:B------:R-:W-:Y:S01]  /*3910*/  FFMA.FTZ R5, R45, c[0x0][0x2d0], -R12 ;  /* 0x0000b4002d057a23 */ /* 0x000fe2000001080c */
[----:B------:R-:W-:Y:S01]  /*3920*/  FSEL R15, R15, -INF , P1 ;  /* 0xff8000000f0f7808 */ /* 0x000fe20000800000 */
[----:B------:R4:W-:Y:S01]  /*3930*/  MUFU.EX2 R163, R0 ;  /* 0x0000000000a37308 */ /* 0x0009e20000000800 */
[----:B------:R-:W-:-:S02]  /*3940*/  FMNMX.FTZ R2, R14, R2, !PT ;  /* 0x000000020e027209 */ /* 0x000fc40007810000 */
[----:B--2---:R-:W-:Y:S02]  /*3950*/  FMNMX.FTZ R7, R7, R6, !PT ;  /* 0x0000000607077209 */ /* 0x004fe40007810000 */
[----:B------:R-:W-:Y:S01]  /*3960*/  FMNMX.FTZ R6, R15, R2, !PT ;  /* 0x000000020f067209 */ /* 0x000fe20007810000 */
[--C-:B------:R-:W-:Y:S01]  /*3970*/  FFMA.FTZ R2, R46, c[0x0][0x2d0], -R12.reuse ;  /* 0x0000b4002e027a23 */ /* 0x100fe2000001080c */
[----:B---3--:R-:W-:Y:S01]  /*3980*/  FMNMX.FTZ R142, R142, R8, !PT ;  /* 0x000000088e8e7209 */ /* 0x008fe20007810000 */
[----:B------:R2:W-:Y:S01]  /*3990*/  MUFU.EX2 R252, R5 ;  /* 0x0000000500fc7308 */ /* 0x0005e20000000800 */
[----:B------:R-:W3:Y:S01]  /*39a0*/  SHFL.BFLY PT, R10, R7, 0x1, 0x1f ;  /* 0x0c201f00070a7f89 */ /* 0x000ee200000e0000 */
[----:B------:R-:W-:-:S03]  /*39b0*/  FFMA.FTZ R8, R47, c[0x0][0x2d0], -R12 ;  /* 0x0000b4002f087a23 */ /* 0x000fc6000001080c */
[----:B------:R-:W5:Y:S01]  /*39c0*/  SHFL.BFLY PT, R9, R6, 0x2, 0x1f ;  /* 0x0c401f0006097f89 */ /* 0x000f6200000e0000 */
[----:B----4-:R-:W-:Y:S01]  /*39d0*/  IMAD.IADD R0, R160, 0x1, R4 ;  /* 0x00000001a0007824 */ /* 0x010fe200078e0204 */
[----:B------:R-:W-:Y:S01]  /*39e0*/  @P0 LEA R4, P1, R164, R18, 0x1 ;  /* 0x00000012a4040211 */ /* 0x000fe200078208ff */
[----:B------:R4:W-:Y:S02]  /*39f0*/  MUFU.EX2 R251, R2 ;  /* 0x0000000200fb7308 */ /* 0x0009e40000000800 */
[----:B------:R-:W-:Y:S01]  /*3a00*/  IMAD.SHL.U32 R209, R0, 0x2, RZ ;  /* 0x0000000200d17824 */ /* 0x000fe200078e00ff */
[----:B--2---:R-:W-:-:S03]  /*3a10*/  @P0 LEA.HI.X R5, R164, R19, R166, 0x1, P1 ;  /* 0x00000013a4050211 */ /* 0x004fc600008f0ca6 */
[----:B------:R-:W-:Y:S01]  /*3a20*/  IMAD R210, R3, 0x2, R209 ;  /* 0x0000000203d27824 */ /* 0x000fe200078e02d1 */
[C---:B------:R-:W-:Y:S01]  /*3a30*/  FSETP.NEU.FTZ.AND P1, PT, R142.reuse, -INF , PT ;  /* 0xff8000008e00780b */ /* 0x040fe20003f3d000 */
[----:B------:R2:W1:Y:S01]  /*3a40*/  MUFU.EX2 R179, R8 ;  /* 0x0000000800b37308 */ /* 0x0004620000000800 */
[----:B------:R5:W-:Y:S04]  /*3a50*/  @P0 LDGSTS.E.BYPASS.LTC128B.128 [R225+0x3900], [R4.64], !P6 ;  /* 0x0390000004e10fae */ /* 0x000be8000f101d46 */
[----:B------:R5:W-:Y:S01]  /*3a60*/  @P0 LDGSTS.E.BYPASS.LTC128B.128 [R225+0x4900], [R4.64+0x40], !P5 ;  /* 0x0490004004e10fae */ /* 0x000be2000e901d46 */
[----:B----4-:R-:W-:Y:S01]  /*3a70*/  FMUL.FTZ R2, R142, c[0x0][0x2d0] ;  /* 0x0000b4008e027a20 */ /* 0x010fe20000410000 */
[----:B---3--:R-:W-:Y:S02]  /*3a80*/  FMNMX.FTZ R145, R7, R10, !PT ;  /* 0x0000000a07917209 */ /* 0x008fe40007810000 */
[----:B------:R5:W-:Y:S02]  /*3a90*/  @P0 LDGSTS.E.BYPASS.LTC128B.128 [R225+0x5900], [R4.64+0x80], !P4 ;  /* 0x0590008004e10fae */ /* 0x000be4000e101d46 */
[----:B------:R-:W-:-:S02]  /*3aa0*/  FSEL R2, R2, RZ, P1 ;  /* 0x000000ff02027208 */ /* 0x000fc40000800000 */
[----:B------:R-:W-:Y:S01]  /*3ab0*/  LDSM.16.MT88.4 R24, [R209+0x100] ;  /* 0x00010000d118783b */ /* 0x000fe20000004200 */
[----:B------:R-:W-:Y:S02]  /*3ac0*/  FSETP.NEU.FTZ.AND P0, PT, R145, -INF , PT ;  /* 0xff8000009100780b */ /* 0x000fe40003f1d000 */
[--C-:B------:R-:W-:Y:S01]  /*3ad0*/  FFMA.FTZ R0, R17, c[0x0][0x2d0], -R2.reuse ;  /* 0x0000b40011007a23 */ /* 0x100fe20000010802 */
[----:B------:R-:W-:Y:S01]  /*3ae0*/  LDSM.16.MT88.4 R20, [R209+0x1100] ;  /* 0x00110000d114783b */ /* 0x000fe20000004200 */
[--C-:B--2---:R-:W-:Y:S02]  /*3af0*/  FFMA.FTZ R8, R16, c[0x0][0x2d0], -R2.reuse ;  /* 0x0000b40010087a23 */ /* 0x104fe40000010802 */
[----:B------:R2:W-:Y:S01]  /*3b00*/  MUFU.EX2 R248, R0 ;  /* 0x0000000000f87308 */ /* 0x0005e20000000800 */
[--C-:B------:R-:W-:Y:S01]  /*3b10*/  FFMA.FTZ R3, R33, c[0x0][0x2d0], -R2.reuse ;  /* 0x0000b40021037a23 */ /* 0x100fe20000010802 */
[----:B-1----:R-:W-:Y:S04]  /*3b20*/  LDSM.16.MT88.4 R16, [R210+0x100] ;  /* 0x00010000d210783b */ /* 0x002fe80000004200 */
[----:B------:R-:W-:Y:S02]  /*3b30*/  LDSM.16.MT88.4 R28, [R210+0x1100] ;  /* 0x00110000d21c783b */ /* 0x000fe40000004200 */
[----:B------:R-:W-:Y:S02]  /*3b40*/  MUFU.EX2 R250, R8 ;  /* 0x0000000800fa7308 */ /* 0x000fe40000000800 */
[----:B------:R-:W-:Y:S04]  /*3b50*/  LDSM.16.MT88.4 R36, [R210+0x2100] ;  /* 0x00210000d224783b */ /* 0x000fe80000004200 */
[----:B------:R-:W-:Y:S01]  /*3b60*/  LDSM.16.MT88.4 R40, [R210+0x2500] ;  /* 0x00250000d228783b */ /* 0x000fe20000004200 */
[----:B--2---:R-:W-:Y:S01]  /*3b70*/  FFMA.FTZ R0, R32, c[0x0][0x2d0], -R2 ;  /* 0x0000b40020007a23 */ /* 0x004fe20000010802 */
[----:B-----5:R-:W-:-:S02]  /*3b80*/  FMNMX.FTZ R4, R6, R9, !PT ;  /* 0x0000000906047209 */ /* 0x020fc40007810000 */
[----:B------:R-:W-:Y:S01]  /*3b90*/  LDSM.16.MT88.4 R32, [R209+0x2100] ;  /* 0x00210000d120783b */ /* 0x000fe20000004200 */
[----:B------:R-:W-:Y:S01]  /*3ba0*/  MUFU.EX2 R249, R3 ;  /* 0x0000000300f97308 */ /* 0x000fe20000000800 */
[----:B------:R-:W-:Y:S02]  /*3bb0*/  F2FP.BF16.PACK_AB R6, R179, R251 ;  /* 0x000000fbb306723e */ /* 0x000fe400000010ff */
[----:B------:R-:W1:Y:S04]  /*3bc0*/  SHFL.BFLY PT, R5, R4, 0x1, 0x1f ;  /* 0x0c201f0004057f89 */ /* 0x000e6800000e0000 */
[----:B------:R-:W0:Y:S01]  /*3bd0*/  LDGDEPBAR ;  /* 0x00000000000079af */ /* 0x000e220000000000 */
[----:B------:R2:W3:Y:S02]  /*3be0*/  MUFU.EX2 R247, R0 ;  /* 0x0000000000f77308 */ /* 0x0004e40000000800 */
[----:B--2---:R-:W-:Y:S01]  /*3bf0*/  FMUL.FTZ R0, R145, c[0x0][0x2d0] ;  /* 0x0000b40091007a20 */ /* 0x004fe20000410000 */
[----:B---3--:R-:W-:-:S02]  /*3c00*/  F2FP.BF16.PACK_AB R7, R249, R247 ;  /* 0x000000f7f907723e */ /* 0x008fc400000010ff */
[----:B-1----:R-:W-:Y:S02]  /*3c10*/  FMNMX.FTZ R144, R4, R5, !PT ;  /* 0x0000000504907209 */ /* 0x002fe40007810000 */
[----:B------:R-:W-:Y:S02]  /*3c20*/  FSEL R0, R0, RZ, P0 ;  /* 0x000000ff00007208 */ /* 0x000fe40000000000 */
[----:B------:R-:W-:Y:S02]  /*3c30*/  F2FP.BF16.PACK_AB R4, R252, R163 ;  /* 0x000000a3fc04723e */ /* 0x000fe400000010ff */
[----:B------:R-:W-:Y:S01]  /*3c40*/  F2FP.BF16.PACK_AB R5, R248, R250 ;  /* 0x000000faf805723e */ /* 0x000fe200000010ff */
[--C-:B------:R-:W-:Y:S01]  /*3c50*/  FFMA.FTZ R3, R72, c[0x0][0x2d0], -R0.reuse ;  /* 0x0000b40048037a23 */ /* 0x100fe20000010800 */
[----:B------:R-:W-:Y:S01]  /*3c60*/  FSETP.NEU.FTZ.AND P0, PT, R144, -INF , PT ;  /* 0xff8000009000780b */ /* 0x000fe20003f1d000 */
[--C-:B------:R-:W-:Y:S02]  /*3c70*/  FFMA.FTZ R8, R74, c[0x0][0x2d0], -R0.reuse ;  /* 0x0000b4004a087a23 */ /* 0x100fe40000010800 */
[----:B------:R1:W-:Y:S02]  /*3c80*/  MUFU.EX2 R244, R3 ;  /* 0x0000000300f47308 */ /* 0x0003e40000000800 */
[C---:B------:R-:W-:Y:S06]  /*3c90*/  HMMA.16816.F32.BF16 R116, R4.reuse, R24, RZ ;  /* 0x000000180474723c */ /* 0x040fec00000418ff */
[----:B------:R2:W-:Y:S02]  /*3ca0*/  MUFU.EX2 R245, R8 ;  /* 0x0000000800f57308 */ /* 0x0005e40000000800 */
[----:B------:R-:W-:Y:S01]  /*3cb0*/  HMMA.16816.F32.BF16 R112, R4, R16, RZ ;  /* 0x000000100470723c */ /* 0x000fe200000418ff */
[----:B-1----:R-:W-:-:S07]  /*3cc0*/  FFMA.FTZ R3, R73, c[0x0][0x2d0], -R0 ;  /* 0x0000b40049037a23 */ /* 0x002fce0000010800 */
[----:B------:R-:W-:Y:S01]  /*3cd0*/  HMMA.16816.F32.BF16 R108, R4, R20, RZ ;  /* 0x00000014046c723c */ /* 0x000fe200000418ff */
[----:B------:R1:W-:Y:S01]  /*3ce0*/  MUFU.EX2 R239, R3 ;  /* 0x0000000300ef7308 */ /* 0x0003e20000000800 */
[----:B--2---:R-:W-:-:S06]  /*3cf0*/  FFMA.FTZ R8, R75, c[0x0][0x2d0], -R0 ;  /* 0x0000b4004b087a23 */ /* 0x004fcc0000010800 */
[C---:B------:R-:W-:Y:S01]  /*3d00*/  HMMA.16816.F32.BF16 R104, R4.reuse, R28, RZ ;  /* 0x0000001c0468723c */ /* 0x040fe200000418ff */
[----:B------:R-:W2:Y:S07]  /*3d10*/  MUFU.EX2 R246, R8 ;  /* 0x0000000800f67308 */ /* 0x000eae0000000800 */
[----:B------:R-:W-:Y:S01]  /*3d20*/  HMMA.16816.F32.BF16 R100, R4, R32, RZ ;  /* 0x000000200464723c */ /* 0x000fe200000418ff */
[----:B-1----:R-:W-:-:S05]  /*3d30*/  FMUL.FTZ R3, R144, c[0x0][0x2d0] ;  /* 0x0000b40090037a20 */ /* 0x002fca0000410000 */
[----:B------:R-:W-:Y:S02]  /*3d40*/  FSEL R3, R3, RZ, P0 ;  /* 0x000000ff03037208 */ /* 0x000fe40000000000 */
[----:B------:R-:W-:Y:S01]  /*3d50*/  HMMA.16816.F32.BF16 R92, R4, R36, RZ ;  /* 0x00000024045c723c */ /* 0x000fe200000418ff */
[----:B--2---:R-:W-:Y:S02]  /*3d60*/  F2FP.BF16.PACK_AB R10, R246, R245 ;  /* 0x000000f5f60a723e */ /* 0x004fe400000010ff */
[----:B------:R-:W-:-:S05]  /*3d70*/  FFMA.FTZ R8, R57, c[0x0][0x2d0], -R3 ;  /* 0x0000b40039087a23 */ /* 0x000fca0000010803 */
[C---:B------:R-:W-:Y:S01]  /*3d80*/  HMMA.16816.F32.BF16 R88, R4.reuse, R26, RZ ;  /* 0x0000001a0458723c */ /* 0x040fe200000418ff */
[----:B------:R1:W-:Y:S07]  /*3d90*/  MUFU.EX2 R236, R8 ;  /* 0x0000000800ec7308 */ /* 0x0003ee0000000800 */
[C---:B------:R-:W-:Y:S08]  /*3da0*/  HMMA.16816.F32.BF16 R84, R4.reuse, R18, RZ ;  /* 0x000000120454723c */ /* 0x040ff000000418ff */
[----:B------:R-:W-:Y:S01]  /*3db0*/  HMMA.16816.F32.BF16 R80, R4, R22, RZ ;  /* 0x000000160450723c */ /* 0x000fe200000418ff */
[----:B-1----:R-:W-:-:S04]  /*3dc0*/  FFMA.FTZ R8, R56, c[0x0][0x2d0], -R3 ;  /* 0x0000b40038087a23 */ /* 0x002fc80000010803 */
[----:B------:R1:W2:Y:S03]  /*3dd0*/  MUFU.EX2 R235, R8 ;  /* 0x0000000800eb7308 */ /* 0x0002a60000000800 */
[C---:B------:R-:W-:Y:S08]  /*3de0*/  HMMA.16816.F32.BF16 R76, R4.reuse, R30, RZ ;  /* 0x0000001e044c723c */ /* 0x040ff000000418ff */
[----:B------:R-:W-:Y:S01]  /*3df0*/  HMMA.16816.F32.BF16 R72, R4, R34, RZ ;  /* 0x000000220448723c */ /* 0x000fe200000418ff */
[----:B-1----:R-:W-:Y:S01]  /*3e00*/  FFMA.FTZ R8, R60, c[0x0][0x2d0], -R3 ;  /* 0x0000b4003c087a23 */ /* 0x002fe20000010803 */
[----:B--2---:R-:W-:-:S06]  /*3e10*/  F2FP.BF16.PACK_AB R9, R235, R236 ;  /* 0x000000eceb09723e */ /* 0x004fcc00000010ff */
[----:B------:R-:W-:Y:S01]  /*3e20*/  HMMA.16816.F32.BF16 R64, R4, R38, RZ ;  /* 0x000000260440723c */ /* 0x000fe200000418ff */
[----:B------:R1:W-:Y:S06]  /*3e30*/  MUFU.EX2 R238, R8 ;  /* 0x0000000800ee7308 */ /* 0x0003ec0000000800 */
[----:B------:R-:W-:-:S04]  /*3e40*/  FFMA.FTZ R4, R120, c[0x0][0x2d0], -R12 ;  /* 0x0000b40078047a23 */ /* 0x000fc8000001080c */
[----:B------:R2:W-:Y:S01]  /*3e50*/  MUFU.EX2 R237, R4 ;  /* 0x0000000400ed7308 */ /* 0x0005e20000000800 */
[----:B-1----:R-:W-:-:S07]  /*3e60*/  FFMA.FTZ R8, R61, c[0x0][0x2d0], -R3 ;  /* 0x0000b4003d087a23 */ /* 0x002fce0000010803 */
[----:B------:R1:W3:Y:S01]  /*3e70*/  MUFU.EX2 R243, R8 ;  /* 0x0000000800f37308 */ /* 0x0002e20000000800 */
[----:B--2---:R-:W-:-:S07]  /*3e80*/  FFMA.FTZ R4, R98, c[0x0][0x2d0], -R12 ;  /* 0x0000b40062047a23 */ /* 0x004fce000001080c */
[----:B------:R2:W-:Y:S01]  /*3e90*/  MUFU.EX2 R242, R4 ;  /* 0x0000000400f27308 */ /* 0x0005e20000000800 */
[----:B-1----:R-:W-:Y:S02]  /*3ea0*/  F2FP.BF16.PACK_AB R8, R239, R244 ;  /* 0x000000f4ef08723e */ /* 0x002fe400000010ff */
[----:B---3--:R-:W-:-:S07]  /*3eb0*/  F2FP.BF16.PACK_AB R11, R243, R238 ;  /* 0x000000eef30b723e */ /* 0x008fce00000010ff */
[----:B------:R-:W-:Y:S01]  /*3ec0*/  HMMA.16816.F32.BF16 R68, R8, R24, RZ ;  /* 0x000000180844723c */ /* 0x000fe200000418ff */
[----:B--2---:R-:W-:-:S04]  /*3ed0*/  FFMA.FTZ R4, R49, c[0x0][0x2d0], -R12 ;  /* 0x0000b40031047a23 */ /* 0x004fc8000001080c */
[----:B------:R1:W-:Y:S03]  /*3ee0*/  MUFU.EX2 R241, R4 ;  /* 0x0000000400f17308 */ /* 0x0003e60000000800 */
[C---:B------:R-:W-:Y:S01]  /*3ef0*/  HMMA.16816.F32.BF16 R128, R8.reuse, R26, RZ ;  /* 0x0000001a0880723c */ /* 0x040fe200000418ff */
[----:B------:R-:W-:Y:S07]  /*3f00*/  LDSM.16.MT88.4 R24, [R209+0x500] ;  /* 0x00050000d118783b */ /* 0x000fee0000004200 */
[----:B------:R-:W-:Y:S01]  /*3f10*/  HMMA.16816.F32.BF16 R60, R8, R16, RZ ;  /* 0x00000010083c723c */ /* 0x000fe200000418ff */
[----:B-1----:R-:W-:-:S07]  /*3f20*/  FFMA.FTZ R4, R53, c[0x0][0x2d0], -R12 ;  /* 0x0000b40035047a23 */ /* 0x002fce000001080c */
[C---:B------:R-:W-:Y:S01]  /*3f30*/  HMMA.16816.F32.BF16 R124, R8.reuse, R18, RZ ;  /* 0x00000012087c723c */ /* 0x040fe200000418ff */
[----:B------:R1:W2:Y:S01]  /*3f40*/  MUFU.EX2 R240, R4 ;  /* 0x0000000400f07308 */ /* 0x0002a20000000800 */
[----:B------:R-:W-:Y:S06]  /*3f50*/  LDSM.16.MT88.4 R16, [R209+0x1500] ;  /* 0x00150000d110783b */ /* 0x000fec0000004200 */
[C---:B------:R-:W-:Y:S08]  /*3f60*/  HMMA.16816.F32.BF16 R56, R8.reuse, R20, RZ ;  /* 0x000000140838723c */ /* 0x040ff000000418ff */
[----:B------:R-:W-:Y:S01]  /*3f70*/  HMMA.16816.F32.BF16 R120, R8, R22, RZ ;  /* 0x000000160878723c */ /* 0x000fe200000418ff */
[----:B-1----:R-:W-:Y:S01]  /*3f80*/  FFMA.FTZ R4, R50, c[0x0][0x2d0], -R2 ;  /* 0x0000b40032047a23 */ /* 0x002fe20000010802 */
[----:B------:R-:W1:Y:S01]  /*3f90*/  LDSM.16.MT88.4 R20, [R210+0x500] ;  /* 0x00050000d214783b */ /* 0x000e620000004200 */
[----:B--2---:R-:W-:-:S02]  /*3fa0*/  F2FP.BF16.PACK_AB R6, R240, R241 ;  /* 0x000000f1f006723e */ /* 0x004fc400000010ff */
[----:B------:R2:W-:Y:S03]  /*3fb0*/  MUFU.EX2 R231, R4 ;  /* 0x0000000400e77308 */ /* 0x0005e60000000800 */
[C---:B------:R-:W-:Y:S08]  /*3fc0*/  HMMA.16816.F32.BF16 R52, R8.reuse, R28, RZ ;  /* 0x0000001c0834723c */ /* 0x040ff000000418ff */
[----:B------:R-:W-:Y:S01]  /*3fd0*/  HMMA.16816.F32.BF16 R132, R8, R30, RZ ;  /* 0x0000001e0884723c */ /* 0x000fe200000418ff */
[----:B------:R-:W3:Y:S01]  /*3fe0*/  LDSM.16.MT88.4 R28, [R210+0x1500] ;  /* 0x00150000d21c783b */ /* 0x000ee20000004200 */
[----:B--2---:R-:W-:-:S06]  /*3ff0*/  FFMA.FTZ R4, R51, c[0x0][0x2d0], -R2 ;  /* 0x0000b40033047a23 */ /* 0x004fcc0000010802 */
[C---:B------:R-:W-:Y:S01]  /*4000*/  HMMA.16816.F32.BF16 R136, R8.reuse, R34, RZ ;  /* 0x000000220888723c */ /* 0x040fe200000418ff */
[----:B------:R2:W4:Y:S07]  /*4010*/  MUFU.EX2 R234, R4 ;  /* 0x0000000400ea7308 */ /* 0x00052e0000000800 */
[----:B------:R-:W-:Y:S01]  /*4020*/  HMMA.16816.F32.BF16 R44, R8, R36, RZ ;  /* 0x00000024082c723c */ /* 0x000fe200000418ff */
[----:B--2---:R-:W-:Y:S01]  /*4030*/  FFMA.FTZ R4, R48, c[0x0][0x2d0], -R2 ;  /* 0x0000b40030047a23 */ /* 0x004fe20000010802 */
[----:B----4-:R-:W-:-:S06]  /*4040*/  F2FP.BF16.PACK_AB R5, R234, R231 ;  /* 0x000000e7ea05723e */ /* 0x010fcc00000010ff */
[----:B------:R-:W-:Y:S01]  /*4050*/  HMMA.16816.F32.BF16 R48, R8, R32, RZ ;  /* 0x000000200830723c */ /* 0x000fe200000418ff */
[----:B------:R-:W2:Y:S01]  /*4060*/  LDSM.16.MT88.4 R32, [R209+0x2500] ;  /* 0x00250000d120783b */ /* 0x000ea20000004200 */
[----:B------:R4:W-:Y:S02]  /*4070*/  MUFU.EX2 R233, R4 ;  /* 0x0000000400e97308 */ /* 0x0009e40000000800 */
[----:B----4-:R-:W-:-:S06]  /*4080*/  FFMA.FTZ R4, R99, c[0x0][0x2d0], -R2 ;  /* 0x0000b40063047a23 */ /* 0x010fcc0000010802 */
[----:B------:R4:W5:Y:S02]  /*4090*/  MUFU.EX2 R232, R4 ;  /* 0x0000000400e87308 */ /* 0x0009640000000800 */
[----:B----4-:R-:W-:Y:S01]  /*40a0*/  FFMA.FTZ R4, R147, c[0x0][0x2d0], -R0 ;  /* 0x0000b40093047a23 */ /* 0x010fe20000010800 */
[----:B-----5:R-:W-:-:S05]  /*40b0*/  F2FP.BF16.PACK_AB R7, R232, R233 ;  /* 0x000000e9e807723e */ /* 0x020fca00000010ff */
[----:B------:R4:W-:Y:S02]  /*40c0*/  MUFU.EX2 R226, R4 ;  /* 0x0000000400e27308 */ /* 0x0009e40000000800 */
[--C-:B----4-:R-:W-:Y:S02]  /*40d0*/  FFMA.FTZ R4, R148, c[0x0][0x2d0], -R0.reuse ;  /* 0x0000b40094047a23 */ /* 0x110fe40000010800 */
[----:B------:R-:W-:Y:S01]  /*40e0*/  HMMA.16816.F32.BF16 R148, R8, R38, RZ ;  /* 0x000000260894723c */ /* 0x000fe200000418ff */
[----:B------:R-:W-:Y:S03]  /*40f0*/  LDSM.16.MT88.4 R36, [R210+0x2900] ;  /* 0x00290000d224783b */ /* 0x000fe60000004200 */
[----:B------:R4:W5:Y:S03]  /*4100*/  MUFU.EX2 R224, R4 ;  /* 0x0000000400e07308 */ /* 0x0009660000000800 */
[----:B------:R-:W-:-:S02]  /*4110*/  FFMA.FTZ R8, R157, c[0x0][0x2d0], -R0 ;  /* 0x0000b4009d087a23 */ /* 0x000fc40000010800 */
[----:B------:R-:W-:-:S03]  /*4120*/  IMAD.MOV.U32 R9, RZ, RZ, R167 ;  /* 0x000000ffff097224 */ /* 0x000fc600078e00a7 */
[----:B------:R2:W-:Y:S01]  /*4130*/  MUFU.EX2 R222, R8 ;  /* 0x0000000800de7308 */ /* 0x0005e20000000800 */
[----:B------:R-:W-:Y:S02]  /*4140*/  IMAD.MOV.U32 R10, RZ, RZ, R165 ;  /* 0x000000ffff0a7224 */ /* 0x000fe400078e00a5 */
[----:B------:R-:W-:Y:S01]  /*4150*/  IMAD.MOV.U32 R11, RZ, RZ, R163 ;  /* 0x000000ffff0b7224 */ /* 0x000fe200078e00a3 */
[----:B----4-:R-:W-:-:S07]  /*4160*/  F2FP.BF16.PACK_AB R4, R242, R237 ;  /* 0x000000edf204723e */ /* 0x010fce00000010ff */
[----:B-1----:R-:W-:Y:S01]  /*4170*/  HMMA.16816.F32.BF16 R164, R4, R20, R112 ;  /* 0x0000001404a4723c */ /* 0x002fe20000041870 */
[----:B--2---:R-:W-:-:S04]  /*4180*/  FFMA.FTZ R8, R156, c[0x0][0x2d0], -R0 ;  /* 0x0000b4009c087a23 */ /* 0x004fc80000010800 */
[----:B------:R1:W2:Y:S03]  /*4190*/  MUFU.EX2 R219, R8 ;  /* 0x0000000800db7308 */ /* 0x0002a60000000800 */
[C---:B------:R-:W-:Y:S08]  /*41a0*/  HMMA.16816.F32.BF16 R168, R4.reuse, R24, R116 ;  /* 0x0000001804a8723c */ /* 0x040ff00000041874 */
[----:B---3--:R-:W-:Y:S01]  /*41b0*/  HMMA.16816.F32.BF16 R112, R4, R28, R104 ;  /* 0x0000001c0470723c */ /* 0x008fe20000041868 */
[----:B-1----:R-:W-:-:S07]  /*41c0*/  FFMA.FTZ R8, R146, c[0x0][0x2d0], -R3 ;  /* 0x0000b40092087a23 */ /* 0x002fce0000010803 */
        /* <DEDUP_REMOVED lines=17> */
[----:B--2---:R-:W-:Y:S02]  /*42e0*/  F2FP.BF16.PACK_AB R6, R219, R222 ;  /* 0x000000dedb06723e */ /* 0x004fe400000010ff */
[----:B---3--:R-:W-:Y:S01]  /*42f0*/  F2FP.BF16.PACK_AB R5, R203, R202 ;  /* 0x000000cacb05723e */ /* 0x008fe200000010ff */
[----:B-1----:R-:W-:Y:S01]  /*4300*/  FFMA.FTZ R8, R175, c[0x0][0x2d0], -R12 ;  /* 0x0000b400af087a23 */ /* 0x002fe2000001080c */
[----:B----4-:R-:W-:-:S03]  /*4310*/  F2FP.BF16.PACK_AB R7, R200, R201 ;  /* 0x000000c9c807723e */ /* 0x010fc600000010ff */
[----:B------:R1:W-:Y:S04]  /*4320*/  MUFU.EX2 R199, R8 ;  /* 0x0000000800c77308 */ /* 0x0003e80000000800 */
[C---:B------:R-:W-:Y:S08]  /*4330*/  HMMA.16816.F32.BF16 R76, R4.reuse, R20, R60 ;  /* 0x00000014044c723c */ /* 0x040ff0000004183c */
[----:B------:R-:W-:Y:S01]  /*4340*/  HMMA.16816.F32.BF16 R60, R4, R26, R128 ;  /* 0x0000001a043c723c */ /* 0x000fe20000041880 */
[----:B-1----:R-:W-:-:S06]  /*4350*/  FFMA.FTZ R8, R173, c[0x0][0x2d0], -R12 ;  /* 0x0000b400ad087a23 */ /* 0x002fcc000001080c */
[----:B------:R-:W-:Y:S01]  /*4360*/  IMAD.MOV.U32 R131, RZ, RZ, R179 ;  /* 0x000000ffff837224 */ /* 0x000fe200078e00b3 */
[----:B------:R1:W2:Y:S01]  /*4370*/  MUFU.EX2 R198, R8 ;  /* 0x0000000800c67308 */ /* 0x0002a20000000800 */
[C---:B------:R-:W-:Y:S01]  /*4380*/  HMMA.16816.F32.BF16 R80, R4.reuse, R24, R68 ;  /* 0x000000180450723c */ /* 0x040fe20000041844 */
[----:B------:R-:W3:Y:S07]  /*4390*/  LDSM.16.MT88.4 R24, [R209+0x900] ;  /* 0x00090000d118783b */ /* 0x000eee0000004200 */
        /* <DEDUP_REMOVED lines=8> */
[C---:B------:R-:W-:Y:S01]  /*4420*/  HMMA.16816.F32.BF16 R52, R4.reuse, R22, R124 ;  /* 0x000000160434723c */ /* 0x040fe2000004187c */
[----:B------:R-:W-:Y:S07]  /*4430*/  LDSM.16.MT88.4 R20, [R209+0x1900] ;  /* 0x00190000d114783b */ /* 0x000fee0000004200 */
[----:B------:R-:W-:Y:S01]  /*4440*/  HMMA.16816.F32.BF16 R48, R4, R18, R120 ;  /* 0x000000120430723c */ /* 0x000fe20000041878 */
[----:B------:R-:W5:Y:S01]  /*4450*/  LDSM.16.MT88.4 R16, [R210+0x900] ;  /* 0x00090000d210783b */ /* 0x000f620000004200 */
[----:B-1----:R-:W-:-:S06]  /*4460*/  FFMA.FTZ R8, R158, c[0x0][0x2d0], -R2 ;  /* 0x0000b4009e087a23 */ /* 0x002fcc0000010802 */
[C---:B------:R-:W-:Y:S01]  /*4470*/  HMMA.16816.F32.BF16 R44, R4.reuse, R30, R132 ;  /* 0x0000001e042c723c */ /* 0x040fe20000041884 */
[----:B------:R-:W1:Y:S01]  /*4480*/  LDSM.16.MT88.4 R28, [R210+0x1900] ;  /* 0x00190000d21c783b */ /* 0x000e620000004200 */
[----:B------:R2:W-:Y:S06]  /*4490*/  MUFU.EX2 R183, R8 ;  /* 0x0000000800b77308 */ /* 0x0005ec0000000800 */
[C---:B------:R-:W-:Y:S01]  /*44a0*/  HMMA.16816.F32.BF16 R56, R4.reuse, R34, R136 ;  /* 0x000000220438723c */ /* 0x040fe20000041888 */
[----:B------:R-:W1:Y:S04]  /*44b0*/  LDSM.16.MT88.4 R32, [R209+0x2900] ;  /* 0x00290000d120783b */ /* 0x000e680000004200 */
[----:B------:R-:W-:Y:S03]  /*44c0*/  LDSM.16.MT88.4 R136, [R210+0x1d00] ;  /* 0x001d0000d288783b */ /* 0x000fe60000004200 */
[----:B------:R-:W-:Y:S01]  /*44d0*/  HMMA.16816.F32.BF16 R40, R4, R42, R148 ;  /* 0x0000002a0428723c */ /* 0x000fe20000041894 */
[----:B--2---:R-:W-:-:S04]  /*44e0*/  FFMA.FTZ R8, R154, c[0x0][0x2d0], -R2 ;  /* 0x0000b4009a087a23 */ /* 0x004fc80000010802 */
[----:B------:R2:W2:Y:S02]  /*44f0*/  MUFU.EX2 R182, R8 ;  /* 0x0000000800b67308 */ /* 0x0004a40000000800 */
[----:B------:R-:W-:Y:S02]  /*4500*/  F2FP.BF16.PACK_AB R4, R198, R199 ;  /* 0x000000c7c604723e */ /* 0x000fe400000010ff */
[----:B----4-:R-:W-:Y:S01]  /*4510*/  F2FP.BF16.PACK_AB R6, R196, R197 ;  /* 0x000000c5c406723e */ /* 0x010fe200000010ff */
[----:B--2---:R-:W-:Y:S01]  /*4520*/  FFMA.FTZ R8, R155, c[0x0][0x2d0], -R2 ;  /* 0x0000b4009b087a23 */ /* 0x004fe20000010802 */
[----:B------:R-:W-:-:S03]  /*4530*/  F2FP.BF16.PACK_AB R5, R182, R183 ;  /* 0x000000b7b605723e */ /* 0x000fc600000010ff */
[----:B------:R2:W-:Y:S02]  /*4540*/  MUFU.EX2 R180, R8 ;  /* 0x0000000800b47308 */ /* 0x0005e40000000800 */
[----:B--2---:R-:W-:-:S06]  /*4550*/  FFMA.FTZ R8, R159, c[0x0][0x2d0], -R2 ;  /* 0x0000b4009f087a23 */ /* 0x004fcc0000010802 */
[----:B------:R2:W4:Y:S02]  /*4560*/  MUFU.EX2 R181, R8 ;  /* 0x0000000800b57308 */ /* 0x0005240000000800 */
[----:B--2---:R-:W-:Y:S01]  /*4570*/  FFMA.FTZ R8, R176, c[0x0][0x2d0], -R0 ;  /* 0x0000b400b0087a23 */ /* 0x004fe20000010800 */
[----:B----4-:R-:W-:-:S05]  /*4580*/  F2FP.BF16.PACK_AB R7, R181, R180 ;  /* 0x000000b4b507723e */ /* 0x010fca00000010ff */
[----:B------:R2:W-:Y:S02]  /*4590*/  MUFU.EX2 R179, R8 ;  /* 0x0000000800b37308 */ /* 0x0005e40000000800 */
[C---:B---3--:R-:W-:Y:S08]  /*45a0*/  HMMA.16816.F32.BF16 R156, R4.reuse, R24, R168 ;  /* 0x00000018049c723c */ /* 0x048ff000000418a8 */
[----:B-----5:R-:W-:Y:S01]  /*45b0*/  HMMA.16816.F32.BF16 R120, R4, R16, R164 ;  /* 0x000000100478723c */ /* 0x020fe200000418a4 */
[----:B------:R-:W-:Y:S01]  /*45c0*/  LDSM.16.MT88.4 R164, [R209+0xd00] ;  /* 0x000d0000d1a4783b */ /* 0x000fe20000004200 */
[----:B--2---:R-:W-:-:S04]  /*45d0*/  FFMA.FTZ R8, R184, c[0x0][0x2d0], -R0 ;  /* 0x0000b400b8087a23 */ /* 0x004fc80000010800 */
[----:B------:R2:W3:Y:S02]  /*45e0*/  MUFU.EX2 R176, R8 ;  /* 0x0000000800b07308 */ /* 0x0004e40000000800 */
[C---:B------:R-:W-:Y:S08]  /*45f0*/  HMMA.16816.F32.BF16 R124, R4.reuse, R20, R116 ;  /* 0x00000014047c723c */ /* 0x040ff00000041874 */
[----:B-1----:R-:W-:Y:S01]  /*4600*/  HMMA.16816.F32.BF16 R132, R4, R28, R112 ;  /* 0x0000001c0484723c */ /* 0x002fe20000041870 */
[----:B------:R-:W1:Y:S01]  /*4610*/  LDSM.16.MT88.4 R112, [R210+0xd00] ;  /* 0x000d0000d270783b */ /* 0x000e620000004200 */
[----:B--2---:R-:W-:-:S06]  /*4620*/  FFMA.FTZ R8, R177, c[0x0][0x2d0], -R0 ;  /* 0x0000b400b1087a23 */ /* 0x004fcc0000010800 */
[C---:B------:R-:W-:Y:S01]  /*4630*/  HMMA.16816.F32.BF16 R184, R4.reuse, R32, R104 ;  /* 0x0000002004b8723c */ /* 0x040fe20000041868 */
[----:B------:R2:W-:Y:S07]  /*4640*/  MUFU.EX2 R177, R8 ;  /* 0x0000000800b17308 */ /* 0x0005ee0000000800 */
[C---:B------:R-:W-:Y:S08]  /*4650*/  HMMA.16816.F32.BF16 R188, R4.reuse, R36, R100 ;  /* 0x0000002404bc723c */ /* 0x040ff00000041864 */
[----:B------:R-:W-:Y:S01]  /*4660*/  HMMA.16816.F32.BF16 R160, R4, R26, R160 ;  /* 0x0000001a04a0723c */ /* 0x000fe200000418a0 */
[----:B--2---:R-:W-:-:S04]  /*4670*/  FFMA.FTZ R8, R178, c[0x0][0x2d0], -R0 ;  /* 0x0000b400b2087a23 */ /* 0x004fc80000010800 */
[----:B------:R2:W4:Y:S03]  /*4680*/  MUFU.EX2 R178, R8 ;  /* 0x0000000800b27308 */ /* 0x0005260000000800 */
[C---:B------:R-:W-:Y:S08]  /*4690*/  HMMA.16816.F32.BF16 R108, R4.reuse, R18, R108 ;  /* 0x00000012046c723c */ /* 0x040ff0000004186c */
[----:B------:R-:W-:Y:S01]  /*46a0*/  HMMA.16816.F32.BF16 R96, R4, R22, R96 ;  /* 0x000000160460723c */ /* 0x000fe20000041860 */
[----:B--2---:R-:W-:-:S07]  /*46b0*/  FFMA.FTZ R8, R153, c[0x0][0x2d0], -R3 ;  /* 0x0000b40099087a23 */ /* 0x004fce0000010803 */
[C---:B------:R-:W-:Y:S01]  /*46c0*/  HMMA.16816.F32.BF16 R172, R4.reuse, R30, R92 ;  /* 0x0000001e04ac723c */ /* 0x040fe2000004185c */
[----:B------:R2:W-:Y:S07]  /*46d0*/  MUFU.EX2 R140, R8 ;  /* 0x00000008008c7308 */ /* 0x0005ee0000000800 */
[C---:B------:R-:W-:Y:S08]  /*46e0*/  HMMA.16816.F32.BF16 R88, R4.reuse, R34, R88 ;  /* 0x000000220458723c */ /* 0x040ff00000041858 */
[----:B------:R-:W-:Y:S01]  /*46f0*/  HMMA.16816.F32.BF16 R148, R4, R38, R84 ;  /* 0x000000260494723c */ /* 0x000fe20000041854 */
[----:B--2---:R-:W-:-:S04]  /*4700*/  FFMA.FTZ R8, R152, c[0x0][0x2d0], -R3 ;  /* 0x0000b40098087a23 */ /* 0x004fc80000010803 */
[----:B------:R2:W5:Y:S02]  /*4710*/  MUFU.EX2 R147, R8 ;  /* 0x0000000800937308 */ /* 0x0005640000000800 */
[----:B---3--:R-:W-:Y:S02]  /*4720*/  F2FP.BF16.PACK_AB R4, R176, R179 ;  /* 0x000000b3b004723e */ /* 0x008fe400000010ff */
[----:B----4-:R-:W-:Y:S01]  /*4730*/  F2FP.BF16.PACK_AB R6, R178, R177 ;  /* 0x000000b1b206723e */ /* 0x010fe200000010ff */
[----:B--2---:R-:W-:Y:S01]  /*4740*/  FFMA.FTZ R8, R141, c[0x0][0x2d0], -R3 ;  /* 0x0000b4008d087a23 */ /* 0x004fe20000010803 */
[----:B-----5:R-:W-:-:S03]  /*4750*/  F2FP.BF16.PACK_AB R5, R147, R140 ;  /* 0x0000008c9305723e */ /* 0x020fc600000010ff */
[----:B------:R2:W-:Y:S02]  /*4760*/  MUFU.EX2 R146, R8 ;  /* 0x0000000800927308 */ /* 0x0005e40000000800 */
[----:B--2---:R-:W-:-:S06]  /*4770*/  FFMA.FTZ R8, R13, c[0x0][0x2d0], -R3 ;  /* 0x0000b4000d087a23 */ /* 0x004fcc0000010803 */
[----:B------:R-:W2:Y:S02]  /*4780*/  MUFU.EX2 R141, R8 ;  /* 0x00000008008d7308 */ /* 0x000ea40000000800 */
[----:B--2---:R-:W-:Y:S01]  /*4790*/  F2FP.BF16.PACK_AB R7, R141, R146 ;  /* 0x000000928d07723e */ /* 0x004fe200000010ff */
[----:B------:R-:W-:-:S06]  /*47a0*/  FFMA.FTZ R8, R229, c[0x0][0x2d0], -R12 ;  /* 0x0000b400e5087a23 */ /* 0x000fcc000001080c */
[C---:B------:R-:W-:Y:S08]  /*47b0*/  HMMA.16816.F32.BF16 R168, R4.reuse, R26, R60 ;  /* 0x0000001a04a8723c */ /* 0x040ff0000004183c */
[C---:B------:R-:W-:Y:S01]  /*47c0*/  HMMA.16816.F32.BF16 R60, R4.reuse, R18, R52 ;  /* 0x00000012043c723c */ /* 0x040fe20000041834 */
[----:B------:R2:W-:Y:S06]  /*47d0*/  MUFU.EX2 R52, R8 ;  /* 0x0000000800347308 */ /* 0x0005ec0000000800 */
[----:B------:R-:W-:Y:S01]  /*47e0*/  IMAD.MOV.U32 R55, RZ, RZ, R131 ;  /* 0x000000ffff377224 */ /* 0x000fe200078e0083 */
[C---:B------:R-:W-:Y:S01]  /*47f0*/  HMMA.16816.F32.BF16 R152, R4.reuse, R24, R80 ;  /* 0x000000180498723c */ /* 0x040fe20000041850 */
[----:B------:R-:W3:Y:S04]  /*4800*/  LDSM.16.MT88.4 R128, [R209+0x1d00] ;  /* 0x001d0000d180783b */ /* 0x000ee80000004200 */
[----:B------:R-:W4:Y:S03]  /*4810*/  LDSM.16.MT88.4 R80, [R209+0x2d00] ;  /* 0x002d0000d150783b */ /* 0x000f260000004200 */
[----:B------:R-:W-:Y:S01]  /*4820*/  HMMA.16816.F32.BF16 R48, R4, R22, R48 ;  /* 0x000000160430723c */ /* 0x000fe20000041830 */
[----:B--2---:R-:W-:-:S04]  /*4830*/  FFMA.FTZ R8, R230, c[0x0][0x2d0], -R12 ;  /* 0x0000b400e6087a23 */ /* 0x004fc8000001080c */
[----:B------:R2:W5:Y:S03]  /*4840*/  MUFU.EX2 R26, R8 ;  /* 0x00000008001a7308 */ /* 0x0005660000000800 */
[C---:B------:R-:W-:Y:S08]  /*4850*/  HMMA.16816.F32.BF16 R116, R4.reuse, R20, R72 ;  /* 0x000000140474723c */ /* 0x040ff00000041848 */
[----:B------:R-:W-:Y:S01]  /*4860*/  HMMA.16816.F32.BF16 R100, R4, R16, R76 ;  /* 0x000000100464723c */ /* 0x000fe2000004184c */
[----:B--2---:R-:W-:Y:S01]  /*4870*/  FFMA.FTZ R8, R227, c[0x0][0x2d0], -R12 ;  /* 0x0000b400e3087a23 */ /* 0x004fe2000001080c */
[----:B-----5:R-:W-:-:S06]  /*4880*/  F2FP.BF16.PACK_AB R92, R26, R52 ;  /* 0x000000341a5c723e */ /* 0x020fcc00000010ff */
[C---:B------:R-:W-:Y:S01]  /*4890*/  HMMA.16816.F32.BF16 R68, R4.reuse, R28, R68 ;  /* 0x0000001c0444723c */ /* 0x040fe20000041844 */
[----:B------:R2:W-:Y:S07]  /*48a0*/  MUFU.EX2 R25, R8 ;  /* 0x0000000800197308 */ /* 0x0005ee0000000800 */
[C---:B------:R-:W-:Y:S08]  /*48b0*/  HMMA.16816.F32.BF16 R44, R4.reuse, R30, R44 ;  /* 0x0000001e042c723c */ /* 0x040ff0000004182c */
[----:B------:R-:W-:Y:S01]  /*48c0*/  HMMA.16816.F32.BF16 R64, R4, R32, R64 ;  /* 0x000000200440723c */ /* 0x000fe20000041840 */
[----:B--2---:R-:W-:Y:S01]  /*48d0*/  FFMA.FTZ R8, R214, c[0x0][0x2d0], -R12 ;  /* 0x0000b400d6087a23 */ /* 0x004fe2000001080c */
[----:B------:R-:W-:-:S03]  /*48e0*/  IADD3 R214, R213, 0x2c00, RZ ;  /* 0x00002c00d5d67810 */ /* 0x000fc60007ffe0ff */
[----:B------:R2:W5:Y:S03]  /*48f0*/  MUFU.EX2 R24, R8 ;  /* 0x0000000800187308 */ /* 0x0005660000000800 */
[C---:B------:R-:W-:Y:S08]  /*4900*/  HMMA.16816.F32.BF16 R56, R4.reuse, R34, R56 ;  /* 0x000000220438723c */ /* 0x040ff00000041838 */
[----:B------:R-:W-:Y:S01]  /*4910*/  HMMA.16816.F32.BF16 R84, R4, R36, R192 ;  /* 0x000000240454723c */ /* 0x000fe200000418c0 */
[----:B--2---:R-:W-:Y:S01]  /*4920*/  FFMA.FTZ R8, R207, c[0x0][0x2d0], -R2 ;  /* 0x0000b400cf087a23 */ /* 0x004fe20000010802 */
[----:B-----5:R-:W-:-:S06]  /*4930*/  F2FP.BF16.PACK_AB R94, R24, R25 ;  /* 0x00000019185e723e */ /* 0x020fcc00000010ff */
[----:B------:R-:W-:Y:S01]  /*4940*/  HMMA.16816.F32.BF16 R40, R4, R38, R40 ;  /* 0x000000260428723c */ /* 0x000fe20000041828 */
[----:B------:R2:W-:Y:S01]  /*4950*/  MUFU.EX2 R23, R8 ;  /* 0x0000000800177308 */ /* 0x0005e20000000800 */
[----:B------:R-:W5:Y:S01]  /*4960*/  LDSM.16.MT88.4 R4, [R210+0x2d00] ;  /* 0x002d0000d204783b */ /* 0x000f620000004200 */
[----:B--2---:R-:W-:Y:S01]  /*4970*/  FFMA.FTZ R8, R220, c[0x0][0x2d0], -R2 ;  /* 0x0000b400dc087a23 */ /* 0x004fe20000010802 */
[----:B------:R-:W-:-:S05]  /*4980*/  IADD3 R220, R213, 0x1400, RZ ;  /* 0x00001400d5dc7810 */ /* 0x000fca0007ffe0ff */
[----:B------:R2:W1:Y:S02]  /*4990*/  MUFU.EX2 R22, R8 ;  /* 0x0000000800167308 */ /* 0x0004640000000800 */
[--C-:B--2---:R-:W-:Y:S01]  /*49a0*/  FFMA.FTZ R8, R205, c[0x0][0x2d0], -R2.reuse ;  /* 0x0000b400cd087a23 */ /* 0x104fe20000010802 */
[----:B-1----:R-:W-:Y:S01]  /*49b0*/  F2FP.BF16.PACK_AB R93, R22, R23 ;  /* 0x00000017165d723e */ /* 0x002fe200000010ff */
[----:B------:R-:W-:-:S04]  /*49c0*/  FFMA.FTZ R2, R206, c[0x0][0x2d0], -R2 ;  /* 0x0000b400ce027a23 */ /* 0x000fc80000010802 */
[----:B------:R1:W-:Y:S08]  /*49d0*/  MUFU.EX2 R20, R8 ;  /* 0x0000000800147308 */ /* 0x0003f00000000800 */
[----:B------:R2:W2:Y:S01]  /*49e0*/  MUFU.EX2 R21, R2 ;  /* 0x0000000200157308 */ /* 0x0004a20000000800 */
[----:B-1----:R-:W-:Y:S02]  /*49f0*/  FADD.FTZ R8, R236, R235 ;  /* 0x000000ebec087221 */ /* 0x002fe40000010000 */
[----:B--2---:R-:W-:Y:S01]  /*4a00*/  FFMA.FTZ R2, R218, c[0x0][0x2d0], -R0 ;  /* 0x0000b400da027a23 */ /* 0x004fe20000010800 */
[----:B------:R-:W-:-:S02]  /*4a10*/  F2FP.BF16.PACK_AB R95, R21, R20 ;  /* 0x00000014155f723e */ /* 0x000fc400000010ff */
[----:B------:R-:W-:Y:S02]  /*4a20*/  IADD3 R218, R213, 0x1c00, RZ ;  /* 0x00001c00d5da7810 */ /* 0x000fe40007ffe0ff */
[----:B------:R1:W-:Y:S03]  /*4a30*/  MUFU.EX2 R19, R2 ;  /* 0x0000000200137308 */ /* 0x0003e60000000800 */
[C---:B------:R-:W-:Y:S08]  /*4a40*/  HMMA.16816.F32.BF16 R104, R92.reuse, R112, R120 ;  /* 0x000000705c68723c */ /* 0x040ff00000041878 */
[----:B---3--:R-:W-:Y:S01]  /*4a50*/  HMMA.16816.F32.BF16 R120, R92, R128, R124 ;  /* 0x000000805c78723c */ /* 0x008fe2000004187c */
[----:B-1----:R-:W-:Y:S01]  /*4a60*/  FFMA.FTZ R2, R215, c[0x0][0x2d0], -R0 ;  /* 0x0000b400d7027a23 */ /* 0x002fe20000010800 */
[----:B------:R-:W-:-:S03]  /*4a70*/  IADD3 R215, R213, 0x2800, RZ ;  /* 0x00002800d5d77810 */ /* 0x000fc60007ffe0ff */
[----:B------:R1:W2:Y:S03]  /*4a80*/  MUFU.EX2 R18, R2 ;  /* 0x0000000200127308 */ /* 0x0002a60000000800 */
[C---:B------:R-:W-:Y:S08]  /*4a90*/  HMMA.16816.F32.BF16 R124, R92.reuse, R130, R96 ;  /* 0x000000825c7c723c */ /* 0x040ff00000041860 */
[----:B----4-:R-:W-:Y:S01]  /*4aa0*/  HMMA.16816.F32.BF16 R76, R92, R82, R88 ;  /* 0x000000525c4c723c */ /* 0x010fe20000041858 */
[--C-:B-1----:R-:W-:Y:S01]  /*4ab0*/  FFMA.FTZ R2, R228, c[0x0][0x2d0], -R0.reuse ;  /* 0x0000b400e4027a23 */ /* 0x102fe20000010800 */
[----:B--2---:R-:W-:Y:S01]  /*4ac0*/  F2FP.BF16.PACK_AB R96, R18, R19 ;  /* 0x000000131260723e */ /* 0x004fe200000010ff */
[----:B------:R-:W-:-:S05]  /*4ad0*/  FFMA.FTZ R0, R223, c[0x0][0x2d0], -R0 ;  /* 0x0000b400df007a23 */ /* 0x000fca0000010800 */
[----:B-----5:R-:W-:Y:S01]  /*4ae0*/  HMMA.16816.F32.BF16 R88, R92, R4, R188 ;  /* 0x000000045c58723c */ /* 0x020fe200000418bc */
[----:B------:R-:W-:Y:S01]  /*4af0*/  MUFU.EX2 R17, R2 ;  /* 0x0000000200117308 */ /* 0x000fe20000000800 */
[----:B------:R-:W-:-:S06]  /*4b00*/  IADD3 R223, R213, 0x800, RZ ;  /* 0x00000800d5df7810 */ /* 0x000fcc0007ffe0ff */
[C---:B------:R-:W-:Y:S01]  /*4b10*/  HMMA.16816.F32.BF16 R156, R92.reuse, R164, R156 ;  /* 0x000000a45c9c723c */ /* 0x040fe2000004189c */
[----:B------:R1:W2:Y:S07]  /*4b20*/  MUFU.EX2 R16, R0 ;  /* 0x0000000000107308 */ /* 0x0002ae0000000800 */
[C---:B------:R-:W-:Y:S08]  /*4b30*/  HMMA.16816.F32.BF16 R160, R92.reuse, R166, R160 ;  /* 0x000000a65ca0723c */ /* 0x040ff000000418a0 */
[----:B------:R-:W-:Y:S01]  /*4b40*/  HMMA.16816.F32.BF16 R108, R92, R114, R108 ;  /* 0x000000725c6c723c */ /* 0x000fe2000004186c */
[----:B-1----:R-:W-:Y:S01]  /*4b50*/  FFMA.FTZ R0, R217, c[0x0][0x2d0], -R3 ;  /* 0x0000b400d9007a23 */ /* 0x002fe20000010803 */
[----:B--2---:R-:W-:-:S02]  /*4b60*/  F2FP.BF16.PACK_AB R98, R16, R17 ;  /* 0x000000111062723e */ /* 0x004fc400000010ff */
[----:B------:R-:W-:Y:S01]  /*4b70*/  IADD3 R217, R213, 0x2000, RZ ;  /* 0x00002000d5d97810 */ /* 0x000fe20007ffe0ff */
[----:B------:R1:W-:Y:S03]  /*4b80*/  MUFU.EX2 R12, R0 ;  /* 0x00000000000c7308 */ /* 0x0003e60000000800 */
[C---:B------:R-:W-:Y:S08]  /*4b90*/  HMMA.16816.F32.BF16 R132, R92.reuse, R136, R132 ;  /* 0x000000885c84723c */ /* 0x040ff00000041884 */
[----:B------:R-:W-:Y:S01]  /*4ba0*/  HMMA.16816.F32.BF16 R172, R92, R138, R172 ;  /* 0x0000008a5cac723c */ /* 0x000fe200000418ac */
[----:B-1----:R-:W-:Y:S01]  /*4bb0*/  FFMA.FTZ R0, R221, c[0x0][0x2d0], -R3 ;  /* 0x0000b400dd007a23 */ /* 0x002fe20000010803 */
[----:B------:R-:W-:-:S06]  /*4bc0*/  IADD3 R221, R213, 0x1000, RZ ;  /* 0x00001000d5dd7810 */ /* 0x000fcc0007ffe0ff */
[C---:B------:R-:W-:Y:S01]  /*4bd0*/  HMMA.16816.F32.BF16 R72, R92.reuse, R80, R184 ;  /* 0x000000505c48723c */ /* 0x040fe200000418b8 */
[----:B------:R1:W2:Y:S07]  /*4be0*/  MUFU.EX2 R13, R0 ;  /* 0x00000000000d7308 */ /* 0x0002ae0000000800 */
[----:B------:R-:W-:Y:S01]  /*4bf0*/  HMMA.16816.F32.BF16 R92, R92, R6, R148 ;  /* 0x000000065c5c723c */ /* 0x000fe20000041894 */
[--C-:B-1----:R-:W-:Y:S01]  /*4c00*/  FFMA.FTZ R0, R14, c[0x0][0x2d0], -R3.reuse ;  /* 0x0000b4000e007a23 */ /* 0x102fe20000010803 */
[----:B--2---:R-:W-:Y:S01]  /*4c10*/  F2FP.BF16.PACK_AB R97, R13, R12 ;  /* 0x0000000c0d61723e */ /* 0x004fe200000010ff */
[----:B------:R-:W-:-:S02]  /*4c20*/  FFMA.FTZ R3, R15, c[0x0][0x2d0], -R3 ;  /* 0x0000b4000f037a23 */ /* 0x000fc40000010803 */
[----:B------:R1:W-:Y:S08]  /*4c30*/  MUFU.EX2 R14, R0 ;  /* 0x00000000000e7308 */ /* 0x0003f00000000800 */
[----:B------:R2:W3:Y:S01]  /*4c40*/  MUFU.EX2 R15, R3 ;  /* 0x00000003000f7308 */ /* 0x0004e20000000800 */
[----:B-1----:R-:W-:-:S05]  /*4c50*/  @P2 IMAD.HI.U32 R0, R216, c[0x0][0x2c8], RZ ;  /* 0x0000b200d8002a27 */ /* 0x002fca00078e00ff */
[----:B------:R-:W-:Y:S01]  /*4c60*/  @P2 SHF.R.U32.HI R216, RZ, c[0x0][0x2cc], R0 ;  /* 0x0000b300ffd82a19 */ /* 0x000fe20000011600 */
[----:B--2---:R-:W-:-:S03]  /*4c70*/  FADD.FTZ R3, R11, R252 ;  /* 0x000000fc0b037221 */ /* 0x004fc60000010000 */
[----:B------:R-:W-:Y:S01]  /*4c80*/  IADD3 R0, R216, R10, -R9 ;  /* 0x0000000ad8007210 */ /* 0x000fe20007ffe809 */
[----:B------:R-:W-:Y:S01]  /*4c90*/  FADD.FTZ R11, R238, R8 ;  /* 0x00000008ee0b7221 */ /* 0x000fe20000010000 */
[----:B---3--:R-:W-:Y:S01]  /*4ca0*/  F2FP.BF16.PACK_AB R99, R15, R14 ;  /* 0x0000000e0f63723e */ /* 0x008fe200000010ff */
[----:B------:R-:W-:Y:S01]  /*4cb0*/  FADD.FTZ R10, R251, R3 ;  /* 0x00000003fb0a7221 */ /* 0x000fe20000010000 */
[----:B------:R-:W-:Y:S01]  /*4cc0*/  SHF.R.S32.HI R2, RZ, 0x1f, R0 ;  /* 0x0000001fff027819 */ /* 0x000fe20000011400 */
[----:B------:R-:W-:Y:S01]  /*4cd0*/  FADD.FTZ R3, R243, R11 ;  /* 0x0000000bf3037221 */ /* 0x000fe20000010000 */
[----:B------:R-:W-:Y:S02]  /*4ce0*/  IADD3 R216, R213, 0x2400, RZ ;  /* 0x00002400d5d87810 */ /* 0x000fe40007ffe0ff */
[----:B------:R-:W-:Y:S01]  /*4cf0*/  LEA.HI R27, R2, R0, RZ, 0x6 ;  /* 0x00000000021b7211 */ /* 0x000fe200078f30ff */
        /* <DEDUP_REMOVED lines=14> */
[----:B------:R-:W-:Y:S01]  /*4de0*/  FADD.FTZ R0, R224, R5 ;  /* 0x00000005e0007221 */ /* 0x000fe20000010000 */
[----:B------:R-:W-:Y:S01]  /*4df0*/  IADD3 R224, R213, 0x400, RZ ;  /* 0x00000400d5e07810 */ /* 0x000fe20007ffe0ff */
[----:B------:R-:W-:Y:S01]  /*4e00*/  FADD.FTZ R3, R203, R3 ;  /* 0x00000003cb037221 */ /* 0x000fe20000010000 */
[----:B------:R-:W-:Y:S01]  /*4e10*/  HMMA.16816.F32.BF16 R168, R96, R136, R68 ;  /* 0x0000008860a8723c */ /* 0x000fe20000041844 */
[----:B------:R-:W-:-:S02]  /*4e20*/  FADD.FTZ R4, R242, R4 ;  /* 0x00000004f2047221 */ /* 0x000fc40000010000 */
[----:B------:R-:W-:Y:S01]  /*4e30*/  FADD.FTZ R0, R222, R0 ;  /* 0x00000000de007221 */ /* 0x000fe20000010000 */
[----:B------:R-:W-:Y:S01]  /*4e40*/  IADD3 R222, R213, 0xc00, RZ ;  /* 0x00000c00d5de7810 */ /* 0x000fe20007ffe0ff */
[----:B------:R-:W-:Y:S02]  /*4e50*/  FADD.FTZ R5, R234, R2 ;  /* 0x00000002ea057221 */ /* 0x000fe40000010000 */
[----:B------:R-:W-:Y:S01]  /*4e60*/  FADD.FTZ R3, R201, R3 ;  /* 0x00000003c9037221 */ /* 0x000fe20000010000 */
[----:B------:R-:W-:Y:S01]  /*4e70*/  HMMA.16816.F32.BF16 R100, R96, R112, R100 ;  /* 0x000000706064723c */ /* 0x000fe20000041864 */
[----:B------:R-:W-:Y:S02]  /*4e80*/  FADD.FTZ R4, R241, R4 ;  /* 0x00000004f1047221 */ /* 0x000fe40000010000 */
[----:B------:R-:W-:Y:S01]  /*4e90*/  FADD.FTZ R0, R219, R0 ;  /* 0x00000000db007221 */ /* 0x000fe20000010000 */
[----:B------:R-:W-:Y:S01]  /*4ea0*/  IADD3 R219, R213, 0x1800, RZ ;  /* 0x00001800d5db7810 */ /* 0x000fe20007ffe0ff */
        /* <DEDUP_REMOVED lines=32> */
[----:B------:R-:W-:Y:S01]  /*50b0*/  HMMA.16816.F32.BF16 R96, R96, R6, R40 ;  /* 0x000000066060723c */ /* 0x000fe20000041828 */
[----:B------:R-:W-:Y:S02]  /*50c0*/  FADD.FTZ R0, R26, R4 ;  /* 0x000000041a007221 */ /* 0x000fe40000010000 */
[----:B------:R-:W-:Y:S02]  /*50d0*/  FADD.FTZ R4, R17, R3 ;  /* 0x0000000311047221 */ /* 0x000fe40000010000 */
[----:B------:R-:W-:Y:S02]  /*50e0*/  FADD.FTZ R5, R22, R5 ;  /* 0x0000000516057221 */ /* 0x000fe40000010000 */
[----:B------:R-:W-:Y:S02]  /*50f0*/  FADD.FTZ R3, R14, R2 ;  /* 0x000000020e037221 */ /* 0x000fe40000010000 */
[----:B------:R-:W-:Y:S01]  /*5100*/  FADD.FTZ R2, R25, R0 ;  /* 0x0000000019027221 */ /* 0x000fe20000010000 */
[----:B------:R-:W-:Y:S01]  /*5110*/  SHF.R.S32.HI R0, RZ, 0x6, R27 ;  /* 0x00000006ff007819 */ /* 0x000fe2000001141b */
[----:B------:R-:W-:-:S02]  /*5120*/  FADD.FTZ R5, R20, R5 ;  /* 0x0000000514057221 */ /* 0x000fc40000010000 */
[----:B------:R-:W-:Y:S01]  /*5130*/  FADD.FTZ R6, R16, R4 ;  /* 0x0000000410067221 */ /* 0x000fe20000010000 */
[----:B------:R-:W-:Y:S01]  /*5140*/  IMNMX R0, RZ, R0, !PT ;  /* 0x00000000ff007217 */ /* 0x000fe20007800200 */
[----:B------:R-:W-:Y:S02]  /*5150*/  FADD.FTZ R4, R15, R3 ;  /* 0x000000030f047221 */ /* 0x000fe40000010000 */
[----:B------:R-:W-:Y:S01]  /*5160*/  FADD.FTZ R3, R24, R2 ;  /* 0x0000000218037221 */ /* 0x000fe20000010000 */
[----:B------:R1:W-:Y:S01]  /*5170*/  STL [R1], R6 ;  /* 0x0000000601007387 */ /* 0x0003e20000100800 */
[----:B------:R-:W-:Y:S01]  /*5180*/  FADD.FTZ R2, R21, R5 ;  /* 0x0000000515027221 */ /* 0x000fe20000010000 */
[----:B------:R-:W-:Y:S02]  /*5190*/  ISETP.GE.AND P0, PT, R204, R0, PT ;  /* 0x00000000cc00720c */ /* 0x000fe40003f06270 */
[----:B------:R1:W-:Y:S04]  /*51a0*/  STL [R1+0x4], R4 ;  /* 0x0000040401007387 */ /* 0x0003e80000100800 */
[----:B------:R1:W-:Y:S04]  /*51b0*/  STL [R1+0x50], R0 ;  /* 0x0000500001007387 */ /* 0x0003e80000100800 */
[----:B------:R1:W-:Y:S04]  /*51c0*/  STL [R1+0x8], R3 ;  /* 0x0000080301007387 */ /* 0x0003e80000100800 */
[----:B------:R1:W-:Y:S01]  /*51d0*/  STL [R1+0xc], R2 ;  /* 0x00000c0201007387 */ /* 0x0003e20000100800 */
[----:B------:R-:W-:Y:S05]  /*51e0*/  @!P0 BRA `(.L_x_622) ;  /* 0x0000453000008947 */ /* 0x000fea0003800000 */
[----:B------:R-:W2:Y:S04]  /*51f0*/  LDL.64 R32, [R1+0x48] ;  /* 0x0000480001207983 */ /* 0x000ea80000100a00 */
[----:B------:R-:W3:Y:S04]  /*5200*/  LDL.64 R30, [R1+0x40] ;  /* 0x00004000011e7983 */ /* 0x000ee80000100a00 */
[----:B------:R-:W4:Y:S04]  /*5210*/  LDL.64 R28, [R1+0x38] ;  /* 0x00003800011c7983 */ /* 0x000f280000100a00 */
[----:B------:R-:W5:Y:S01]  /*5220*/  LDL.64 R54, [R1+0x30] ;  /* 0x0000300001367983 */ /* 0x000f620000100a00 */
[----:B------:R-:W-:Y:S01]  /*5230*/  IMAD.MOV.U32 R141, RZ, RZ, R144 ;  /* 0x000000ffff8d7224 */ /* 0x000fe200078e0090 */
[----:B------:R-:W-:Y:S01]  /*5240*/  MOV R146, R143 ;  /* 0x0000008f00927202 */ /* 0x000fe20000000f00 */
[----:B------:R-:W-:-:S02]  /*5250*/  IMAD.MOV.U32 R140, RZ, RZ, R145 ;  /* 0x000000ffff8c7224 */ /* 0x000fc400078e0091 */
[----:B------:R-:W-:Y:S02]  /*5260*/  IMAD.MOV.U32 R147, RZ, RZ, R142 ;  /* 0x000000ffff937224 */ /* 0x000fe400078e008e */
[----:B------:R-:W-:Y:S01]  /*5270*/  IMAD.MOV.U32 R226, RZ, RZ, R204 ;  /* 0x000000ffffe27224 */ /* 0x000fe200078e00cc */
[C---:B-12---:R-:W-:Y:S02]  /*5280*/  IADD3 R2, P0, R32.reuse, 0x20, RZ ;  /* 0x0000002020027810 */ /* 0x046fe40007f1e0ff */
[----:B------:R-:W-:Y:S02]  /*5290*/  IADD3 R0, P3, R32, 0x40, RZ ;  /* 0x0000004020007810 */ /* 0x000fe40007f7e0ff */
[----:B---3--:R-:W-:Y:S01]  /*52a0*/  IADD3 R3, P1, R30, 0x20, RZ ;  /* 0x000000201e037810 */ /* 0x008fe20007f3e0ff */
[----:B------:R4:W-:Y:S04]  /*52b0*/  STL [R1+0x2c], R2 ;  /* 0x00002c0201007387 */ /* 0x0009e80000100800 */
[----:B------:R1:W-:Y:S04]  /*52c0*/  STL [R1+0x24], R0 ;  /* 0x0000240001007387 */ /* 0x0003e80000100800 */
[----:B------:R2:W-:Y:S01]  /*52d0*/  STL [R1+0x1c], R3 ;  /* 0x00001c0301007387 */ /* 0x0005e20000100800 */
[----:B----4-:R-:W-:-:S02]  /*52e0*/  IADD3.X R2, RZ, R29, RZ, P0, !PT ;  /* 0x0000001dff027210 */ /* 0x010fc400007fe4ff */
[----:B-1----:R-:W-:-:S03]  /*52f0*/  IADD3 R0, P0, R30, 0x40, RZ ;  /* 0x000000401e007810 */ /* 0x002fc60007f1e0ff */
[----:B------:R5:W-:Y:S01]  /*5300*/  STL [R1+0x28], R2 ;  /* 0x0000280201007387 */ /* 0x000be20000100800 */
[----:B--2---:R-:W-:-:S03]  /*5310*/  IADD3.X R3, RZ, R29, RZ, P3, !PT ;  /* 0x0000001dff037210 */ /* 0x004fc60001ffe4ff */
[----:B------:R1:W-:Y:S04]  /*5320*/  STL [R1+0x14], R0 ;  /* 0x0000140001007387 */ /* 0x0003e80000100800 */
[----:B------:R-:W-:Y:S01]  /*5330*/  STL [R1+0x20], R3 ;  /* 0x0000200301007387 */ /* 0x000fe20000100800 */
[----:B-----5:R-:W-:Y:S01]  /*5340*/  IMAD.X R2, RZ, RZ, R55, P1 ;  /* 0x000000ffff027224 */ /* 0x020fe200008e0637 */
[----:B-1----:R-:W-:-:S05]  /*5350*/  IADD3.X R0, RZ, R55, RZ, P0, !PT ;  /* 0x00000037ff007210 */ /* 0x002fca00007fe4ff */
[----:B------:R1:W-:Y:S04]  /*5360*/  STL [R1+0x10], R0 ;  /* 0x0000100001007387 */ /* 0x0003e80000100800 */
[----:B------:R2:W-:Y:S04]  /*5370*/  STL [R1+0x18], R2 ;  /* 0x0000180201007387 */ /* 0x0005e80000100800 */
[----:B------:R-:W1:Y:S02]  /*5380*/  LDL R55, [R1+0x58] ;  /* 0x0000580001377983 */ /* 0x000e640000100800 */
[----:B-1----:R-:W-:-:S05]  /*5390*/  @P2 IMAD.HI.U32 R0, R55, c[0x0][0x2c8], RZ ;  /* 0x0000b20037002a27 */ /* 0x002fca00078e00ff */
[----:B------:R2:W-:Y:S02]  /*53a0*/  @P2 STL [R1+0x54], R0 ;  /* 0x0000540001002387 */ /* 0x0005e40000100800 */
.L_x_623:
[----:B------:R-:W3:Y:S01]  /*53b0*/  LDL.64 R42, [R1+0x48] ;  /* 0x00004800012a7983 */ /* 0x000ee20000100a00 */
[----:B------:R-:W-:Y:S04]  /*53c0*/  DEPBAR.LE SB0, 0x0 ;  /* 0x000080000000791a */ /* 0x000fe80000000000 */
[C---:B------:R-:W-:Y:S01]  /*53d0*/  ISETP.GE.AND P3, PT, R226.reuse, RZ, PT ;  /* 0x000000ffe200720c */ /* 0x040fe20003f66270 */
[----:B------:R-:W4:Y:S01]  /*53e0*/  LDL.64 R142, [R1+0x38] ;  /* 0x00003800018e7983 */ /* 0x000f220000100a00 */
[----:B------:R-:W-:Y:S01]  /*53f0*/  IMAD.MOV.U32 R45, RZ, RZ, c[0x0][0x208] ;  /* 0x00008200ff2d7624 */ /* 0x000fe200078e00ff */
[----:B------:R-:W-:Y:S02]  /*5400*/  MOV R46, c[0x0][0x20c] ;  /* 0x00008300002e7a02 */ /* 0x000fe40000000f00 */
[----:B------:R-:W-:Y:S02]  /*5410*/  MOV R235, 0xffffffc0 ;  /* 0xffffffc000eb7802 */ /* 0x000fe40000000f00 */
[----:B--2---:R-:W2:Y:S04]  /*5420*/  LDL R47, [R1+0x2c] ;  /* 0x00002c00012f7983 */ /* 0x004ea80000100800 */
[----:B------:R-:W2:Y:S02]  /*5430*/  LDL R55, [R1+0x28] ;  /* 0x0000280001377983 */ /* 0x000ea40000100800 */
[----:B------:R-:W-:Y:S01]  /*5440*/  @P3 SHF.R.S32.HI R0, RZ, 0x1f, R226 ;  /* 0x0000001fff003819 */ /* 0x000fe200000114e2 */
[----:B------:R-:W-:Y:S01]  /*5450*/  @P3 IMAD.WIDE.U32 R36, R226, c[0x0][0x208], RZ ;  /* 0x00008200e2243a25 */ /* 0x000fe200078e00ff */
[----:B------:R-:W2:Y:S03]  /*5460*/  LDL R58, [R1+0x24] ;  /* 0x00002400013a7983 */ /* 0x000ea60000100800 */
[----:B------:R-:W-:Y:S01]  /*5470*/  @P3 IMAD R0, R0, c[0x0][0x208], RZ ;  /* 0x0000820000003a24 */ /* 0x000fe200078e02ff */
[----:B------:R-:W2:Y:S01]  /*5480*/  LDL R54, [R1+0x20] ;  /* 0x0000200001367983 */ /* 0x000ea20000100800 */
[----:B------:R-:W-:Y:S02]  /*5490*/  @P3 IMAD.SHL.U32 R2, R36, 0x40, RZ ;  /* 0x0000004024023824 */ /* 0x000fe400078e00ff */
[----:B------:R-:W-:Y:S01]  /*54a0*/  @P3 IMAD R0, R226, c[0x0][0x20c], R0 ;  /* 0x00008300e2003a24 */ /* 0x000fe200078e0200 */
[----:B------:R-:W-:Y:S03]  /*54b0*/  BAR.SYNC.DEFER_BLOCKING 0x0 ;  /* 0x0000000000007b1d */ /* 0x000fe60000010000 */
[----:B------:R-:W-:Y:S05]  /*54c0*/  @P3 IMAD.IADD R0, R37, 0x1, R0 ;  /* 0x0000000125003824 */ /* 0x000fea00078e0200 */
[----:B------:R-:W-:Y:S01]  /*54d0*/  @P3 SHF.L.U64.HI R0, R36, 0x6, R0 ;  /* 0x0000000624003819 */ /* 0x000fe20000010200 */
[----:B-----5:R-:W-:Y:S04]  /*54e0*/  STL [R1+0x68], R213 ;  /* 0x000068d501007387 */ /* 0x020fe80000100800 */
[----:B------:R-:W-:Y:S04]  /*54f0*/  STL [R1+0x6c], R224 ;  /* 0x00006ce001007387 */ /* 0x000fe80000100800 */
[----:B------:R-:W2:Y:S04]  /*5500*/  LDL R234, [R1+0x54] ;  /* 0x0000540001ea7983 */ /* 0x000ea80000100800 */
[----:B------:R-:W2:Y:S06]  /*5510*/  LDL.64 R232, [R1+0x40] ;  /* 0x0000400001e87983 */ /* 0x000eac0000100a00 */
[----:B------:R-:W-:Y:S08]  /*5520*/  LDSM.16.M88.4 R64, [R211+0x6100] ;  /* 0x00610000d340783b */ /* 0x000ff00000000200 */
[----:B------:R-:W1:Y:S08]  /*5530*/  LDSM.16.M88.4 R16, [R208+0x3100] ;  /* 0x00310000d010783b */ /* 0x000e700000000200 */
[----:B------:R-:W1:Y:S08]  /*5540*/  LDSM.16.M88.4 R60, [R211+0x7100] ;  /* 0x00710000d33c783b */ /* 0x000e700000000200 */
[----:B------:R-:W1:Y:S08]  /*5550*/  LDSM.16.M88.4 R32, [R208+0x3500] ;  /* 0x00350000d020783b */ /* 0x000e700000000200 */
[----:B------:R-:W2:Y:S06]  /*5560*/  LDL.64 R230, [R1+0x30] ;  /* 0x0000300001e67983 */ /* 0x000eac0000100a00 */
[----:B------:R-:W2:Y:S08]  /*5570*/  LDSM.16.M88.4 R48, [R208+0x3900] ;  /* 0x00390000d030783b */ /* 0x000eb00000000200 */
[----:B------:R-:W2:Y:S01]  /*5580*/  LDL R227, [R1+0x14] ;  /* 0x0000140001e37983 */ /* 0x000ea20000100800 */
[-C--:B-1----:R-:W-:Y:S03]  /*5590*/  HMMA.16816.F32.BF16 R4, R64, R16.reuse, RZ ;  /* 0x000000104004723c */ /* 0x082fe600000418ff */
[----:B------:R-:W1:Y:S05]  /*55a0*/  LDSM.16.M88.4 R148, [R208+0x3d00] ;  /* 0x003d0000d094783b */ /* 0x000e6a0000000200 */
[C---:B------:R-:W-:Y:S03]  /*55b0*/  HMMA.16816.F32.BF16 R8, R60.reuse, R16, RZ ;  /* 0x000000103c08723c */ /* 0x040fe600000418ff */
[----:B------:R-:W2:Y:S04]  /*55c0*/  LDL R228, [R1+0x10] ;  /* 0x0000100001e47983 */ /* 0x000ea80000100800 */
[----:B------:R-:W-:Y:S01]  /*55d0*/  LDSM.16.M88.4 R176, [R212+0x6100] ;  /* 0x00610000d4b0783b */ /* 0x000fe20000000200 */
[-C--:B------:R-:W-:Y:S07]  /*55e0*/  HMMA.16816.F32.BF16 R12, R60, R18.reuse, RZ ;  /* 0x000000123c0c723c */ /* 0x080fee00000418ff */
[----:B------:R1:W2:Y:S01]  /*55f0*/  LDSM.16.M88.4 R180, [R213] ;  /* 0x00000000d5b4783b */ /* 0x0002a20000000200 */
[C---:B------:R-:W-:Y:S07]  /*5600*/  HMMA.16816.F32.BF16 R16, R64.reuse, R18, RZ ;  /* 0x000000124010723c */ /* 0x040fee00000418ff */
[----:B------:R-:W2:Y:S01]  /*5610*/  LDSM.16.M88.4 R184, [R212+0x7100] ;  /* 0x00710000d4b8783b */ /* 0x000ea20000000200 */
[-C--:B------:R-:W-:Y:S07]  /*5620*/  HMMA.16816.F32.BF16 R20, R64, R32.reuse, RZ ;  /* 0x000000204014723c */ /* 0x080fee00000418ff */
[----:B------:R1:W2:Y:S01]  /*5630*/  LDSM.16.M88.4 R188, [R224] ;  /* 0x00000000e0bc783b */ /* 0x0002a20000000200 */
[C---:B------:R-:W-:Y:S07]  /*5640*/  HMMA.16816.F32.BF16 R24, R60.reuse, R32, RZ ;  /* 0x000000203c18723c */ /* 0x040fee00000418ff */
[----:B-1----:R-:W2:Y:S01]  /*5650*/  LDL R213, [R1+0x1c] ;  /* 0x00001c0001d57983 */ /* 0x002ea20000100800 */
[-C--:B------:R-:W-:Y:S03]  /*5660*/  HMMA.16816.F32.BF16 R28, R60, R34.reuse, RZ ;  /* 0x000000223c1c723c */ /* 0x080fe600000418ff */
[----:B------:R-:W1:Y:S05]  /*5670*/  LDSM.16.M88.4 R192, [R223] ;  /* 0x00000000dfc0783b */ /* 0x000e6a0000000200 */
[C---:B------:R-:W-:Y:S03]  /*5680*/  HMMA.16816.F32.BF16 R32, R64.reuse, R34, RZ ;  /* 0x000000224020723c */ /* 0x040fe600000418ff */
[----:B------:R-:W1:Y:S08]  /*5690*/  LDSM.16.M88.4 R196, [R222] ;  /* 0x00000000dec4783b */ /* 0x000e700000000200 */
[----:B------:R-:W2:Y:S04]  /*56a0*/  LDL R224, [R1+0x18] ;  /* 0x0000180001e07983 */ /* 0x000ea80000100800 */
[----:B------:R-:W2:Y:S04]  /*56b0*/  LDL R237, [R1+0x5c] ;  /* 0x00005c0001ed7983 */ /* 0x000ea80000100800 */
[----:B------:R-:W2:Y:S04]  /*56c0*/  LDL R236, [R1+0x38] ;  /* 0x0000380001ec7983 */ /* 0x000ea80000100800 */
[----:B------:R-:W2:Y:S01]  /*56d0*/  LDL R229, [R1+0x60] ;  /* 0x0000600001e57983 */ /* 0x000ea20000100800 */
[----:B---3--:R-:W-:Y:S04]  /*56e0*/  @P3 IADD3 R3, P0, R2, R42, RZ ;  /* 0x0000002a02033210 */ /* 0x008fe80007f1e0ff */
[----:B----4-:R-:W-:Y:S02]  /*56f0*/  @P3 IADD3.X R36, R0, R143, RZ, P0, !PT ;  /* 0x0000008f00243210 */ /* 0x010fe400007fe4ff */
[C---:B------:R-:W-:Y:S02]  /*5700*/  @P3 LEA R52, P0, R3.reuse, c[0x0][0x1f8], 0x1 ;  /* 0x00007e0003343a11 */ /* 0x040fe400078008ff */
[-C--:B--2---:R-:W-:Y:S02]  /*5710*/  @P3 IADD3 R40, P1, R2, R47.reuse, RZ ;  /* 0x0000002f02283210 */ /* 0x084fe40007f3e0ff */
[----:B------:R-:W-:Y:S02]  /*5720*/  @P3 LEA.HI.X R53, R3, c[0x0][0x1fc], R36, 0x1, P0 ;  /* 0x00007f0003353a11 */ /* 0x000fe400000f0c24 */
[-C--:B------:R-:W-:Y:S01]  /*5730*/  HMMA.16816.F32.BF16 R36, R64, R48.reuse, RZ ;  /* 0x000000304024723c */ /* 0x080fe200000418ff */
[----:B------:R-:W-:Y:S01]  /*5740*/  @P3 IMAD.X R41, R0, 0x1, R55, P1 ;  /* 0x0000000100293824 */ /* 0x000fe200008e0637 */
[C---:B------:R-:W-:Y:S01]  /*5750*/  @P3 LEA R56, P1, R40.reuse, c[0x0][0x1f8], 0x1 ;  /* 0x00007e0028383a11 */ /* 0x040fe200078208ff */
[----:B------:R-:W-:Y:S01]  /*5760*/  @!PT LDS RZ, [RZ] ;  /* 0x00000000fffff984 */ /* 0x000fe20000000800 */
[----:B------:R-:W-:Y:S01]  /*5770*/  @!PT LDS RZ, [RZ] ;  /* 0x00000000fffff984 */ /* 0x000fe20000000800 */
[----:B------:R-:W-:Y:S01]  /*5780*/  @!PT LDS RZ, [RZ] ;  /* 0x00000000fffff984 */ /* 0x000fe20000000800 */
[----:B------:R2:W-:Y:S01]  /*5790*/  @P3 LDGSTS.E.BYPASS.LTC128B.128 [R225+0x100], [R52.64], !P6 ;  /* 0x0010000034e13fae */ /* 0x0005e2000f101d46 */
[C---:B------:R-:W-:Y:S02]  /*57a0*/  @P3 LEA R3, P0, R45.reuse, R2, 0x5 ;  /* 0x000000022d033211 */ /* 0x040fe400078028ff */
[----:B------:R-:W-:Y:S02]  /*57b0*/  @P3 LEA.HI.X R57, R40, c[0x0][0x1fc], R41, 0x1, P1 ;  /* 0x00007f0028393a11 */ /* 0x000fe400008f0c29 */
[----:B------:R-:W-:Y:S03]  /*57c0*/  @P3 IADD3 R44, P1, R2, R58, RZ ;  /* 0x0000003a022c3210 */ /* 0x000fe60007f3e0ff */
[----:B------:R3:W-:Y:S01]  /*57d0*/  @P3 LDGSTS.E.BYPASS.LTC128B.128 [R225+0x1100], [R56.64], !P5 ;  /* 0x0110000038e13fae */ /* 0x0007e2000e901d46 */
[----:B------:R-:W-:Y:S01]  /*57e0*/  @P3 LEA.HI.X R2, R45, R0, R46, 0x5, P0 ;  /* 0x000000002d023211 */ /* 0x000fe200000f2c2e */
[----:B------:R-:W-:Y:S01]  /*57f0*/  @P3 IMAD.X R46, R0, 0x1, R54, P1 ;  /* 0x00000001002e3824 */ /* 0x000fe200008e0636 */
[----:B------:R-:W-:Y:S02]  /*5800*/  @P3 IADD3 R45, P0, R3, R42, RZ ;  /* 0x0000002a032d3210 */ /* 0x000fe40007f1e0ff */
[C---:B------:R-:W-:Y:S02]  /*5810*/  HMMA.16816.F32.BF16 R40, R60.reuse, R48, RZ ;  /* 0x000000303c28723c */ /* 0x040fe400000418ff */
[----:B------:R-:W-:Y:S01]  /*5820*/  @P3 LEA R144, P1, R44, c[0x0][0x1f8], 0x1 ;  /* 0x00007e002c903a11 */ /* 0x000fe200078208ff */
[----:B------:R-:W-:Y:S01]  /*5830*/  @P3 IMAD.X R0, R2, 0x1, R143, P0 ;  /* 0x0000000102003824 */ /* 0x000fe200000e068f */
[C---:B------:R-:W-:Y:S02]  /*5840*/  @P3 LEA R200, P0, R45.reuse, c[0x0][0x1f8], 0x1 ;  /* 0x00007e002dc83a11 */ /* 0x040fe400078008ff */
[----:B------:R-:W-:Y:S02]  /*5850*/  @P3 LEA.HI.X R145, R44, c[0x0][0x1fc], R46, 0x1, P1 ;  /* 0x00007f002c913a11 */ /* 0x000fe400008f0c2e */
[----:B------:R-:W-:Y:S03]  /*5860*/  @P3 LEA.HI.X R201, R45, c[0x0][0x1fc], R0, 0x1, P0 ;  /* 0x00007f002dc93a11 */ /* 0x000fe600000f0c00 */
[----:B------:R4:W-:Y:S01]  /*5870*/  @P3 LDGSTS.E.BYPASS.LTC128B.128 [R225+0x2100], [R144.64], !P4 ;  /* 0x0210000090e13fae */ /* 0x0009e2000e101d46 */
[C---:B------:R-:W-:Y:S02]  /*5880*/  @P3 IADD3 R0, P1, R3.reuse, R47, RZ ;  /* 0x0000002f03003210 */ /* 0x040fe40007f3e0ff */
[-C--:B------:R-:W-:Y:S01]  /*5890*/  HMMA.16816.F32.BF16 R44, R60, R50.reuse, RZ ;  /* 0x000000323c2c723c */ /* 0x080fe200000418ff */
[----:B------:R-:W-:Y:S02]  /*58a0*/  @P3 IADD3 R3, P0, R3, R58, RZ ;  /* 0x0000003a03033210 */ /* 0x000fe40007f1e0ff */
[----:B------:R-:W-:Y:S02]  /*58b0*/  @P3 IADD3.X R55, R2, R55, RZ, P1, !PT ;  /* 0x0000003702373210 */ /* 0x000fe40000ffe4ff */
[----:B------:R1:W-:Y:S01]  /*58c0*/  @P3 LDGSTS.E.BYPASS.LTC128B.128 [R225+0x900], [R200.64], !P6 ;  /* 0x00900000c8e13fae */ /* 0x0003e2000f101d46 */
[----:B------:R-:W-:Y:S01]  /*58d0*/  @P3 LEA R142, P1, R0, c[0x0][0x1f8], 0x1 ;  /* 0x00007e00008e3a11 */ /* 0x000fe200078208ff */
[----:B------:R-:W-:Y:S01]  /*58e0*/  @P3 IMAD.X R54, R2, 0x1, R54, P0 ;  /* 0x0000000102363824 */ /* 0x000fe200000e0636 */
[C---:B------:R-:W-:Y:S04]  /*58f0*/  HMMA.16816.F32.BF16 R48, R64.reuse, R50, RZ ;  /* 0x000000324030723c */ /* 0x040fe800000418ff */
[C---:B------:R-:W-:Y:S02]  /*5900*/  @P3 LEA R2, P0, R3.reuse, c[0x0][0x1f8], 0x1 ;  /* 0x00007e0003023a11 */ /* 0x040fe400078008ff */
[----:B------:R-:W-:Y:S02]  /*5910*/  @P3 LEA.HI.X R143, R0, c[0x0][0x1fc], R55, 0x1, P1 ;  /* 0x00007f00008f3a11 */ /* 0x000fe400008f0c37 */
[----:B------:R-:W-:Y:S01]  /*5920*/  @P3 LEA.HI.X R3, R3, c[0x0][0x1fc], R54, 0x1, P0 ;  /* 0x00007f0003033a11 */ /* 0x000fe200000f0c36 */
[----:B------:R2:W4:Y:S02]  /*5930*/  LDL R0, [R1+0x58] ;  /* 0x0000580001007983 */ /* 0x0005240000100800 */
[-C--:B--2---:R-:W-:Y:S02]  /*5940*/  HMMA.16816.F32.BF16 R52, R64, R148.reuse, RZ ;  /* 0x000000944034723c */ /* 0x084fe400000418ff */
[----:B------:R2:W-:Y:S06]  /*5950*/  @P3 LDGSTS.E.BYPASS.LTC128B.128 [R225+0x1900], [R142.64], !P5 ;  /* 0x019000008ee13fae */ /* 0x0005ec000e901d46 */
[C---:B---3--:R-:W-:Y:S02]  /*5960*/  HMMA.16816.F32.BF16 R56, R60.reuse, R148, RZ ;  /* 0x000000943c38723c */ /* 0x048fe400000418ff */
[----:B------:R3:W-:Y:S01]  /*5970*/  @P3 LDGSTS.E.BYPASS.LTC128B.128 [R225+0x2900], [R2.64], !P4 ;  /* 0x0290000002e13fae */ /* 0x0007e2000e101d46 */
[----:B------:R-:W-:Y:S05]  /*5980*/  ISETP.GE.AND P3, PT, R226, 0x1, PT ;  /* 0x00000001e200780c */ /* 0x000fea0003f66270 */
[-C--:B------:R-:W-:Y:S02]  /*5990*/  HMMA.16816.F32.BF16 R60, R60, R150.reuse, RZ ;  /* 0x000000963c3c723c */ /* 0x080fe400000418ff */
[----:B-1----:R-:W-:Y:S06]  /*59a0*/  LDSM.16.M88.4 R200, [R211+0x9100] ;  /* 0x00910000d3c8783b */ /* 0x002fec0000000200 */
[----:B------:R-:W-:Y:S02]  /*59b0*/  HMMA.16816.F32.BF16 R64, R64, R150, RZ ;  /* 0x000000964040723c */ /* 0x000fe400000418ff */
[----:B------:R-:W0:Y:S06]  /*59c0*/  LDGDEPBAR ;  /* 0x00000000000079af */ /* 0x000e2c0000000000 */
[-C--:B------:R-:W-:Y:S02]  /*59d0*/  HMMA.16816.F32.BF16 R4, R176, R180.reuse, R4 ;  /* 0x000000b4b004723c */ /* 0x080fe40000041804 */
[----:B------:R-:W-:Y:S06]  /*59e0*/  LDSM.16.M88.4 R148, [R211+0x8100] ;  /* 0x00810000d394783b */ /* 0x000fec0000000200 */
[C---:B------:R-:W-:Y:S02]  /*59f0*/  HMMA.16816.F32.BF16 R8, R184.reuse, R180, R8 ;  /* 0x000000b4b808723c */ /* 0x040fe40000041808 */
[----:B------:R-:W-:Y:S06]  /*5a00*/  LDSM.16.M88.4 R204, [R208+0x4900] ;  /* 0x00490000d0cc783b */ /* 0x000fec0000000200 */
[-C--:B------:R-:W-:Y:S08]  /*5a10*/  HMMA.16816.F32.BF16 R12, R184, R182.reuse, R12 ;  /* 0x000000b6b80c723c */ /* 0x080ff0000004180c */
[C---:B------:R-:W-:Y:S01]  /*5a20*/  HMMA.16816.F32.BF16 R16, R176.reuse, R182, R16 ;  /* 0x000000b6b010723c */ /* 0x040fe20000041810 */
[----:B------:R-:W1:Y:S07]  /*5a30*/  LDSM.16.M88.4 R180, [R208+0x4100] ;  /* 0x00410000d0b4783b */ /* 0x000e6e0000000200 */
[-C--:B------:R-:W-:Y:S08]  /*5a40*/  HMMA.16816.F32.BF16 R20, R176, R188.reuse, R20 ;  /* 0x000000bcb014723c */ /* 0x080ff00000041814 */
[C---:B------:R-:W-:Y:S08]  /*5a50*/  HMMA.16816.F32.BF16 R24, R184.reuse, R188, R24 ;  /* 0x000000bcb818723c */ /* 0x040ff00000041818 */
[-C--:B------:R-:W-:Y:S08]  /*5a60*/  HMMA.16816.F32.BF16 R28, R184, R190.reuse, R28 ;  /* 0x000000beb81c723c */ /* 0x080ff0000004181c */
[C---:B------:R-:W-:Y:S01]  /*5a70*/  HMMA.16816.F32.BF16 R32, R176.reuse, R190, R32 ;  /* 0x000000beb020723c */ /* 0x040fe20000041820 */
[----:B------:R-:W1:Y:S07]  /*5a80*/  LDSM.16.M88.4 R188, [R208+0x4500] ;  /* 0x00450000d0bc783b */ /* 0x000e6e0000000200 */
[-C--:B------:R-:W-:Y:S08]  /*5a90*/  HMMA.16816.F32.BF16 R36, R176, R192.reuse, R36 ;  /* 0x000000c0b024723c */ /* 0x080ff00000041824 */
[C---:B------:R-:W-:Y:S08]  /*5aa0*/  HMMA.16816.F32.BF16 R40, R184.reuse, R192, R40 ;  /* 0x000000c0b828723c */ /* 0x040ff00000041828 */
[-C--:B------:R-:W-:Y:S08]  /*5ab0*/  HMMA.16816.F32.BF16 R44, R184, R194.reuse, R44 ;  /* 0x000000c2b82c723c */ /* 0x080ff0000004182c */
[C---:B------:R-:W-:Y:S01]  /*5ac0*/  HMMA.16816.F32.BF16 R48, R176.reuse, R194, R48 ;  /* 0x000000c2b030723c */ /* 0x040fe20000041830 */
[----:B------:R-:W-:Y:S07]  /*5ad0*/  LDSM.16.M88.4 R192, [R220] ;  /* 0x00000000dcc0783b */ /* 0x000fee0000000200 */
[-C--:B------:R-:W-:Y:S08]  /*5ae0*/  HMMA.16816.F32.BF16 R52, R176, R196.reuse, R52 ;  /* 0x000000c4b034723c */ /* 0x080ff00000041834 */
[C---:B------:R-:W-:Y:S08]  /*5af0*/  HMMA.16816.F32.BF16 R56, R184.reuse, R196, R56 ;  /* 0x000000c4b838723c */ /* 0x040ff00000041838 */
[-C--:B------:R-:W-:Y:S01]  /*5b00*/  HMMA.16816.F32.BF16 R60, R184, R198.reuse, R60 ;  /* 0x000000c6b83c723c */ /* 0x080fe2000004183c */
[----:B------:R-:W-:Y:S07]  /*5b10*/  LDSM.16.M88.4 R184, [R221] ;  /* 0x00000000ddb8783b */ /* 0x000fee0000000200 */
[----:B------:R-:W-:Y:S01]  /*5b20*/  HMMA.16816.F32.BF16 R64, R176, R198, R64 ;  /* 0x000000c6b040723c */ /* 0x000fe20000041840 */
[----:B------:R-:W2:Y:S07]  /*5b30*/  LDSM.16.M88.4 R176, [R208+0x4d00] ;  /* 0x004d0000d0b0783b */ /* 0x000eae0000000200 */
        /* <DEDUP_REMOVED lines=15> */
[----:B------:R-:W3:Y:S07]  /*5c30*/  LDSM.16.M88.4 R204, [R218] ;  /* 0x00000000dacc783b */ /* 0x000eee0000000200 */
[-C--:B--2---:R-:W-:Y:S08]  /*5c40*/  HMMA.16816.F32.BF16 R52, R148, R176.reuse, R52 ;  /* 0x000000b09434723c */ /* 0x084ff00000041834 */
[C---:B------:R-:W-:Y:S08]  /*5c50*/  HMMA.16816.F32.BF16 R56, R200.reuse, R176, R56 ;  /* 0x000000b0c838723c */ /* 0x040ff00000041838 */
[-C--:B------:R-:W-:Y:S01]  /*5c60*/  HMMA.16816.F32.BF16 R60, R200, R178.reuse, R60 ;  /* 0x000000b2c83c723c */ /* 0x080fe2000004183c */
[----:B------:R-:W-:Y:S07]  /*5c70*/  LDSM.16.M88.4 R200, [R208+0x5d00] ;  /* 0x005d0000d0c8783b */ /* 0x000fee0000000200 */
[----:B------:R-:W-:Y:S01]  /*5c80*/  HMMA.16816.F32.BF16 R64, R148, R178, R64 ;  /* 0x000000b29440723c */ /* 0x000fe20000041840 */
[----:B------:R-:W-:Y:S07]  /*5c90*/  LDSM.16.M88.4 R148, [R211+0xa100] ;  /* 0x00a10000d394783b */ /* 0x000fee0000000200 */
[-C--:B-1----:R-:W-:Y:S01]  /*5ca0*/  HMMA.16816.F32.BF16 R4, R180, R184.reuse, R4 ;  /* 0x000000b8b404723c */ /* 0x082fe20000041804 */
[----:B------:R-:W1:Y:S07]  /*5cb0*/  LDSM.16.M88.4 R176, [R208+0x5100] ;  /* 0x00510000d0b0783b */ /* 0x000e6e0000000200 */
[C---:B------:R-:W-:Y:S04]  /*5cc0*/  HMMA.16816.F32.BF16 R8, R188.reuse, R184, R8 ;  /* 0x000000b8bc08723c */ /* 0x040fe80000041808 */
[----:B----4-:R-:W-:Y:S01]  /*5cd0*/  @P2 SHF.R.U32.HI R0, RZ, c[0x0][0x2cc], R234 ;  /* 0x0000b300ff002a19 */ /* 0x010fe200000116ea */
[----:B------:R-:W-:Y:S03]  /*5ce0*/  IMAD.MOV.U32 R234, RZ, RZ, c[0x0][0x1e0] ;  /* 0x00007800ffea7624 */ /* 0x000fe600078e00ff */
[-C--:B------:R-:W-:Y:S01]  /*5cf0*/  HMMA.16816.F32.BF16 R12, R188, R186.reuse, R12 ;  /* 0x000000babc0c723c */ /* 0x080fe2000004180c */
[----:B------:R-:W-:Y:S03]  /*5d00*/  SHFL.IDX PT, R145, R0, 0x3, 0x1c1f ;  /* 0x007c1f0000917f89 */ /* 0x000fe600000e0000 */
[----:B------:R-:W-:Y:S04]  /*5d10*/  IMAD.SHL.U32 R234, R234, 0x20, RZ ;  /* 0x00000020eaea7824 */ /* 0x000fe800078e00ff */
[C---:B------:R-:W-:Y:S01]  /*5d20*/  HMMA.16816.F32.BF16 R16, R180.reuse, R186, R16 ;  /* 0x000000bab410723c */ /* 0x040fe20000041810 */
[----:B------:R-:W2:Y:S07]  /*5d30*/  LDSM.16.M88.4 R184, [R211+0xb100] ;  /* 0x00b10000d3b8783b */ /* 0x000eae0000000200 */
        /* <DEDUP_REMOVED lines=9> */
[----:B------:R-:W2:Y:S07]  /*5dd0*/  LDSM.16.M88.4 R196, [R208+0x5900] ;  /* 0x00590000d0c4783b */ /* 0x000eae0000000200 */
[-C--:B---3--:R-:W-:Y:S08]  /*5de0*/  HMMA.16816.F32.BF16 R52, R180, R204.reuse, R52 ;  /* 0x000000ccb434723c */ /* 0x088ff00000041834 */
[C---:B------:R-:W-:Y:S07]  /*5df0*/  HMMA.16816.F32.BF16 R56, R188.reuse, R204, R56 ;  /* 0x000000ccbc38723c */ /* 0x040fee0000041838 */
[----:B------:R-:W-:Y:S01]  /*5e00*/  IADD3 R204, R226, -0x1, RZ ;  /* 0xffffffffe2cc7810 */ /* 0x000fe20007ffe0ff */
[-C--:B------:R-:W-:Y:S01]  /*5e10*/  HMMA.16816.F32.BF16 R60, R188, R206.reuse, R60 ;  /* 0x000000cebc3c723c */ /* 0x080fe2000004183c */
[----:B------:R-:W-:Y:S03]  /*5e20*/  LDSM.16.M88.4 R188, [R212+0xb100] ;  /* 0x00b10000d4bc783b */ /* 0x000fe60000000200 */
[----:B------:R-:W-:Y:S01]  /*5e30*/  @P3 IMAD.WIDE.U32 R2, R204, c[0x0][0x1e0], RZ ;  /* 0x00007800cc023a25 */ /* 0x000fe200078e00ff */
[----:B------:R-:W-:Y:S03]  /*5e40*/  @P3 SHF.R.S32.HI R142, RZ, 0x1f, R204 ;  /* 0x0000001fff8e3819 */ /* 0x000fe600000114cc */
[----:B------:R-:W-:Y:S01]  /*5e50*/  HMMA.16816.F32.BF16 R64, R180, R206, R64 ;  /* 0x000000ceb440723c */ /* 0x000fe20000041840 */
[----:B------:R-:W-:Y:S03]  /*5e60*/  LDSM.16.M88.4 R180, [R217] ;  /* 0x00000000d9b4783b */ /* 0x000fe60000000200 */
[----:B------:R-:W-:Y:S04]  /*5e70*/  @P3 IMAD R142, R142, c[0x0][0x1e0], RZ ;  /* 0x000078008e8e3a24 */ /* 0x000fe800078e02ff */
[-C--:B-1----:R-:W-:Y:S05]  /*5e80*/  HMMA.16816.F32.BF16 R4, R148, R176.reuse, R4 ;  /* 0x000000b09404723c */ /* 0x082fea0000041804 */
[----:B------:R-:W-:Y:S03]  /*5e90*/  @P3 IMAD R142, R204, c[0x0][0x1e4], R142 ;  /* 0x00007900cc8e3a24 */ /* 0x000fe600078e028e */
[C---:B--2---:R-:W-:Y:S04]  /*5ea0*/  HMMA.16816.F32.BF16 R8, R184.reuse, R176, R8 ;  /* 0x000000b0b808723c */ /* 0x044fe80000041808 */
[----:B------:R-:W-:Y:S01]  /*5eb0*/  @P3 IMAD.IADD R142, R3, 0x1, R142 ;  /* 0x00000001038e3824 */ /* 0x000fe200078e028e */
[C---:B------:R-:W-:Y:S03]  /*5ec0*/  @P3 SHF.L.U32 R3, R2.reuse, 0x6, RZ ;  /* 0x0000000602033819 */ /* 0x040fe600000006ff */
[-C--:B------:R-:W-:Y:S04]  /*5ed0*/  HMMA.16816.F32.BF16 R12, R184, R178.reuse, R12 ;  /* 0x000000b2b80c723c */ /* 0x080fe8000004180c */
[----:B------:R-:W-:Y:S02]  /*5ee0*/  @P3 SHF.L.U64.HI R2, R2, 0x6, R142 ;  /* 0x0000000602023819 */ /* 0x000fe4000001028e */
[C---:B------:R-:W-:Y:S02]  /*5ef0*/  @P3 IADD3 R142, P1, R3.reuse, R232, RZ ;  /* 0x000000e8038e3210 */ /* 0x040fe40007f3e0ff */
[C---:B------:R-:W-:Y:S01]  /*5f00*/  HMMA.16816.F32.BF16 R16, R148.reuse, R178, R16 ;  /* 0x000000b29410723c */ /* 0x040fe20000041810 */
[----:B------:R-:W1:Y:S03]  /*5f10*/  LDSM.16.M88.4 R176, [R212+0xa100] ;  /* 0x00a10000d4b0783b */ /* 0x000e660000000200 */
[----:B------:R-:W-:Y:S01]  /*5f20*/  @P3 IMAD.X R144, R2, 0x1, R231, P1 ;  /* 0x0000000102903824 */ /* 0x000fe200008e06e7 */
[----:B------:R-:W-:Y:S03]  /*5f30*/  @P3 IADD3 R143, P1, R3, R213, RZ ;  /* 0x000000d5038f3210 */ /* 0x000fe60007f3e0ff */
[-C--:B----4-:R-:W-:Y:S08]  /*5f40*/  HMMA.16816.F32.BF16 R20, R148, R192.reuse, R20 ;  /* 0x000000c09414723c */ /* 0x090ff00000041814 */
[C---:B------:R-:W-:Y:S01]  /*5f50*/  HMMA.16816.F32.BF16 R24, R184.reuse, R192, R24 ;  /* 0x000000c0b818723c */ /* 0x040fe20000041818 */
[----:B------:R-:W-:Y:S07]  /*5f60*/  SHFL.IDX PT, R192, R0, 0x1, 0x1c1f ;  /* 0x003c1f0000c07f89 */ /* 0x000fee00000e0000 */
[-C--:B------:R-:W-:Y:S01]  /*5f70*/  HMMA.16816.F32.BF16 R28, R184, R194.reuse, R28 ;  /* 0x000000c2b81c723c */ /* 0x080fe2000004181c */
[----:B------:R-:W-:Y:S07]  /*5f80*/  SHFL.IDX PT, R193, R0, 0x2, 0x1c1f ;  /* 0x005c1f0000c17f89 */ /* 0x000fee00000e0000 */
[C---:B------:R-:W-:Y:S01]  /*5f90*/  HMMA.16816.F32.BF16 R32, R148.reuse, R194, R32 ;  /* 0x000000c29420723c */ /* 0x040fe20000041820 */
[----:B------:R-:W-:Y:S07]  /*5fa0*/  SHFL.IDX PT, R194, R0, RZ, 0x1c1f ;  /* 0x001c1fff00c27589 */ /* 0x000fee00000e0000 */
[-C--:B------:R-:W-:Y:S08]  /*5fb0*/  HMMA.16816.F32.BF16 R36, R148, R196.reuse, R36 ;  /* 0x000000c49424723c */ /* 0x080ff00000041824 */
[C---:B------:R-:W-:Y:S08]  /*5fc0*/  HMMA.16816.F32.BF16 R40, R184.reuse, R196, R40 ;  /* 0x000000c4b828723c */ /* 0x040ff00000041828 */
[-C--:B------:R-:W-:Y:S08]  /*5fd0*/  HMMA.16816.F32.BF16 R44, R184, R198.reuse, R44 ;  /* 0x000000c6b82c723c */ /* 0x080ff0000004182c */
[C---:B------:R-:W-:Y:S08]  /*5fe0*/  HMMA.16816.F32.BF16 R48, R148.reuse, R198, R48 ;  /* 0x000000c69430723c */ /* 0x040ff00000041830 */
[-C--:B------:R-:W-:Y:S08]  /*5ff0*/  HMMA.16816.F32.BF16 R52, R148, R200.reuse, R52 ;  /* 0x000000c89434723c */ /* 0x080ff00000041834 */
[C---:B------:R-:W-:Y:S08]  /*6000*/  HMMA.16816.F32.BF16 R56, R184.reuse, R200, R56 ;  /* 0x000000c8b838723c */ /* 0x040ff00000041838 */
[-C--:B------:R-:W-:Y:S01]  /*6010*/  HMMA.16816.F32.BF16 R60, R184, R202.reuse, R60 ;  /* 0x000000cab83c723c */ /* 0x080fe2000004183c */
[----:B------:R-:W2:Y:S07]  /*6020*/  LDSM.16.M88.4 R184, [R216] ;  /* 0x00000000d8b8783b */ /* 0x000eae0000000200 */
[----:B------:R-:W-:Y:S01]  /*6030*/  HMMA.16816.F32.BF16 R64, R148, R202, R64 ;  /* 0x000000ca9440723c */ /* 0x000fe20000041840 */
[----:B------:R-:W3:Y:S06]  /*6040*/  LDSM.16.M88.4 R148, [R215] ;  /* 0x00000000d794783b */ /* 0x000eec0000000200 */
[C---:B------:R-:W-:Y:S01]  /*6050*/  @P3 LEA R202, P0, R142.reuse, c[0x0][0x1c8], 0x1 ;  /* 0x000072008eca3a11 */ /* 0x040fe200078008ff */
[-C--:B-1----:R-:W-:Y:S05]  /*6060*/  HMMA.16816.F32.BF16 R4, R176, R180.reuse, R4 ;  /* 0x000000b4b004723c */ /* 0x082fea0000041804 */
[----:B------:R-:W-:Y:S01]  /*6070*/  @P3 LEA.HI.X R203, R142, c[0x0][0x1cc], R144, 0x1, P0 ;  /* 0x000073008ecb3a11 */ /* 0x000fe200000f0c90 */
[----:B------:R-:W-:Y:S01]  /*6080*/  @P3 IMAD.X R144, R2, 0x1, R224, P1 ;  /* 0x0000000102903824 */ /* 0x000fe200008e06e0 */
[C---:B------:R-:W-:Y:S01]  /*6090*/  @P3 LEA R200, P0, R143.reuse, c[0x0][0x1c8], 0x1 ;  /* 0x000072008fc83a11 */ /* 0x040fe200078008ff */
[C---:B------:R-:W-:Y:S04]  /*60a0*/  HMMA.16816.F32.BF16 R8, R188.reuse, R180, R8 ;  /* 0x000000b4bc08723c */ /* 0x040fe80000041808 */
[----:B------:R-:W-:Y:S01]  /*60b0*/  @P3 LEA.HI.X R201, R143, c[0x0][0x1cc], R144, 0x1, P0 ;  /* 0x000073008fc93a11 */ /* 0x000fe200000f0c90 */
[----:B------:R-:W-:Y:S01]  /*60c0*/  IMAD R142, R226, R235, 0x1 ;  /* 0x00000001e28e7424 */ /* 0x000fe200078e02eb */
[----:B------:R-:W-:Y:S02]  /*60d0*/  MOV R235, 0x5 ;  /* 0x0000000500eb7802 */ /* 0x000fe40000000f00 */
[-C--:B------:R-:W-:Y:S04]  /*60e0*/  HMMA.16816.F32.BF16 R12, R188, R182.reuse, R12 ;  /* 0x000000b6bc0c723c */ /* 0x080fe8000004180c */
[----:B------:R-:W-:Y:S01]  /*60f0*/  @P3 IADD3 R180, P0, R234, R3, RZ ;  /* 0x00000003eab43210 */ /* 0x000fe20007f1e0ff */
[----:B------:R-:W-:Y:S01]  /*6100*/  IMAD.MOV.U32 R234, RZ, RZ, c[0x0][0x1e0] ;  /* 0x00007800ffea7624 */ /* 0x000fe200078e00ff */
[----:B------:R-:W-:Y:S02]  /*6110*/  @P3 IADD3 R3, P1, R3, R227, RZ ;  /* 0x000000e303033210 */ /* 0x000fe40007f3e0ff */
[C---:B------:R-:W-:Y:S04]  /*6120*/  HMMA.16816.F32.BF16 R16, R176.reuse, R182, R16 ;  /* 0x000000b6b010723c */ /* 0x040fe80000041810 */
[----:B------:R-:W-:Y:S02]  /*6130*/  SHF.L.U64.HI R234, R234, R235, c[0x0][0x1e4] ;  /* 0x00007900eaea7619 */ /* 0x000fe400000102eb */
[----:B------:R-:W-:Y:S02]  /*6140*/  IADD3 R142, R236, R142, -R237 ;  /* 0x0000008eec8e7210 */ /* 0x000fe40007ffe8ed */
[-C--:B--2---:R-:W-:Y:S04]  /*6150*/  HMMA.16816.F32.BF16 R20, R176, R184.reuse, R20 ;  /* 0x000000b8b014723c */ /* 0x084fe80000041814 */
[----:B------:R-:W-:Y:S01]  /*6160*/  @P3 IMAD.X R181, R234, 0x1, R2, P0 ;  /* 0x00000001eab53824 */ /* 0x000fe200000e0602 */
[----:B------:R-:W-:Y:S01]  /*6170*/  @P3 IADD3 R0, P0, R180, R232, RZ ;  /* 0x000000e8b4003210 */ /* 0x000fe20007f1e0ff */
[----:B------:R-:W-:Y:S01]  /*6180*/  @P3 IMAD.X R2, R2, 0x1, R228, P1 ;  /* 0x0000000102023824 */ /* 0x000fe200008e06e4 */
[----:B------:R-:W-:Y:S01]  /*6190*/  IADD3 R143, R142, -R229, RZ ;  /* 0x800000e58e8f7210 */ /* 0x000fe20007ffe0ff */
[C---:B------:R-:W-:Y:S04]  /*61a0*/  HMMA.16816.F32.BF16 R24, R188.reuse, R184, R24 ;  /* 0x000000b8bc18723c */ /* 0x040fe80000041818 */
[----:B------:R-:W-:Y:S01]  /*61b0*/  @P3 LEA R196, P1, R3, c[0x0][0x1c8], 0x1 ;  /* 0x0000720003c43a11 */ /* 0x000fe200078208ff */
[----:B------:R-:W-:Y:S01]  /*61c0*/  @P3 IMAD.X R144, R181, 0x1, R231, P0 ;  /* 0x00000001b5903824 */ /* 0x000fe200000e06e7 */
[C---:B------:R-:W-:Y:S02]  /*61d0*/  @P3 LEA R198, P0, R0.reuse, c[0x0][0x1c8], 0x1 ;  /* 0x0000720000c63a11 */ /* 0x040fe400078008ff */
[-C--:B------:R-:W-:Y:S04]  /*61e0*/  HMMA.16816.F32.BF16 R28, R188, R186.reuse, R28 ;  /* 0x000000babc1c723c */ /* 0x080fe8000004181c */
[----:B------:R-:W-:Y:S02]  /*61f0*/  IADD3 R142, R143, R194, RZ ;  /* 0x000000c28f8e7210 */ /* 0x000fe40007ffe0ff */
[----:B------:R-:W-:Y:S01]  /*6200*/  @P3 LEA.HI.X R197, R3, c[0x0][0x1cc], R2, 0x1, P1 ;  /* 0x0000730003c53a11 */ /* 0x000fe200008f0c02 */
[C---:B------:R-:W-:Y:S01]  /*6210*/  IMAD.IADD R3, R143.reuse, 0x1, R192 ;  /* 0x000000018f037824 */ /* 0x040fe200078e02c0 */
[C---:B------:R-:W-:Y:S04]  /*6220*/  HMMA.16816.F32.BF16 R32, R176.reuse, R186, R32 ;  /* 0x000000bab020723c */ /* 0x040fe80000041820 */
[----:B------:R-:W-:Y:S01]  /*6230*/  @P3 LEA.HI.X R199, R0, c[0x0][0x1cc], R144, 0x1, P0 ;  /* 0x0000730000c73a11 */ /* 0x000fe200000f0c90 */
[----:B------:R-:W-:Y:S01]  /*6240*/  IMAD.IADD R2, R143, 0x1, R193 ;  /* 0x000000018f027824 */ /* 0x000fe200078e02c1 */
[C---:B------:R-:W-:Y:S02]  /*6250*/  ISETP.GT.AND P1, PT, R142.reuse, RZ, PT ;  /* 0x000000ff8e00720c */ /* 0x040fe40003f24270 */
[-C--:B---3--:R-:W-:Y:S03]  /*6260*/  HMMA.16816.F32.BF16 R36, R176, R148.reuse, R36 ;  /* 0x00000094b024723c */ /* 0x088fe60000041824 */
[----:B------:R-:W-:Y:S02]  /*6270*/  ISETP.GT.AND P0, PT, R142, 0x1, PT ;  /* 0x000000018e00780c */ /* 0x000fe40003f04270 */
[----:B------:R-:W-:Y:S02]  /*6280*/  FSEL R182, R4, -INF , P1 ;  /* 0xff80000004b67808 */ /* 0x000fe40000800000 */
[----:B------:R-:W-:Y:S01]  /*6290*/  FSEL R183, R5, -INF , P0 ;  /* 0xff80000005b77808 */ /* 0x000fe20000000000 */
[C---:B------:R-:W-:Y:S04]  /*62a0*/  HMMA.16816.F32.BF16 R40, R188.reuse, R148, R40 ;  /* 0x00000094bc28723c */ /* 0x040fe80000041828 */
[C---:B------:R-:W-:Y:S02]  /*62b0*/  ISETP.GT.AND P1, PT, R3.reuse, RZ, PT ;  /* 0x000000ff0300720c */ /* 0x040fe40003f24270 */
[----:B------:R-:W-:Y:S02]  /*62c0*/  ISETP.GT.AND P0, PT, R3, 0x1, PT ;  /* 0x000000010300780c */ /* 0x000fe40003f04270 */
[-C--:B------:R-:W-:Y:S04]  /*62d0*/  HMMA.16816.F32.BF16 R44, R188, R150.reuse, R44 ;  /* 0x00000096bc2c723c */ /* 0x080fe8000004182c */
[----:B------:R-:W-:Y:S02]  /*62e0*/  FSEL R185, R6, -INF , P1 ;  /* 0xff80000006b97808 */ /* 0x000fe40000800000 */
[----:B------:R-:W-:Y:S02]  /*62f0*/  FSEL R184, R7, -INF , P0 ;  /* 0xff80000007b87808 */ /* 0x000fe40000000000 */
[C---:B------:R-:W-:Y:S01]  /*6300*/  HMMA.16816.F32.BF16 R48, R176.reuse, R150, R48 ;  /* 0x00000096b030723c */ /* 0x040fe20000041830 */
[----:B------:R-:W1:Y:S01]  /*6310*/  LDSM.16.M88.4 R4, [R214] ;  /* 0x00000000d604783b */ /* 0x000e620000000200 */
[----:B------:R-:W-:Y:S04]  /*6320*/  DEPBAR.LE SB0, 0x0 ;  /* 0x000080000000791a */ /* 0x000fe80000000000 */
[----:B------:R-:W-:Y:S01]  /*6330*/  IADD3 R0, R143, R145, RZ ;  /* 0x000000918f007210 */ /* 0x000fe20007ffe0ff */
[----:B------:R-:W-:Y:S02]  /*6340*/  IMAD.MOV.U32 R143, RZ, RZ, R228 ;  /* 0x000000ffff8f7224 */ /* 0x000fe400078e00e4 */
[----:B------:R-:W-:Y:S01]  /*6350*/  BAR.SYNC.DEFER_BLOCKING 0x0 ;  /* 0x0000000000007b1d */ /* 0x000fe20000010000 */
[C---:B------:R-:W-:Y:S02]  /*6360*/  ISETP.GT.AND P1, PT, R2.reuse, RZ, PT ;  /* 0x000000ff0200720c */ /* 0x040fe40003f24270 */
[----:B------:R-:W-:Y:S02]  /*6370*/  ISETP.GT.AND P0, PT, R2, 0x1, PT ;  /* 0x000000010200780c */ /* 0x000fe40003f04270 */
[----:B------:R-:W-:Y:S02]  /*6380*/  FSEL R187, R8, -INF , P1 ;  /* 0xff80000008bb7808 */ /* 0x000fe40000800000 */
[----:B------:R-:W-:Y:S02]  /*6390*/  ISETP.GT.AND P1, PT, R0, RZ, PT ;  /* 0x000000ff0000720c */ /* 0x000fe40003f24270 */
[----:B------:R-:W-:Y:S01]  /*63a0*/  FSEL R186, R9, -INF , P0 ;  /* 0xff80000009ba7808 */ /* 0x000fe20000000000 */
[----:B------:R-:W-:Y:S01]  /*63b0*/  IMAD.MOV.U32 R9, RZ, RZ, R213 ;  /* 0x000000ffff097224 */ /* 0x000fe200078e00d5 */
[----:B------:R-:W-:Y:S02]  /*63c0*/  FSEL R10, R10, -INF , P1 ;  /* 0xff8000000a0a7808 */ /* 0x000fe40000800000 */
[----:B------:R-:W-:Y:S02]  /*63d0*/  ISETP.GT.AND P0, PT, R0, 0x1, PT ;  /* 0x000000010000780c */ /* 0x000fe40003f04270 */
[----:B------:R-:W-:Y:S02]  /*63e0*/  ISETP.GT.AND P1, PT, R2, 0x8, PT ;  /* 0x000000080200780c */ /* 0x000fe40003f24270 */
[----:B------:R-:W-:Y:S02]  /*63f0*/  FSEL R11, R11, -INF , P0 ;  /* 0xff8000000b0b7808 */ /* 0x000fe40000000000 */
[----:B------:R-:W-:Y:S02]  /*6400*/  FSEL R12, R12, -INF , P1 ;  /* 0xff8000000c0c7808 */ /* 0x000fe40000800000 */
[----:B------:R-:W-:Y:S02]  /*6410*/  ISETP.GT.AND P0, PT, R2, 0x9, PT ;  /* 0x000000090200780c */ /* 0x000fe40003f04270 */
[----:B------:R-:W-:Y:S01]  /*6420*/  ISETP.GT.AND P1, PT, R0, 0x8, PT ;  /* 0x000000080000780c */ /* 0x000fe20003f24270 */
[----:B------:R-:W-:Y:S01]  /*6430*/  @!PT LDS RZ, [RZ] ;  /* 0x00000000fffff984 */ /* 0x000fe20000000800 */
[----:B------:R-:W-:Y:S01]  /*6440*/  @!PT LDS RZ, [RZ] ;  /* 0x00000000fffff984 */ /* 0x000fe20000000800 */
[----:B------:R-:W-:Y:S01]  /*6450*/  @!PT LDS RZ, [RZ] ;  /* 0x00000000fffff984 */ /* 0x000fe20000000800 */
[----:B------:R2:W-:Y:S01]  /*6460*/  @P3 LDGSTS.E.BYPASS.LTC128B.128 [R225+0x3100], [R202.64], !P6 ;  /* 0x03100000cae13fae */ /* 0x0005e2000f101d46 */
[----:B------:R-:W-:Y:S02]  /*6470*/  FSEL R13, R13, -INF , P0 ;  /* 0xff8000000d0d7808 */ /* 0x000fe40000000000 */
[----:B------:R-:W-:Y:S02]  /*6480*/  FSEL R14, R14, -INF , P1 ;  /* 0xff8000000e0e7808 */ /* 0x000fe40000800000 */
[----:B------:R-:W-:Y:S02]  /*6490*/  ISETP.GT.AND P0, PT, R0, 0x9, PT ;  /* 0x000000090000780c */ /* 0x000fe40003f04270 */
[----:B------:R-:W-:Y:S01]  /*64a0*/  ISETP.GT.AND P1, PT, R142, 0x8, PT ;  /* 0x000000088e00780c */ /* 0x000fe20003f24270 */
[-C--:B-1----:R-:W-:Y:S01]  /*64b0*/  HMMA.16816.F32.BF16 R52, R176, R4.reuse, R52 ;  /* 0x00000004b034723c */ /* 0x082fe20000041834 */
[----:B------:R1:W-:Y:S04]  /*64c0*/  @P3 LDGSTS.E.BYPASS.LTC128B.128 [R225+0x4100], [R200.64], !P5 ;  /* 0x04100000c8e13fae */ /* 0x0003e8000e901d46 */
[----:B------:R-:W-:Y:S02]  /*64d0*/  FSEL R15, R15, -INF , P0 ;  /* 0xff8000000f0f7808 */ /* 0x000fe40000000000 */
[----:B------:R-:W-:Y:S01]  /*64e0*/  FSEL R16, R16, -INF , P1 ;  /* 0xff80000010107808 */ /* 0x000fe20000800000 */
[C---:B------:R-:W-:Y:S01]  /*64f0*/  HMMA.16816.F32.BF16 R56, R188.reuse, R4, R56 ;  /* 0x00000004bc38723c */ /* 0x040fe20000041838 */
[----:B------:R3:W-:Y:S03]  /*6500*/  @P3 LDGSTS.E.BYPASS.LTC128B.128 [R225+0x5100], [R196.64], !P4 ;  /* 0x05100000c4e13fae */ /* 0x0007e6000e101d46 */
[----:B------:R-:W-:Y:S02]  /*6510*/  ISETP.GT.AND P1, PT, R3, 0x8, PT ;  /* 0x000000080300780c */ /* 0x000fe40003f24270 */
[----:B------:R-:W-:Y:S02]  /*6520*/  ISETP.GT.AND P0, PT, R142, 0x9, PT ;  /* 0x000000098e00780c */ /* 0x000fe40003f04270 */
[-C--:B------:R-:W-:Y:S01]  /*6530*/  HMMA.16816.F32.BF16 R60, R188, R6.reuse, R60 ;  /* 0x00000006bc3c723c */ /* 0x080fe2000004183c */
[----:B------:R4:W-:Y:S03]  /*6540*/  @P3 LDGSTS.E.BYPASS.LTC128B.128 [R225+0x3900], [R198.64], !P6 ;  /* 0x03900000c6e13fae */ /* 0x0009e6000f101d46 */
[----:B------:R-:W-:Y:S02]  /*6550*/  FSEL R17, R17, -INF , P0 ;  /* 0xff80000011117808 */ /* 0x000fe40000000000 */
[----:B------:R-:W-:Y:S02]  /*6560*/  ISETP.GT.AND P0, PT, R3, 0x9, PT ;  /* 0x000000090300780c */ /* 0x000fe40003f04270 */
[----:B------:R-:W-:Y:S04]  /*6570*/  HMMA.16816.F32.BF16 R64, R176, R6, R64 ;  /* 0x00000006b040723c */ /* 0x000fe80000041840 */
[----:B------:R-:W-:Y:S02]  /*6580*/  FSEL R18, R18, -INF , P1 ;  /* 0xff80000012127808 */ /* 0x000fe40000800000 */
[C---:B------:R-:W-:Y:S02]  /*6590*/  ISETP.GT.AND P1, PT, R142.reuse, 0x10, PT ;  /* 0x000000108e00780c */ /* 0x040fe40003f24270 */
[----:B------:R-:W-:Y:S02]  /*65a0*/  FSEL R19, R19, -INF , P0 ;  /* 0xff80000013137808 */ /* 0x000fe40000000000 */
[----:B------:R-:W-:Y:S02]  /*65b0*/  ISETP.GT.AND P0, PT, R142, 0x11, PT ;  /* 0x000000118e00780c */ /* 0x000fe40003f04270 */
[----:B------:R-:W-:Y:S01]  /*65c0*/  FSEL R193, R20, -INF , P1 ;  /* 0xff80000014c17808 */ /* 0x000fe20000800000 */
[----:B------:R-:W-:Y:S01]  /*65d0*/  IMAD.MOV.U32 R20, RZ, RZ, R227 ;  /* 0x000000ffff147224 */ /* 0x000fe200078e00e3 */
[----:B------:R-:W-:Y:S02]  /*65e0*/  ISETP.GT.AND P1, PT, R3, 0x10, PT ;  /* 0x000000100300780c */ /* 0x000fe40003f24270 */
[----:B------:R-:W-:Y:S02]  /*65f0*/  FSEL R192, R21, -INF , P0 ;  /* 0xff80000015c07808 */ /* 0x000fe40000000000 */
[----:B------:R-:W-:Y:S02]  /*6600*/  ISETP.GT.AND P0, PT, R3, 0x11, PT ;  /* 0x000000110300780c */ /* 0x000fe40003f04270 */
[----:B------:R-:W-:Y:S02]  /*6610*/  FSEL R194, R22, -INF , P1 ;  /* 0xff80000016c27808 */ /* 0x000fe40000800000 */
[----:B------:R-:W-:Y:S02]  /*6620*/  FMNMX.FTZ R4, R182, R140, !PT ;  /* 0x0000008cb6047209 */ /* 0x000fe40007810000 */
[C---:B------:R-:W-:Y:S02]  /*6630*/  ISETP.GT.AND P1, PT, R2.reuse, 0x10, PT ;  /* 0x000000100200780c */ /* 0x040fe40003f24270 */
[----:B------:R-:W-:Y:S02]  /*6640*/  FSEL R195, R23, -INF , P0 ;  /* 0xff80000017c37808 */ /* 0x000fe40000000000 */
[----:B------:R-:W-:Y:S02]  /*6650*/  FMNMX.FTZ R4, R183, R4, !PT ;  /* 0x00000004b7047209 */ /* 0x000fe40007810000 */
[----:B------:R-:W-:Y:S02]  /*6660*/  ISETP.GT.AND P0, PT, R2, 0x11, PT ;  /* 0x000000110200780c */ /* 0x000fe40003f04270 */
[----:B------:R-:W-:Y:S02]  /*6670*/  FSEL R206, R24, -INF , P1 ;  /* 0xff80000018ce7808 */ /* 0x000fe40000800000 */
[----:B------:R-:W-:Y:S02]  /*6680*/  ISETP.GT.AND P1, PT, R0, 0x10, PT ;  /* 0x000000100000780c */ /* 0x000fe40003f24270 */
        /* <DEDUP_REMOVED lines=27> */
[C---:B------:R-:W-:Y:S02]  /*6840*/  ISETP.GT.AND P0, PT, R142.reuse, 0x21, PT ;  /* 0x000000218e00780c */ /* 0x040fe40003f04270 */
[----:B------:R-:W-:Y:S02]  /*6850*/  FMNMX.FTZ R145, R189, R145, !PT ;  /* 0x00000091bd917209 */ /* 0x000fe40007810000 */
[----:B------:R-:W-:Y:S02]  /*6860*/  FSEL R233, R37, -INF , P0 ;  /* 0xff80000025e97808 */ /* 0x000fe40000000000 */
[C---:B------:R-:W-:Y:S02]  /*6870*/  ISETP.GT.AND P1, PT, R3.reuse, 0x20, PT ;  /* 0x000000200300780c */ /* 0x040fe40003f24270 */
[----:B------:R-:W-:Y:S02]  /*6880*/  ISETP.GT.AND P0, PT, R142, 0x28, PT ;  /* 0x000000288e00780c */ /* 0x000fe40003f04270 */
[----:B------:R-:W-:Y:S02]  /*6890*/  FMNMX.FTZ R145, R232, R145, !PT ;  /* 0x00000091e8917209 */ /* 0x000fe40007810000 */
[----:B------:R-:W-:Y:S02]  /*68a0*/  FSEL R249, R38, -INF , P1 ;  /* 0xff80000026f97808 */ /* 0x000fe40000800000 */
[----:B------:R-:W-:Y:S02]  /*68b0*/  ISETP.GT.AND P1, PT, R3, 0x21, PT ;  /* 0x000000210300780c */ /* 0x000fe40003f24270 */
[----:B------:R-:W-:Y:S02]  /*68c0*/  FSEL R234, R48, -INF , P0 ;  /* 0xff80000030ea7808 */ /* 0x000fe40000000000 */
[C---:B------:R-:W-:Y:S02]  /*68d0*/  ISETP.GT.AND P0, PT, R142.reuse, 0x29, PT ;  /* 0x000000298e00780c */ /* 0x040fe40003f04270 */
[----:B------:R-:W-:Y:S02]  /*68e0*/  FMNMX.FTZ R145, R233, R145, !PT ;  /* 0x00000091e9917209 */ /* 0x000fe40007810000 */
[----:B------:R-:W-:Y:S02]  /*68f0*/  FSEL R252, R39, -INF , P1 ;  /* 0xff80000027fc7808 */ /* 0x000fe40000800000 */
[----:B------:R-:W-:Y:S02]  /*6900*/  ISETP.GT.AND P1, PT, R142, 0x30, PT ;  /* 0x000000308e00780c */ /* 0x000fe40003f24270 */
[----:B------:R-:W-:Y:S02]  /*6910*/  FSEL R235, R49, -INF , P0 ;  /* 0xff80000031eb7808 */ /* 0x000fe40000000000 */
[----:B------:R-:W-:Y:S02]  /*6920*/  FMNMX.FTZ R145, R234, R145, !PT ;  /* 0x00000091ea917209 */ /* 0x000fe40007810000 */
[----:B------:R-:W-:Y:S02]  /*6930*/  FSEL R236, R52, -INF , P1 ;  /* 0xff80000034ec7808 */ /* 0x000fe40000800000 */
[C---:B------:R-:W-:Y:S02]  /*6940*/  ISETP.GT.AND P0, PT, R142.reuse, 0x31, PT ;  /* 0x000000318e00780c */ /* 0x040fe40003f04270 */
[----:B------:R-:W-:Y:S02]  /*6950*/  FMNMX.FTZ R145, R235, R145, !PT ;  /* 0x00000091eb917209 */ /* 0x000fe40007810000 */
[----:B------:R-:W-:Y:S02]  /*6960*/  FSEL R251, R53, -INF , P0 ;  /* 0xff80000035fb7808 */ /* 0x000fe40000000000 */
[----:B------:R-:W-:Y:S02]  /*6970*/  ISETP.GT.AND P1, PT, R142, 0x38, PT ;  /* 0x000000388e00780c */ /* 0x000fe40003f24270 */
[----:B------:R-:W-:Y:S02]  /*6980*/  FMNMX.FTZ R145, R236, R145, !PT ;  /* 0x00000091ec917209 */ /* 0x000fe40007810000 */
[----:B------:R-:W-:Y:S02]  /*6990*/  FSEL R24, R64, -INF , P1 ;  /* 0xff80000040187808 */ /* 0x000fe40000800000 */
[----:B------:R-:W-:Y:S02]  /*69a0*/  ISETP.GT.AND P0, PT, R142, 0x39, PT ;  /* 0x000000398e00780c */ /* 0x000fe40003f04270 */
[----:B------:R-:W-:Y:S02]  /*69b0*/  FMNMX.FTZ R145, R251, R145, !PT ;  /* 0x00000091fb917209 */ /* 0x000fe40007810000 */
[----:B------:R-:W-:Y:S02]  /*69c0*/  FSEL R65, R65, -INF , P0 ;  /* 0xff80000041417808 */ /* 0x000fe40000000000 */
[----:B------:R-:W-:Y:S02]  /*69d0*/  FMNMX.FTZ R145, R24, R145, !PT ;  /* 0x0000009118917209 */ /* 0x000fe40007810000 */
[----:B------:R-:W-:Y:S02]  /*69e0*/  FMNMX.FTZ R144, R185, R141, !PT ;  /* 0x0000008db9907209 */ /* 0x000fe40007810000 */
[----:B------:R-:W-:Y:S02]  /*69f0*/  FMNMX.FTZ R145, R65, R145, !PT ;  /* 0x0000009141917209 */ /* 0x000fe40007810000 */
[----:B------:R-:W-:Y:S02]  /*6a00*/  FMNMX.FTZ R144, R184, R144, !PT ;  /* 0x00000090b8907209 */ /* 0x000fe40007810000 */
[----:B------:R-:W-:Y:S01]  /*6a10*/  ISETP.GT.AND P1, PT, R2, 0x20, PT ;  /* 0x000000200200780c */ /* 0x000fe20003f24270 */
[----:B------:R-:W1:Y:S01]  /*6a20*/  SHFL.BFLY PT, R5, R145, 0x2, 0x1f ;  /* 0x0c401f0091057f89 */ /* 0x000e6200000e0000 */
[----:B------:R-:W-:Y:S02]  /*6a30*/  FMNMX.FTZ R144, R18, R144, !PT ;  /* 0x0000009012907209 */ /* 0x000fe40007810000 */
[----:B------:R-:W-:Y:S02]  /*6a40*/  ISETP.GT.AND P0, PT, R2, 0x21, PT ;  /* 0x000000210200780c */ /* 0x000fe40003f04270 */
[----:B------:R-:W-:Y:S02]  /*6a50*/  FMNMX.FTZ R144, R19, R144, !PT ;  /* 0x0000009013907209 */ /* 0x000fe40007810000 */
        /* <DEDUP_REMOVED lines=9> */
[----:B------:R-:W-:Y:S02]  /*6af0*/  ISETP.GT.AND P0, PT, R3, 0x29, PT ;  /* 0x000000290300780c */ /* 0x000fe40003f04270 */
[----:B------:R-:W-:Y:S01]  /*6b00*/  FMNMX.FTZ R144, R190, R144, !PT ;  /* 0x00000090be907209 */ /* 0x000fe20007810000 */
[----:B-1----:R-:W-:Y:S01]  /*6b10*/  IMAD.MOV.U32 R200, RZ, RZ, R246 ;  /* 0x000000ffffc87224 */ /* 0x002fe200078e00f6 */
[----:B------:R-:W-:Y:S02]  /*6b20*/  FMNMX.FTZ R4, R187, R146, !PT ;  /* 0x00000092bb047209 */ /* 0x000fe40007810000 */
[----:B------:R-:W-:Y:S02]  /*6b30*/  FSEL R250, R50, -INF , P1 ;  /* 0xff80000032fa7808 */ /* 0x000fe40000800000 */
[----:B------:R-:W-:Y:S02]  /*6b40*/  ISETP.GT.AND P1, PT, R3, 0x30, PT ;  /* 0x000000300300780c */ /* 0x000fe40003f24270 */
[----:B------:R-:W-:Y:S02]  /*6b50*/  FSEL R239, R51, -INF , P0 ;  /* 0xff80000033ef7808 */ /* 0x000fe40000000000 */
[----:B------:R-:W-:Y:S02]  /*6b60*/  ISETP.GT.AND P0, PT, R3, 0x31, PT ;  /* 0x000000310300780c */ /* 0x000fe40003f04270 */
[----:B------:R-:W-:Y:S02]  /*6b70*/  FMNMX.FTZ R145, R145, R5, !PT ;  /* 0x0000000591917209 */ /* 0x000fe40007810000 */
[----:B------:R-:W-:Y:S02]  /*6b80*/  FMNMX.FTZ R144, R191, R144, !PT ;  /* 0x00000090bf907209 */ /* 0x000fe40007810000 */
[----:B------:R-:W-:Y:S01]  /*6b90*/  FSEL R247, R55, -INF , P0 ;  /* 0xff80000037f77808 */ /* 0x000fe20000000000 */
[----:B------:R-:W1:Y:S01]  /*6ba0*/  SHFL.BFLY PT, R6, R145, 0x1, 0x1f ;  /* 0x0c201f0091067f89 */ /* 0x000e6200000e0000 */
[----:B------:R-:W-:Y:S02]  /*6bb0*/  MOV R8, R224 ;  /* 0x000000e000087202 */ /* 0x000fe40000000f00 */
[----:B------:R-:W-:Y:S02]  /*6bc0*/  FSEL R224, R54, -INF , P1 ;  /* 0xff80000036e07808 */ /* 0x000fe40000800000 */
[----:B------:R-:W-:Y:S02]  /*6bd0*/  FMNMX.FTZ R4, R186, R4, !PT ;  /* 0x00000004ba047209 */ /* 0x000fe40007810000 */
[C---:B------:R-:W-:Y:S02]  /*6be0*/  ISETP.GT.AND P1, PT, R3.reuse, 0x38, PT ;  /* 0x000000380300780c */ /* 0x040fe40003f24270 */
[----:B------:R-:W-:Y:S02]  /*6bf0*/  ISETP.GT.AND P0, PT, R3, 0x39, PT ;  /* 0x000000390300780c */ /* 0x000fe40003f04270 */
[----:B------:R-:W-:Y:S02]  /*6c00*/  FMNMX.FTZ R3, R10, R147, !PT ;  /* 0x000000930a037209 */ /* 0x000fe40007810000 */
[----:B------:R-:W-:Y:S02]  /*6c10*/  FMNMX.FTZ R144, R249, R144, !PT ;  /* 0x00000090f9907209 */ /* 0x000fe40007810000 */
[----:B------:R-:W-:Y:S02]  /*6c20*/  FMNMX.FTZ R4, R12, R4, !PT ;  /* 0x000000040c047209 */ /* 0x000fe40007810000 */
[----:B------:R-:W-:Y:S02]  /*6c30*/  FMNMX.FTZ R3, R11, R3, !PT ;  /* 0x000000030b037209 */ /* 0x000fe40007810000 */
[----:B------:R-:W-:Y:S02]  /*6c40*/  FMNMX.FTZ R144, R252, R144, !PT ;  /* 0x00000090fc907209 */ /* 0x000fe40007810000 */
[----:B------:R-:W-:Y:S01]  /*6c50*/  FSEL R25, R66, -INF , P1 ;  /* 0xff80000042197808 */ /* 0x000fe20000800000 */
[----:B------:R-:W-:Y:S01]  /*6c60*/  IMAD.MOV.U32 R66, RZ, RZ, R24 ;  /* 0x000000ffff427224 */ /* 0x000fe200078e0018 */
[----:B------:R-:W-:Y:S02]  /*6c70*/  FMNMX.FTZ R4, R13, R4, !PT ;  /* 0x000000040d047209 */ /* 0x000fe40007810000 */
[----:B------:R-:W-:Y:S02]  /*6c80*/  ISETP.GT.AND P1, PT, R2, 0x28, PT ;  /* 0x000000280200780c */ /* 0x000fe40003f24270 */
[----:B------:R-:W-:Y:S02]  /*6c90*/  FMNMX.FTZ R3, R14, R3, !PT ;  /* 0x000000030e037209 */ /* 0x000fe40007810000 */
[----:B------:R-:W-:Y:S02]  /*6ca0*/  FMNMX.FTZ R144, R250, R144, !PT ;  /* 0x00000090fa907209 */ /* 0x000fe40007810000 */
[----:B------:R-:W-:Y:S02]  /*6cb0*/  FSEL R51, R44, -INF , P1 ;  /* 0xff8000002c337808 */ /* 0x000fe40000800000 */
[----:B------:R-:W-:Y:S01]  /*6cc0*/  FSEL R242, R67, -INF , P0 ;  /* 0xff80000043f27808 */ /* 0x000fe20000000000 */
[----:B------:R-:W-:Y:S01]  /*6cd0*/  IMAD.MOV.U32 R67, RZ, RZ, R251 ;  /* 0x000000ffff437224 */ /* 0x000fe200078e00fb */
[----:B------:R-:W-:Y:S02]  /*6ce0*/  FMNMX.FTZ R4, R206, R4, !PT ;  /* 0x00000004ce047209 */ /* 0x000fe40007810000 */
[----:B------:R-:W-:Y:S02]  /*6cf0*/  FMNMX.FTZ R3, R15, R3, !PT ;  /* 0x000000030f037209 */ /* 0x000fe40007810000 */
[----:B------:R-:W-:Y:S02]  /*6d00*/  ISETP.GT.AND P0, PT, R2, 0x29, PT ;  /* 0x000000290200780c */ /* 0x000fe40003f04270 */
[----:B------:R-:W-:Y:S02]  /*6d10*/  ISETP.GT.AND P1, PT, R0, 0x28, PT ;  /* 0x000000280000780c */ /* 0x000fe40003f24270 */
[----:B------:R-:W-:Y:S02]  /*6d20*/  FMNMX.FTZ R144, R239, R144, !PT ;  /* 0x00000090ef907209 */ /* 0x000fe40007810000 */
[----:B------:R-:W-:Y:S02]  /*6d30*/  FMNMX.FTZ R4, R205, R4, !PT ;  /* 0x00000004cd047209 */ /* 0x000fe40007810000 */
[----:B------:R-:W-:Y:S02]  /*6d40*/  FSEL R245, R45, -INF , P0 ;  /* 0xff8000002df57808 */ /* 0x000fe40000000000 */
[----:B------:R-:W-:Y:S02]  /*6d50*/  FSEL R43, R46, -INF , P1 ;  /* 0xff8000002e2b7808 */ /* 0x000fe40000800000 */
[----:B------:R-:W-:Y:S01]  /*6d60*/  ISETP.GT.AND P0, PT, R0, 0x29, PT ;  /* 0x000000290000780c */ /* 0x000fe20003f04270 */
[----:B------:R-:W-:Y:S01]  /*6d70*/  IMAD.MOV.U32 R201, RZ, RZ, R245 ;  /* 0x000000ffffc97224 */ /* 0x000fe200078e00f5 */
[----:B------:R-:W-:Y:S02]  /*6d80*/  ISETP.GT.AND P1, PT, R2, 0x30, PT ;  /* 0x000000300200780c */ /* 0x000fe40003f24270 */
[----:B------:R-:W-:Y:S02]  /*6d90*/  FMNMX.FTZ R3, R207, R3, !PT ;  /* 0x00000003cf037209 */ /* 0x000fe40007810000 */
[----:B------:R-:W-:Y:S02]  /*6da0*/  FMNMX.FTZ R144, R224, R144, !PT ;  /* 0x00000090e0907209 */ /* 0x000fe40007810000 */
[----:B------:R-:W-:Y:S02]  /*6db0*/  FSEL R56, R56, -INF , P1 ;  /* 0xff80000038387808 */ /* 0x000fe40000800000 */
[----:B------:R-:W-:Y:S02]  /*6dc0*/  FMNMX.FTZ R3, R227, R3, !PT ;  /* 0x00000003e3037209 */ /* 0x000fe40007810000 */
[----:B------:R-:W-:Y:S02]  /*6dd0*/  FMNMX.FTZ R4, R228, R4, !PT ;  /* 0x00000004e4047209 */ /* 0x000fe40007810000 */
        /* <DEDUP_REMOVED lines=8> */
[----:B------:R-:W-:Y:S02]  /*6e60*/  ISETP.GT.AND P1, PT, R2, 0x39, PT ;  /* 0x000000390200780c */ /* 0x000fe40003f24270 */
[----:B------:R-:W-:Y:S02]  /*6e70*/  FMNMX.FTZ R2, R230, R3, !PT ;  /* 0x00000003e6027209 */ /* 0x000fe40007810000 */
[----:B-1----:R-:W-:Y:S02]  /*6e80*/  FMNMX.FTZ R145, R145, R6, !PT ;  /* 0x0000000691917209 */ /* 0x002fe40007810000 */
[----:B------:R-:W-:Y:S02]  /*6e90*/  FMNMX.FTZ R144, R25, R144, !PT ;  /* 0x0000009019907209 */ /* 0x000fe40007810000 */
[----:B------:R-:W-:Y:S01]  /*6ea0*/  FMNMX.FTZ R2, R231, R2, !PT ;  /* 0x00000002e7027209 */ /* 0x000fe20007810000 */
[----:B------:R-:W-:Y:S01]  /*6eb0*/  FMUL.FTZ R149, R145, c[0x0][0x2d0] ;  /* 0x0000b40091957a20 */ /* 0x000fe20000410000 */
[----:B------:R-:W-:Y:S02]  /*6ec0*/  FMNMX.FTZ R4, R241, R4, !PT ;  /* 0x00000004f1047209 */ /* 0x000fe40007810000 */
[----:B------:R-:W-:Y:S02]  /*6ed0*/  FSEL R244, R61, -INF , P1 ;  /* 0xff8000003df47808 */ /* 0x000fe40000800000 */
[----:B------:R-:W-:Y:S02]  /*6ee0*/  FMNMX.FTZ R144, R242, R144, !PT ;  /* 0x00000090f2907209 */ /* 0x000fe40007810000 */
[----:B------:R-:W-:Y:S02]  /*6ef0*/  FSETP.NEU.FTZ.AND P1, PT, R145, -INF , PT ;  /* 0xff8000009100780b */ /* 0x000fe40003f3d000 */
[----:B------:R-:W-:Y:S01]  /*6f00*/  FSEL R27, R60, -INF , P0 ;  /* 0xff8000003c1b7808 */ /* 0x000fe20000000000 */
[----:B------:R-:W1:Y:S01]  /*6f10*/  SHFL.BFLY PT, R5, R144, 0x2, 0x1f ;  /* 0x0c401f0090057f89 */ /* 0x000e6200000e0000 */
[----:B------:R-:W-:Y:S02]  /*6f20*/  FMNMX.FTZ R2, R64, R2, !PT ;  /* 0x0000000240027209 */ /* 0x000fe40007810000 */
[----:B------:R-:W-:Y:S02]  /*6f30*/  FMNMX.FTZ R4, R243, R4, !PT ;  /* 0x00000004f3047209 */ /* 0x000fe40007810000 */
[C---:B------:R-:W-:Y:S02]  /*6f40*/  ISETP.GT.AND P0, PT, R0.reuse, 0x31, PT ;  /* 0x000000310000780c */ /* 0x040fe40003f04270 */
[----:B------:R-:W-:Y:S02]  /*6f50*/  FSEL R149, R149, RZ, P1 ;  /* 0x000000ff95957208 */ /* 0x000fe40000800000 */
[----:B------:R-:W-:Y:S02]  /*6f60*/  FMNMX.FTZ R4, R51, R4, !PT ;  /* 0x0000000433047209 */ /* 0x000fe40007810000 */
[----:B------:R-:W-:Y:S01]  /*6f70*/  FSEL R26, R59, -INF , P0 ;  /* 0xff8000003b1a7808 */ /* 0x000fe20000000000 */
[--C-:B------:R-:W-:Y:S01]  /*6f80*/  FFMA.FTZ R3, R183, c[0x0][0x2d0], -R149.reuse ;  /* 0x0000b400b7037a23 */ /* 0x100fe20000010895 */
[----:B------:R-:W-:Y:S02]  /*6f90*/  ISETP.GT.AND P0, PT, R0, 0x38, PT ;  /* 0x000000380000780c */ /* 0x000fe40003f04270 */
[----:B------:R-:W-:Y:S01]  /*6fa0*/  FMNMX.FTZ R2, R246, R2, !PT ;  /* 0x00000002f6027209 */ /* 0x000fe20007810000 */
[----:B------:R-:W-:Y:S01]  /*6fb0*/  MUFU.EX2 R22, R3 ;  /* 0x0000000300167308 */ /* 0x000fe20000000800 */
[----:B------:R-:W-:Y:S02]  /*6fc0*/  FSEL R213, R62, -INF , P0 ;  /* 0xff8000003ed57808 */ /* 0x000fe40000000000 */
[----:B------:R-:W-:Y:S02]  /*6fd0*/  ISETP.GT.AND P0, PT, R0, 0x39, PT ;  /* 0x000000390000780c */ /* 0x000fe40003f04270 */
[----:B------:R-:W-:Y:S01]  /*6fe0*/  FMNMX.FTZ R0, R43, R2, !PT ;  /* 0x000000022b007209 */ /* 0x000fe20007810000 */
[----:B------:R-:W-:Y:S01]  /*6ff0*/  FFMA.FTZ R2, R182, c[0x0][0x2d0], -R149 ;  /* 0x0000b400b6027a23 */ /* 0x000fe20000010895 */
[----:B------:R-:W-:Y:S02]  /*7000*/  FMNMX.FTZ R4, R245, R4, !PT ;  /* 0x00000004f5047209 */ /* 0x000fe40007810000 */
[----:B-1----:R-:W-:Y:S01]  /*7010*/  FMNMX.FTZ R144, R144, R5, !PT ;  /* 0x0000000590907209 */ /* 0x002fe20007810000 */
[----:B------:R1:W-:Y:S01]  /*7020*/  MUFU.EX2 R240, R2 ;  /* 0x0000000200f07308 */ /* 0x0003e20000000800 */
[----:B------:R-:W-:Y:S02]  /*7030*/  FMNMX.FTZ R4, R56, R4, !PT ;  /* 0x0000000438047209 */ /* 0x000fe40007810000 */
[----:B------:R-:W-:Y:S01]  /*7040*/  FSEL R148, R63, -INF , P0 ;  /* 0xff8000003f947808 */ /* 0x000fe20000000000 */
[----:B------:R-:W3:Y:S01]  /*7050*/  SHFL.BFLY PT, R7, R144, 0x1, 0x1f ;  /* 0x0c201f0090077f89 */ /* 0x000ee200000e0000 */
[----:B------:R-:W-:Y:S02]  /*7060*/  FMNMX.FTZ R4, R237, R4, !PT ;  /* 0x00000004ed047209 */ /* 0x000fe40007810000 */
[----:B------:R-:W-:Y:S02]  /*7070*/  FMNMX.FTZ R0, R248, R0, !PT ;  /* 0x00000000f8007209 */ /* 0x000fe40007810000 */
[----:B------:R-:W-:Y:S02]  /*7080*/  FMNMX.FTZ R4, R27, R4, !PT ;  /* 0x000000041b047209 */ /* 0x000fe40007810000 */
[----:B------:R-:W-:Y:S02]  /*7090*/  FMNMX.FTZ R0, R238, R0, !PT ;  /* 0x00000000ee007209 */ /* 0x000fe40007810000 */
[----:B------:R-:W-:Y:S02]  /*70a0*/  FMNMX.FTZ R4, R244, R4, !PT ;  /* 0x00000004f4047209 */ /* 0x000fe40007810000 */
[----:B------:R-:W-:Y:S02]  /*70b0*/  FMNMX.FTZ R0, R26, R0, !PT ;  /* 0x000000001a007209 */ /* 0x000fe40007810000 */
[----:B--2---:R-:W-:Y:S01]  /*70c0*/  MOV R203, R244 ;  /* 0x000000f400cb7202 */ /* 0x004fe20000000f00 */
[----:B------:R-:W2:Y:S01]  /*70d0*/  SHFL.BFLY PT, R6, R4, 0x2, 0x1f ;  /* 0x0c401f0004067f89 */ /* 0x000ea200000e0000 */
[----:B------:R-:W-:Y:S02]  /*70e0*/  FMNMX.FTZ R0, R213, R0, !PT ;  /* 0x00000000d5007209 */ /* 0x000fe40007810000 */
[----:B----4-:R-:W-:Y:S02]  /*70f0*/  MOV R199, R43 ;  /* 0x0000002b00c77202 */ /* 0x010fe40000000f00 */
[----:B------:R-:W-:Y:S02]  /*7100*/  FMNMX.FTZ R0, R148, R0, !PT ;  /* 0x0000000094007209 */ /* 0x000fe40007810000 */
[----:B-1----:R-:W-:Y:S02]  /*7110*/  @P3 IADD3 R2, P0, R180, R9, RZ ;  /* 0x00000009b4023210 */ /* 0x002fe40007f1e0ff */
[----:B---3--:R-:W-:Y:S03]  /*7120*/  FMNMX.FTZ R144, R144, R7, !PT ;  /* 0x0000000790907209 */ /* 0x008fe60007810000 */
[C---:B------:R-:W-:Y:S01]  /*7130*/  @P3 IMAD.X R5, R181.reuse, 0x1, R8, P0 ;  /* 0x00000001b5053824 */ /* 0x040fe200000e0608 */
[----:B------:R-:W-:Y:S01]  /*7140*/  @P3 LEA R8, P0, R2, c[0x0][0x1c8], 0x1 ;  /* 0x0000720002083a11 */ /* 0x000fe200078008ff */
[----:B------:R-:W-:Y:S03]  /*7150*/  FMUL.FTZ R150, R144, c[0x0][0x2d0] ;  /* 0x0000b40090967a20 */ /* 0x000fe60000410000 */
[----:B------:R-:W-:Y:S01]  /*7160*/  @P3 LEA.HI.X R9, R2, c[0x0][0x1cc], R5, 0x1, P0 ;  /* 0x0000730002093a11 */ /* 0x000fe200000f0c05 */
[----:B------:R-:W-:Y:S01]  /*7170*/  FFMA.FTZ R2, R16, c[0x0][0x2d0], -R149 ;  /* 0x0000b40010027a23 */ /* 0x000fe20000010895 */
[----:B------:R-:W-:Y:S03]  /*7180*/  @P3 IADD3 R3, P0, R180, R20, RZ ;  /* 0x00000014b4033210 */ /* 0x000fe60007f1e0ff */
[----:B------:R1:W-:Y:S01]  /*7190*/  MUFU.EX2 R20, R2 ;  /* 0x0000000200147308 */ /* 0x0003e20000000800 */
[----:B------:R-:W-:Y:S01]  /*71a0*/  @P3 IADD3.X R5, R181, R143, RZ, P0, !PT ;  /* 0x0000008fb5053210 */ /* 0x000fe200007fe4ff */
[----:B------:R3:W-:Y:S01]  /*71b0*/  @P3 LDGSTS.E.BYPASS.LTC128B.128 [R225+0x4900], [R8.64], !P5 ;  /* 0x0490000008e13fae */ /* 0x0007e2000e901d46 */
[----:B--2---:R-:W-:Y:S02]  /*71c0*/  FMNMX.FTZ R4, R4, R6, !PT ;  /* 0x0000000604047209 */ /* 0x004fe40007810000 */
[C---:B------:R-:W-:Y:S04]  /*71d0*/  @P3 LEA R6, P0, R3.reuse, c[0x0][0x1c8], 0x1 ;  /* 0x0000720003063a11 */ /* 0x040fe800078008ff */
[----:B------:R-:W-:Y:S01]  /*71e0*/  @P3 LEA.HI.X R7, R3, c[0x0][0x1cc], R5, 0x1, P0 ;  /* 0x0000730003073a11 */ /* 0x000fe200000f0c05 */
[----:B------:R-:W-:Y:S01]  /*71f0*/  FFMA.FTZ R3, R17, c[0x0][0x2d0], -R149 ;  /* 0x0000b40011037a23 */ /* 0x000fe20000010895 */
[----:B------:R-:W-:Y:S01]  /*7200*/  FSETP.NEU.FTZ.AND P0, PT, R144, -INF , PT ;  /* 0xff8000009000780b */ /* 0x000fe20003f1d000 */
[----:B------:R-:W2:Y:S02]  /*7210*/  SHFL.BFLY PT, R143, R4, 0x1, 0x1f ;  /* 0x0c201f00048f7f89 */ /* 0x000ea400000e0000 */
[----:B------:R4:W-:Y:S01]  /*7220*/  MUFU.EX2 R48, R3 ;  /* 0x0000000300307308 */ /* 0x0009e20000000800 */
[----:B------:R-:W-:Y:S05]  /*7230*/  FSEL R150, R150, RZ, P0 ;  /* 0x000000ff96967208 */ /* 0x000fea0000000000 */
[----:B------:R3:W-:Y:S08]  /*7240*/  @P3 LDGSTS.E.BYPASS.LTC128B.128 [R225+0x5900], [R6.64], !P4 ;  /* 0x0590000006e13fae */ /* 0x0007f0000e101d46 */
[----:B-1----:R-:W1:Y:S01]  /*7250*/  SHFL.BFLY PT, R2, R0, 0x2, 0x1f ;  /* 0x0c401f0000027f89 */ /* 0x002e6200000e0000 */
[----:B--2---:R-:W-:Y:S01]  /*7260*/  FMNMX.FTZ R143, R4, R143, !PT ;  /* 0x0000008f048f7209 */ /* 0x004fe20007810000 */
[--C-:B------:R-:W-:Y:S06]  /*7270*/  FFMA.FTZ R4, R19, c[0x0][0x2d0], -R150.reuse ;  /* 0x0000b40013047a23 */ /* 0x100fec0000010896 */
[----:B------:R-:W-:Y:S01]  /*7280*/  LDSM.16.MT88.4 R36, [R210+0x100] ;  /* 0x00010000d224783b */ /* 0x000fe20000004200 */
[--C-:B----4-:R-:W-:Y:S02]  /*7290*/  FFMA.FTZ R3, R185, c[0x0][0x2d0], -R150.reuse ;  /* 0x0000b400b9037a23 */ /* 0x110fe40000010896 */
[----:B------:R-:W-:Y:S01]  /*72a0*/  FMUL.FTZ R151, R143, c[0x0][0x2d0] ;  /* 0x0000b4008f977a20 */ /* 0x000fe20000410000 */
[----:B------:R-:W-:Y:S01]  /*72b0*/  MUFU.EX2 R46, R4 ;  /* 0x00000004002e7308 */ /* 0x000fe20000000800 */
[----:B------:R-:W-:Y:S03]  /*72c0*/  IMAD.MOV.U32 R185, RZ, RZ, R27 ;  /* 0x000000ffffb97224 */ /* 0x000fe600078e001b */
[----:B------:R-:W-:Y:S06]  /*72d0*/  LDSM.16.MT88.4 R52, [R209+0x1100] ;  /* 0x00110000d134783b */ /* 0x000fec0000004200 */
[----:B------:R2:W-:Y:S01]  /*72e0*/  MUFU.EX2 R28, R3 ;  /* 0x00000003001c7308 */ /* 0x0005e20000000800 */
[----:B-1----:R-:W-:Y:S01]  /*72f0*/  FMNMX.FTZ R0, R0, R2, !PT ;  /* 0x0000000200007209 */ /* 0x002fe20007810000 */
[--C-:B------:R-:W-:Y:S01]  /*7300*/  FFMA.FTZ R2, R18, c[0x0][0x2d0], -R150.reuse ;  /* 0x0000b40012027a23 */ /* 0x100fe20000010896 */
[----:B------:R-:W0:Y:S07]  /*7310*/  LDGDEPBAR ;  /* 0x00000000000079af */ /* 0x000e2e0000000000 */
[----:B------:R1:W4:Y:S01]  /*7320*/  MUFU.EX2 R49, R2 ;  /* 0x0000000200317308 */ /* 0x0003220000000800 */
[----:B--2---:R-:W-:Y:S09]  /*7330*/  FFMA.FTZ R3, R184, c[0x0][0x2d0], -R150 ;  /* 0x0000b400b8037a23 */ /* 0x004ff20000010896 */
[----:B------:R2:W-:Y:S01]  /*7340*/  MUFU.EX2 R47, R3 ;  /* 0x00000003002f7308 */ /* 0x0005e20000000800 */
[----:B-1----:R-:W1:Y:S01]  /*7350*/  SHFL.BFLY PT, R2, R0, 0x1, 0x1f ;  /* 0x0c201f0000027f89 */ /* 0x002e6200000e0000 */
[----:B----4-:R-:W-:Y:S02]  /*7360*/  F2FP.BF16.PACK_AB R179, R46, R49 ;  /* 0x000000312eb3723e */ /* 0x010fe400000010ff */
[----:B--2---:R-:W-:Y:S02]  /*7370*/  FSEL R3, R145, RZ, P1 ;  /* 0x000000ff91037208 */ /* 0x004fe40000800000 */
[----:B------:R-:W-:Y:S04]  /*7380*/  FSETP.NEU.FTZ.AND P1, PT, R143, -INF , PT ;  /* 0xff8000008f00780b */ /* 0x000fe80003f3d000 */
[----:B------:R-:W-:Y:S02]  /*7390*/  FSEL R151, R151, RZ, P1 ;  /* 0x000000ff97977208 */ /* 0x000fe40000800000 */
[----:B-1----:R-:W-:Y:S02]  /*73a0*/  FMNMX.FTZ R142, R0, R2, !PT ;  /* 0x00000002008e7209 */ /* 0x002fe40007810000 */
[----:B------:R-:W-:Y:S01]  /*73b0*/  FSEL R2, R144, RZ, P0 ;  /* 0x000000ff90027208 */ /* 0x000fe20000000000 */
[--C-:B------:R-:W-:Y:S01]  /*73c0*/  FFMA.FTZ R0, R12, c[0x0][0x2d0], -R151.reuse ;  /* 0x0000b4000c007a23 */ /* 0x100fe20000010897 */
[C---:B------:R-:W-:Y:S01]  /*73d0*/  FSETP.NEU.FTZ.AND P0, PT, R142.reuse, -INF , PT ;  /* 0xff8000008e00780b */ /* 0x040fe20003f1d000 */
[----:B------:R-:W-:Y:S02]  /*73e0*/  FMUL.FTZ R184, R142, c[0x0][0x2d0] ;  /* 0x0000b4008eb87a20 */ /* 0x000fe40000410000 */
[----:B------:R1:W-:Y:S01]  /*73f0*/  MUFU.EX2 R50, R0 ;  /* 0x0000000000327308 */ /* 0x0003e20000000800 */
[--C-:B------:R-:W-:Y:S02]  /*7400*/  FFMA.FTZ R4, R187, c[0x0][0x2d0], -R151.reuse ;  /* 0x0000b400bb047a23 */ /* 0x100fe40000010897 */
[----:B------:R-:W-:Y:S01]  /*7410*/  FSEL R184, R184, RZ, P0 ;  /* 0x000000ffb8b87208 */ /* 0x000fe20000000000 */
[----:B------:R-:W-:Y:S06]  /*7420*/  IMAD.MOV.U32 R187, RZ, RZ, R26 ;  /* 0x000000ffffbb7224 */ /* 0x000fec00078e001a */
[----:B------:R2:W4:Y:S01]  /*7430*/  MUFU.EX2 R21, R4 ;  /* 0x0000000400157308 */ /* 0x0005220000000800 */
[--C-:B-1----:R-:W-:Y:S09]  /*7440*/  FFMA.FTZ R0, R13, c[0x0][0x2d0], -R151.reuse ;  /* 0x0000b4000d007a23 */ /* 0x102ff20000010897 */
[----:B------:R1:W-:Y:S01]  /*7450*/  MUFU.EX2 R17, R0 ;  /* 0x0000000000117308 */ /* 0x0003e20000000800 */
[----:B--2---:R-:W-:Y:S02]  /*7460*/  FFMA.FTZ R4, R186, c[0x0][0x2d0], -R151 ;  /* 0x0000b400ba047a23 */ /* 0x004fe40000010897 */
[----:B------:R-:W-:Y:S07]  /*7470*/  IMAD.MOV.U32 R186, RZ, RZ, R22 ;  /* 0x000000ffffba7224 */ /* 0x000fee00078e0016 */
[----:B------:R2:W2:Y:S01]  /*7480*/  MUFU.EX2 R5, R4 ;  /* 0x0000000400057308 */ /* 0x0004a20000000800 */
[----:B----4-:R-:W-:Y:S01]  /*7490*/  IMAD.MOV.U32 R197, RZ, RZ, R21 ;  /* 0x000000ffffc57224 */ /* 0x010fe200078e0015 */
[----:B------:R-:W-:Y:S01]  /*74a0*/  F2FP.BF16.PACK_AB R176, R186, R240 ;  /* 0x000000f0bab0723e */ /* 0x000fe200000010ff */
[--C-:B-1----:R-:W-:Y:S07]  /*74b0*/  FFMA.FTZ R0, R10, c[0x0][0x2d0], -R184.reuse ;  /* 0x0000b4000a007a23 */ /* 0x102fee00000108b8 */
[----:B------:R1:W-:Y:S01]  /*74c0*/  MUFU.EX2 R44, R0 ;  /* 0x00000000002c7308 */ /* 0x0003e20000000800 */
[--C-:B--2---:R-:W-:Y:S02]  /*74d0*/  FFMA.FTZ R4, R15, c[0x0][0x2d0], -R184.reuse ;  /* 0x0000b4000f047a23 */ /* 0x104fe400000108b8 */
[----:B------:R-:W-:Y:S07]  /*74e0*/  IMAD.MOV.U32 R198, RZ, RZ, R5 ;  /* 0x000000ffffc67224 */ /* 0x000fee00078e0005 */
[----:B------:R-:W-:Y:S01]  /*74f0*/  MUFU.EX2 R16, R4 ;  /* 0x0000000400107308 */ /* 0x000fe20000000800 */
[----:B------:R-:W-:Y:S01]  /*7500*/  F2FP.BF16.PACK_AB R180, R198, R197 ;  /* 0x000000c5c6b4723e */ /* 0x000fe200000010ff */
[--C-:B-1----:R-:W-:Y:S08]  /*7510*/  FFMA.FTZ R0, R11, c[0x0][0x2d0], -R184.reuse ;  /* 0x0000b4000b007a23 */ /* 0x102ff000000108b8 */
[----:B------:R1:W2:Y:S02]  /*7520*/  MUFU.EX2 R18, R0 ;  /* 0x0000000000127308 */ /* 0x0002a40000000800 */
[----:B-1----:R-:W-:Y:S02]  /*7530*/  FFMA.FTZ R0, R14, c[0x0][0x2d0], -R184 ;  /* 0x0000b4000e007a23 */ /* 0x002fe400000108b8 */
[----:B--2---:R-:W-:Y:S06]  /*7540*/  IMAD.MOV.U32 R202, RZ, RZ, R18 ;  /* 0x000000ffffca7224 */ /* 0x004fec00078e0012 */
[----:B------:R1:W2:Y:S01]  /*7550*/  MUFU.EX2 R19, R0 ;  /* 0x0000000000137308 */ /* 0x0002a20000000800 */
[----:B------:R-:W-:Y:S01]  /*7560*/  F2FP.BF16.PACK_AB R181, R202, R44 ;  /* 0x0000002ccab5723e */ /* 0x000fe200000010ff */
[----:B-1----:R-:W-:Y:S01]  /*7570*/  FADD.FTZ R0, -R3, R140 ;  /* 0x0000008c03007221 */ /* 0x002fe20000010100 */
[----:B--2---:R-:W-:Y:S03]  /*7580*/  MOV R196, R19 ;  /* 0x0000001300c47202 */ /* 0x004fe60000000f00 */
[----:B------:R-:W-:Y:S04]  /*7590*/  FMUL.FTZ R0, R0, c[0x0][0x2d0] ;  /* 0x0000b40000007a20 */ /* 0x000fe80000410000 */
[----:B------:R1:W2:Y:S02]  /*75a0*/  MUFU.EX2 R140, R0 ;  /* 0x00000000008c7308 */ /* 0x0002a40000000800 */
[----:B-1----:R-:W-:Y:S01]  /*75b0*/  FADD.FTZ R0, -R2, R141 ;  /* 0x0000008d02007221 */ /* 0x002fe20000010100 */
[----:B------:R-:W-:Y:S01]  /*75c0*/  FSEL R2, R143, RZ, P1 ;  /* 0x000000ff8f027208 */ /* 0x000fe20000800000 */
[----:B--2---:R-:W-:Y:S02]  /*75d0*/  FMUL.FTZ R4, R140, R152 ;  /* 0x000000988c047220 */ /* 0x004fe40000410000 */
[----:B------:R-:W-:Y:S02]  /*75e0*/  FMUL.FTZ R0, R0, c[0x0][0x2d0] ;  /* 0x0000b40000007a20 */ /* 0x000fe40000410000 */
[C---:B------:R-:W-:Y:S02]  /*75f0*/  FMUL.FTZ R5, R140.reuse, R153 ;  /* 0x000000998c057220 */ /* 0x040fe40000410000 */
[----:B------:R1:W2:Y:S01]  /*7600*/  MUFU.EX2 R141, R0 ;  /* 0x00000000008d7308 */ /* 0x0002a20000000800 */
[----:B------:R-:W-:Y:S02]  /*7610*/  IMAD.MOV.U32 R153, RZ, RZ, R46 ;  /* 0x000000ffff997224 */ /* 0x000fe400078e002e */
[C---:B------:R-:W-:Y:S02]  /*7620*/  FMUL.FTZ R32, R140.reuse, R112 ;  /* 0x000000708c207220 */ /* 0x040fe40000410000 */
[C---:B------:R-:W-:Y:S02]  /*7630*/  FMUL.FTZ R33, R140.reuse, R113 ;  /* 0x000000718c217220 */ /* 0x040fe40000410000 */
[----:B------:R-:W-:Y:S02]  /*7640*/  IMAD.MOV.U32 R152, RZ, RZ, R47 ;  /* 0x000000ffff987224 */ /* 0x000fe400078e002f */
[C---:B------:R-:W-:Y:S02]  /*7650*/  FMUL.FTZ R68, R140.reuse, R68 ;  /* 0x000000448c447220 */ /* 0x040fe40000410000 */
[C---:B------:R-:W-:Y:S02]  /*7660*/  FMUL.FTZ R69, R140.reuse, R69 ;  /* 0x000000458c457220 */ /* 0x040fe40000410000 */
[C---:B------:R-:W-:Y:S02]  /*7670*/  FMUL.FTZ R80, R140.reuse, R80 ;  /* 0x000000508c507220 */ /* 0x040fe40000410000 */
[C---:B------:R-:W-:Y:S02]  /*7680*/  FMUL.FTZ R81, R140.reuse, R81 ;  /* 0x000000518c517220 */ /* 0x040fe40000410000 */
[C---:B------:R-:W-:Y:S02]  /*7690*/  FMUL.FTZ R84, R140.reuse, R84 ;  /* 0x000000548c547220 */ /* 0x040fe40000410000 */
[C---:B------:R-:W-:Y:S02]  /*76a0*/  FMUL.FTZ R85, R140.reuse, R85 ;  /* 0x000000558c557220 */ /* 0x040fe40000410000 */
[C---:B------:R-:W-:Y:S02]  /*76b0*/  FMUL.FTZ R96, R140.reuse, R96 ;  /* 0x000000608c607220 */ /* 0x040fe40000410000 */
[----:B------:R-:W-:Y:S02]  /*76c0*/  FMUL.FTZ R97, R140, R97 ;  /* 0x000000618c617220 */ /* 0x000fe40000410000 */
[----:B-1----:R-:W-:Y:S01]  /*76d0*/  FADD.FTZ R0, -R2, R146 ;  /* 0x0000009202007221 */ /* 0x002fe20000010100 */
[----:B------:R-:W-:Y:S01]  /*76e0*/  FSEL R2, R142, RZ, P0 ;  /* 0x000000ff8e027208 */ /* 0x000fe20000000000 */
[C---:B--2---:R-:W-:Y:S01]  /*76f0*/  FMUL.FTZ R18, R141.reuse, R166 ;  /* 0x000000a68d127220 */ /* 0x044fe20000410000 */
[----:B------:R-:W-:Y:S01]  /*7700*/  MOV R166, R238 ;  /* 0x000000ee00a67202 */ /* 0x000fe20000000f00 */
[----:B------:R-:W-:Y:S01]  /*7710*/  FMUL.FTZ R0, R0, c[0x0][0x2d0] ;  /* 0x0000b40000007a20 */ /* 0x000fe20000410000 */
[----:B------:R-:W-:Y:S01]  /*7720*/  MOV R146, R20 ;  /* 0x0000001400927202 */ /* 0x000fe20000000f00 */
[C---:B------:R-:W-:Y:S01]  /*7730*/  FMUL.FTZ R19, R141.reuse, R167 ;  /* 0x000000a78d137220 */ /* 0x040fe20000410000 */
[----:B------:R-:W-:Y:S01]  /*7740*/  MOV R167, R237 ;  /* 0x000000ed00a77202 */ /* 0x000fe20000000f00 */
[----:B------:R1:W2:Y:S01]  /*7750*/  MUFU.EX2 R3, R0 ;  /* 0x0000000000037308 */ /* 0x0002a20000000800 */
[----:B------:R-:W4:Y:S01]  /*7760*/  LDSM.16.MT88.4 R20, [R209+0x100] ;  /* 0x00010000d114783b */ /* 0x000f220000004200 */
[----:B------:R-:W-:Y:S01]  /*7770*/  F2FP.BF16.PACK_AB R178, R48, R146 ;  /* 0x0000009230b2723e */ /* 0x000fe200000010ff */
[C---:B---3--:R-:W-:Y:S02]  /*7780*/  FMUL.FTZ R6, R141.reuse, R154 ;  /* 0x0000009a8d067220 */ /* 0x048fe40000410000 */
[----:B------:R-:W-:Y:S01]  /*7790*/  FMUL.FTZ R7, R141, R155 ;  /* 0x0000009b8d077220 */ /* 0x000fe20000410000 */
[----:B------:R-:W-:Y:S01]  /*77a0*/  MOV R155, R16 ;  /* 0x00000010009b7202 */ /* 0x000fe20000000f00 */
[----:B------:R-:W-:Y:S02]  /*77b0*/  IMAD.MOV.U32 R154, RZ, RZ, R17 ;  /* 0x000000ffff9a7224 */ /* 0x000fe400078e0011 */
[C---:B------:R-:W-:Y:S01]  /*77c0*/  FMUL.FTZ R16, R140.reuse, R164 ;  /* 0x000000a48c107220 */ /* 0x040fe20000410000 */
[----:B------:R-:W-:Y:S01]  /*77d0*/  F2FP.BF16.PACK_AB R183, R155, R196 ;  /* 0x000000c49bb7723e */ /* 0x000fe200000010ff */
[----:B------:R-:W-:Y:S01]  /*77e0*/  FMUL.FTZ R17, R140, R165 ;  /* 0x000000a58c117220 */ /* 0x000fe20000410000 */
[----:B------:R-:W-:Y:S01]  /*77f0*/  F2FP.BF16.PACK_AB R182, R154, R50 ;  /* 0x000000329ab6723e */ /* 0x000fe200000010ff */
[C---:B------:R-:W-:Y:S01]  /*7800*/  FMUL.FTZ R34, R141.reuse, R114 ;  /* 0x000000728d227220 */ /* 0x040fe20000410000 */
[----:B------:R-:W-:Y:S01]  /*7810*/  MOV R165, R25 ;  /* 0x0000001900a57202 */ /* 0x000fe20000000f00 */
[C---:B------:R-:W-:Y:S01]  /*7820*/  FMUL.FTZ R35, R141.reuse, R115 ;  /* 0x000000738d237220 */ /* 0x040fe20000410000 */
[----:B------:R-:W-:Y:S01]  /*7830*/  MOV R164, R48 ;  /* 0x0000003000a47202 */ /* 0x000fe20000000f00 */
[----:B------:R-:W-:Y:S01]  /*7840*/  FMUL.FTZ R48, R140, R128 ;  /* 0x000000808c307220 */ /* 0x000fe20000410000 */
[----:B------:R-:W-:Y:S01]  /*7850*/  LDSM.16.MT88.4 R112, [R210+0x500] ;  /* 0x00050000d270783b */ /* 0x000fe20000004200 */
[C---:B------:R-:W-:Y:S02]  /*7860*/  FMUL.FTZ R70, R141.reuse, R70 ;  /* 0x000000468d467220 */ /* 0x040fe40000410000 */
[C---:B------:R-:W-:Y:S02]  /*7870*/  FMUL.FTZ R71, R141.reuse, R71 ;  /* 0x000000478d477220 */ /* 0x040fe40000410000 */
[----:B------:R-:W-:Y:S02]  /*7880*/  FMUL.FTZ R82, R141, R82 ;  /* 0x000000528d527220 */ /* 0x000fe40000410000 */
[----:B-1----:R-:W-:Y:S02]  /*7890*/  FADD.FTZ R0, -R2, R147 ;  /* 0x0000009302007221 */ /* 0x002fe40000010100 */
[----:B------:R-:W-:Y:S02]  /*78a0*/  FFMA.FTZ R2, R193, c[0x0][0x2d0], -R149 ;  /* 0x0000b400c1027a23 */ /* 0x000fe40000010895 */
[----:B------:R-:W-:Y:S02]  /*78b0*/  FMUL.FTZ R0, R0, c[0x0][0x2d0] ;  /* 0x0000b40000007a20 */ /* 0x000fe40000410000 */
[----:B------:R1:W-:Y:S01]  /*78c0*/  MUFU.EX2 R251, R2 ;  /* 0x0000000200fb7308 */ /* 0x0003e20000000800 */
[C---:B--2---:R-:W-:Y:S02]  /*78d0*/  FMUL.FTZ R9, R3.reuse, R157 ;  /* 0x0000009d03097220 */ /* 0x044fe40000410000 */
[----:B------:R-:W-:Y:S02]  /*78e0*/  IMAD.MOV.U32 R157, RZ, RZ, R242 ;  /* 0x000000ffff9d7224 */ /* 0x000fe400078e00f2 */
[C---:B------:R-:W-:Y:S01]  /*78f0*/  FMUL.FTZ R8, R3.reuse, R156 ;  /* 0x0000009c03087220 */ /* 0x040fe20000410000 */
[----:B------:R-:W-:Y:S01]  /*7900*/  MOV R156, R44 ;  /* 0x0000002c009c7202 */ /* 0x000fe20000000f00 */
[C---:B------:R-:W-:Y:S01]  /*7910*/  FMUL.FTZ R44, R3.reuse, R124 ;  /* 0x0000007c032c7220 */ /* 0x040fe20000410000 */
[----:B------:R-:W-:Y:S01]  /*7920*/  MOV R124, R241 ;  /* 0x000000f1007c7202 */ /* 0x000fe20000000f00 */
[C---:B------:R-:W-:Y:S01]  /*7930*/  FMUL.FTZ R45, R3.reuse, R125 ;  /* 0x0000007d032d7220 */ /* 0x040fe20000410000 */
[----:B------:R-:W2:Y:S01]  /*7940*/  MUFU.EX2 R0, R0 ;  /* 0x0000000000007308 */ /* 0x000ea20000000800 */
[----:B------:R-:W-:Y:S02]  /*7950*/  IMAD.MOV.U32 R125, RZ, RZ, R239 ;  /* 0x000000ffff7d7224 */ /* 0x000fe400078e00ef */
[----:B------:R-:W-:Y:S02]  /*7960*/  IMAD.MOV.U32 R193, RZ, RZ, R236 ;  /* 0x000000ffffc17224 */ /* 0x000fe400078e00ec */
[C---:B------:R-:W-:Y:S02]  /*7970*/  FMUL.FTZ R40, R3.reuse, R120 ;  /* 0x0000007803287220 */ /* 0x040fe40000410000 */
[----:B------:R-:W-:Y:S02]  /*7980*/  IMAD.MOV.U32 R120, RZ, RZ, R235 ;  /* 0x000000ffff787224 */ /* 0x000fe400078e00eb */
[----:B------:R-:W-:Y:S02]  /*7990*/  IMAD.MOV.U32 R147, RZ, RZ, R28 ;  /* 0x000000ffff937224 */ /* 0x000fe400078e001c */
[C---:B------:R-:W-:Y:S02]  /*79a0*/  FMUL.FTZ R12, R3.reuse, R160 ;  /* 0x000000a0030c7220 */ /* 0x040fe40000410000 */
[----:B------:R-:W-:Y:S01]  /*79b0*/  FMUL.FTZ R13, R3, R161 ;  /* 0x000000a1030d7220 */ /* 0x000fe20000410000 */
[----:B------:R-:W-:Y:S01]  /*79c0*/  F2FP.BF16.PACK_AB R177, R47, R147 ;  /* 0x000000932fb1723e */ /* 0x000fe200000010ff */
[----:B-1----:R-:W-:Y:S01]  /*79d0*/  FFMA.FTZ R2, R192, c[0x0][0x2d0], -R149 ;  /* 0x0000b400c0027a23 */ /* 0x002fe20000010895 */
[----:B------:R-:W-:Y:S01]  /*79e0*/  MOV R192, R248 ;  /* 0x000000f800c07202 */ /* 0x000fe20000000f00 */
[C---:B------:R-:W-:Y:S02]  /*79f0*/  FMUL.FTZ R24, R3.reuse, R104 ;  /* 0x0000006803187220 */ /* 0x040fe40000410000 */
[----:B------:R1:W3:Y:S01]  /*7a00*/  MUFU.EX2 R248, R2 ;  /* 0x0000000200f87308 */ /* 0x0002e20000000800 */
[C---:B------:R-:W-:Y:S01]  /*7a10*/  FMUL.FTZ R25, R3.reuse, R105 ;  /* 0x0000006903197220 */ /* 0x040fe20000410000 */
[-C--:B----4-:R-:W-:Y:S03]  /*7a20*/  HMMA.16816.F32.BF16 R4, R176, R20.reuse, R4 ;  /* 0x00000014b004723c */ /* 0x090fe60000041804 */
[C---:B--2---:R-:W-:Y:S02]  /*7a30*/  FMUL.FTZ R11, R0.reuse, R159 ;  /* 0x0000009f000b7220 */ /* 0x044fe40000410000 */
[----:B------:R-:W-:Y:S02]  /*7a40*/  IMAD.MOV.U32 R159, RZ, RZ, R247 ;  /* 0x000000ffff9f7224 */ /* 0x000fe400078e00f7 */
[C---:B------:R-:W-:Y:S02]  /*7a50*/  FMUL.FTZ R10, R0.reuse, R158 ;  /* 0x0000009e000a7220 */ /* 0x040fe40000410000 */
[----:B------:R-:W-:Y:S03]  /*7a60*/  IMAD.MOV.U32 R158, RZ, RZ, R240 ;  /* 0x000000ffff9e7224 */ /* 0x000fe600078e00f0 */
[C---:B------:R-:W-:Y:S01]  /*7a70*/  FMUL.FTZ R46, R0.reuse, R126 ;  /* 0x0000007e002e7220 */ /* 0x040fe20000410000 */
[----:B------:R-:W-:Y:S01]  /*7a80*/  MOV R126, R234 ;  /* 0x000000ea007e7202 */ /* 0x000fe20000000f00 */
[C---:B------:R-:W-:Y:S04]  /*7a90*/  HMMA.16816.F32.BF16 R8, R180.reuse, R20, R8 ;  /* 0x00000014b408723c */ /* 0x040fe80000041808 */
[C---:B------:R-:W-:Y:S02]  /*7aa0*/  FMUL.FTZ R14, R0.reuse, R162 ;  /* 0x000000a2000e7220 */ /* 0x040fe40000410000 */
[----:B------:R-:W-:Y:S01]  /*7ab0*/  FMUL.FTZ R15, R0, R163 ;  /* 0x000000a3000f7220 */ /* 0x000fe20000410000 */
[----:B------:R-:W-:Y:S01]  /*7ac0*/  MOV R163, R65 ;  /* 0x0000004100a37202 */ /* 0x000fe20000000f00 */
[--C-:B-1----:R-:W-:Y:S04]  /*7ad0*/  FFMA.FTZ R2, R194, c[0x0][0x2d0], -R150.reuse ;  /* 0x0000b400c2027a23 */ /* 0x102fe80000010896 */
[----:B------:R1:W-:Y:S01]  /*7ae0*/  MUFU.EX2 R247, R2 ;  /* 0x0000000200f77308 */ /* 0x0003e20000000800 */
[-C--:B------:R-:W-:Y:S03]  /*7af0*/  HMMA.16816.F32.BF16 R12, R180, R22.reuse, R12 ;  /* 0x00000016b40c723c */ /* 0x080fe6000004180c */
[C---:B------:R-:W-:Y:S02]  /*7b00*/  FMUL.FTZ R20, R140.reuse, R100 ;  /* 0x000000648c147220 */ /* 0x040fe40000410000 */
[----:B------:R-:W-:Y:S02]  /*7b10*/  FMUL.FTZ R21, R140, R101 ;  /* 0x000000658c157220 */ /* 0x000fe40000410000 */
[C---:B------:R-:W-:Y:S01]  /*7b20*/  FMUL.FTZ R26, R0.reuse, R106 ;  /* 0x0000006a001a7220 */ /* 0x040fe20000410000 */
[C---:B------:R-:W-:Y:S04]  /*7b30*/  HMMA.16816.F32.BF16 R16, R176.reuse, R22, R16 ;  /* 0x00000016b010723c */ /* 0x040fe80000041810 */
[----:B------:R-:W-:Y:S02]  /*7b40*/  FMUL.FTZ R27, R0, R107 ;  /* 0x0000006b001b7220 */ /* 0x000fe40000410000 */
[----:B------:R-:W-:Y:S01]  /*7b50*/  FMUL.FTZ R28, R3, R108 ;  /* 0x0000006c031c7220 */ /* 0x000fe20000410000 */
[----:B------:R-:W-:Y:S01]  /*7b60*/  LDSM.16.MT88.4 R104, [R209+0x2100] ;  /* 0x00210000d168783b */ /* 0x000fe20000004200 */
[C---:B------:R-:W-:Y:S04]  /*7b70*/  FMUL.FTZ R22, R141.reuse, R102 ;  /* 0x000000668d167220 */ /* 0x040fe80000410000 */
[----:B------:R-:W-:Y:S02]  /*7b80*/  FMUL.FTZ R23, R141, R103 ;  /* 0x000000678d177220 */ /* 0x000fe40000410000 */
[----:B------:R-:W-:Y:S01]  /*7b90*/  FMUL.FTZ R65, R140, R137 ;  /* 0x000000898c417220 */ /* 0x000fe20000410000 */
[----:B------:R-:W2:Y:S01]  /*7ba0*/  LDSM.16.MT88.4 R100, [R210+0x1100] ;  /* 0x00110000d264783b */ /* 0x000ea20000004200 */
[----:B-1----:R-:W-:Y:S02]  /*7bb0*/  FFMA.FTZ R2, R195, c[0x0][0x2d0], -R150 ;  /* 0x0000b400c3027a23 */ /* 0x002fe40000010896 */
[----:B------:R-:W-:Y:S01]  /*7bc0*/  IMAD.MOV.U32 R195, RZ, RZ, R243 ;  /* 0x000000ffffc37224 */ /* 0x000fe200078e00f3 */
[-C--:B------:R-:W-:Y:S01]  /*7bd0*/  HMMA.16816.F32.BF16 R20, R176, R36.reuse, R20 ;  /* 0x00000024b014723c */ /* 0x080fe20000041814 */
[----:B------:R1:W4:Y:S02]  /*7be0*/  MUFU.EX2 R246, R2 ;  /* 0x0000000200f67308 */ /* 0x0003240000000800 */
[C---:B------:R-:W-:Y:S02]  /*7bf0*/  FMUL.FTZ R29, R3.reuse, R109 ;  /* 0x0000006d031d7220 */ /* 0x040fe40000410000 */
[C---:B------:R-:W-:Y:S02]  /*7c00*/  FMUL.FTZ R30, R0.reuse, R110 ;  /* 0x0000006e001e7220 */ /* 0x040fe40000410000 */
[C---:B------:R-:W-:Y:S01]  /*7c10*/  FMUL.FTZ R31, R0.reuse, R111 ;  /* 0x0000006f001f7220 */ /* 0x040fe20000410000 */
[C---:B------:R-:W-:Y:S04]  /*7c20*/  HMMA.16816.F32.BF16 R24, R180.reuse, R36, R24 ;  /* 0x00000024b418723c */ /* 0x040fe80000041818 */
[----:B------:R-:W-:Y:S02]  /*7c30*/  FMUL.FTZ R41, R3, R121 ;  /* 0x0000007903297220 */ /* 0x000fe40000410000 */
[----:B------:R-:W-:Y:S02]  /*7c40*/  FMUL.FTZ R42, R0, R122 ;  /* 0x0000007a002a7220 */ /* 0x000fe40000410000 */
[-C--:B------:R-:W-:Y:S04]  /*7c50*/  HMMA.16816.F32.BF16 R28, R180, R38.reuse, R28 ;  /* 0x00000026b41c723c */ /* 0x080fe8000004181c */
[C---:B------:R-:W-:Y:S02]  /*7c60*/  FMUL.FTZ R36, R140.reuse, R116 ;  /* 0x000000748c247220 */ /* 0x040fe40000410000 */
[----:B------:R-:W-:Y:S02]  /*7c70*/  FMUL.FTZ R37, R140, R117 ;  /* 0x000000758c257220 */ /* 0x000fe40000410000 */
[C---:B------:R-:W-:Y:S04]  /*7c80*/  HMMA.16816.F32.BF16 R32, R176.reuse, R38, R32 ;  /* 0x00000026b020723c */ /* 0x040fe80000041820 */
[----:B-1----:R-:W-:Y:S02]  /*7c90*/  FFMA.FTZ R2, R188, c[0x0][0x2d0], -R149 ;  /* 0x0000b400bc027a23 */ /* 0x002fe40000010895 */
[C---:B------:R-:W-:Y:S02]  /*7ca0*/  FMUL.FTZ R43, R0.reuse, R123 ;  /* 0x0000007b002b7220 */ /* 0x040fe40000410000 */
[----:B------:R1:W-:Y:S01]  /*7cb0*/  MUFU.EX2 R245, R2 ;  /* 0x0000000200f57308 */ /* 0x0003e20000000800 */
[C---:B------:R-:W-:Y:S03]  /*7cc0*/  FMUL.FTZ R38, R141.reuse, R118 ;  /* 0x000000768d267220 */ /* 0x040fe60000410000 */
[C---:B------:R-:W-:Y:S02]  /*7cd0*/  FMUL.FTZ R39, R141.reuse, R119 ;  /* 0x000000778d277220 */ /* 0x040fe40000410000 */
[----:B------:R-:W-:Y:S01]  /*7ce0*/  LDSM.16.MT88.4 R116, [R209+0x1500] ;  /* 0x00150000d174783b */ /* 0x000fe20000004200 */
[----:B------:R-:W-:Y:S02]  /*7cf0*/  FMUL.FTZ R47, R0, R127 ;  /* 0x0000007f002f7220 */ /* 0x000fe40000410000 */
[----:B------:R-:W-:Y:S02]  /*7d00*/  IMAD.MOV.U32 R123, RZ, RZ, R51 ;  /* 0x000000ffff7b7224 */ /* 0x000fe400078e0033 */
[-C--:B------:R-:W-:Y:S03]  /*7d10*/  HMMA.16816.F32.BF16 R36, R176, R52.reuse, R36 ;  /* 0x00000034b024723c */ /* 0x080fe60000041824 */
[C---:B------:R-:W-:Y:S02]  /*7d20*/  FMUL.FTZ R51, R141.reuse, R131 ;  /* 0x000000838d337220 */ /* 0x040fe40000410000 */
[----:B------:R-:W-:Y:S02]  /*7d30*/  IMAD.MOV.U32 R160, RZ, RZ, R50 ;  /* 0x000000ffffa07224 */ /* 0x000fe400078e0032 */
[----:B------:R-:W-:Y:S01]  /*7d40*/  FMUL.FTZ R50, R141, R130 ;  /* 0x000000828d327220 */ /* 0x000fe20000410000 */
[C---:B------:R-:W-:Y:S04]  /*7d50*/  HMMA.16816.F32.BF16 R40, R180.reuse, R52, R40 ;  /* 0x00000034b428723c */ /* 0x040fe80000041828 */
[----:B------:R-:W-:Y:S02]  /*7d60*/  IMAD.MOV.U32 R161, RZ, RZ, R49 ;  /* 0x000000ffffa17224 */ /* 0x000fe400078e0031 */
[----:B-1----:R-:W-:Y:S02]  /*7d70*/  FFMA.FTZ R2, R189, c[0x0][0x2d0], -R149 ;  /* 0x0000b400bd027a23 */ /* 0x002fe40000010895 */
[-C--:B------:R-:W-:Y:S02]  /*7d80*/  HMMA.16816.F32.BF16 R44, R180, R54.reuse, R44 ;  /* 0x00000036b42c723c */ /* 0x080fe4000004182c */
[----:B------:R1:W-:Y:S02]  /*7d90*/  MUFU.EX2 R244, R2 ;  /* 0x0000000200f47308 */ /* 0x0003e40000000800 */
[C---:B------:R-:W-:Y:S02]  /*7da0*/  FMUL.FTZ R49, R140.reuse, R129 ;  /* 0x000000818c317220 */ /* 0x040fe40000410000 */
[----:B------:R-:W-:Y:S01]  /*7db0*/  LDSM.16.MT88.4 R128, [R209+0x1d00] ;  /* 0x001d0000d180783b */ /* 0x000fe20000004200 */
[C---:B------:R-:W-:Y:S02]  /*7dc0*/  FMUL.FTZ R52, R140.reuse, R168 ;  /* 0x000000a88c347220 */ /* 0x040fe40000410000 */
[----:B------:R-:W-:Y:S02]  /*7dd0*/  FMUL.FTZ R53, R140, R169 ;  /* 0x000000a98c357220 */ /* 0x000fe40000410000 */
[C---:B------:R-:W-:Y:S04]  /*7de0*/  HMMA.16816.F32.BF16 R48, R176.reuse, R54, R48 ;  /* 0x00000036b030723c */ /* 0x040fe80000041830 */
[----:B------:R-:W-:Y:S02]  /*7df0*/  FMUL.FTZ R57, R3, R133 ;  /* 0x0000008503397220 */ /* 0x000fe40000410000 */
[C---:B------:R-:W-:Y:S02]  /*7e00*/  FMUL.FTZ R58, R0.reuse, R134 ;  /* 0x00000086003a7220 */ /* 0x040fe40000410000 */
[C---:B------:R-:W-:Y:S04]  /*7e10*/  FMUL.FTZ R54, R141.reuse, R170 ;  /* 0x000000aa8d367220 */ /* 0x040fe80000410000 */
[----:B------:R-:W-:Y:S02]  /*7e20*/  FMUL.FTZ R55, R141, R171 ;  /* 0x000000ab8d377220 */ /* 0x000fe40000410000 */
[----:B------:R-:W-:Y:S02]  /*7e30*/  FMUL.FTZ R59, R0, R135 ;  /* 0x00000087003b7220 */ /* 0x000fe40000410000 */
[----:B-1----:R-:W-:Y:S02]  /*7e40*/  FFMA.FTZ R2, R190, c[0x0][0x2d0], -R150 ;  /* 0x0000b400be027a23 */ /* 0x002fe40000010896 */
[C---:B------:R-:W-:Y:S01]  /*7e50*/  FMUL.FTZ R60, R3.reuse, R172 ;  /* 0x000000ac033c7220 */ /* 0x040fe20000410000 */
[-C--:B--2---:R-:W-:Y:S01]  /*7e60*/  HMMA.16816.F32.BF16 R52, R176, R100.reuse, R52 ;  /* 0x00000064b034723c */ /* 0x084fe20000041834 */
[----:B------:R1:W-:Y:S02]  /*7e70*/  MUFU.EX2 R243, R2 ;  /* 0x0000000200f37308 */ /* 0x0003e40000000800 */
[----:B------:R-:W-:Y:S02]  /*7e80*/  IMAD.MOV.U32 R162, RZ, RZ, R56 ;  /* 0x000000ffffa27224 */ /* 0x000fe400078e0038 */
[C---:B------:R-:W-:Y:S02]  /*7e90*/  FMUL.FTZ R56, R3.reuse, R132 ;  /* 0x0000008403387220 */ /* 0x040fe40000410000 */
[----:B------:R-:W-:Y:S02]  /*7ea0*/  FMUL.FTZ R61, R3, R173 ;  /* 0x000000ad033d7220 */ /* 0x000fe40000410000 */
[C---:B------:R-:W-:Y:S03]  /*7eb0*/  FMUL.FTZ R62, R0.reuse, R174 ;  /* 0x000000ae003e7220 */ /* 0x040fe60000410000 */
[C---:B------:R-:W-:Y:S04]  /*7ec0*/  HMMA.16816.F32.BF16 R56, R180.reuse, R100, R56 ;  /* 0x00000064b438723c */ /* 0x040fe80000041838 */
[----:B------:R-:W-:Y:S02]  /*7ed0*/  FMUL.FTZ R63, R0, R175 ;  /* 0x000000af003f7220 */ /* 0x000fe40000410000 */
[----:B------:R-:W-:Y:S02]  /*7ee0*/  IMAD.MOV.U32 R122, RZ, RZ, R67 ;  /* 0x000000ffff7a7224 */ /* 0x000fe400078e0043 */
[----:B------:R-:W-:Y:S03]  /*7ef0*/  FMUL.FTZ R67, R141, R139 ;  /* 0x0000008b8d437220 */ /* 0x000fe60000410000 */
[-C--:B------:R-:W-:Y:S03]  /*7f00*/  HMMA.16816.F32.BF16 R60, R180, R102.reuse, R60 ;  /* 0x00000066b43c723c */ /* 0x080fe6000004183c */
[----:B-1----:R-:W-:Y:S02]  /*7f10*/  FFMA.FTZ R2, R191, c[0x0][0x2d0], -R150 ;  /* 0x0000b400bf027a23 */ /* 0x002fe40000010896 */
[----:B------:R-:W-:Y:S02]  /*7f20*/  IMAD.MOV.U32 R121, RZ, RZ, R66 ;  /* 0x000000ffff797224 */ /* 0x000fe400078e0042 */
[----:B------:R1:W-:Y:S01]  /*7f30*/  MUFU.EX2 R242, R2 ;  /* 0x0000000200f27308 */ /* 0x0003e20000000800 */
[----:B------:R-:W-:Y:S04]  /*7f40*/  FMUL.FTZ R66, R141, R138 ;  /* 0x0000008a8d427220 */ /* 0x000fe80000410000 */
[----:B------:R-:W-:Y:S02]  /*7f50*/  IMAD.MOV.U32 R194, RZ, RZ, R64 ;  /* 0x000000ffffc27224 */ /* 0x000fe400078e0040 */
[----:B------:R-:W-:Y:S02]  /*7f60*/  FMUL.FTZ R64, R140, R136 ;  /* 0x000000888c407220 */ /* 0x000fe40000410000 */
[----:B------:R-:W-:Y:S01]  /*7f70*/  LDSM.16.MT88.4 R136, [R210+0x1d00] ;  /* 0x001d0000d288783b */ /* 0x000fe20000004200 */
[C---:B------:R-:W-:Y:S02]  /*7f80*/  FMUL.FTZ R72, R3.reuse, R72 ;  /* 0x0000004803487220 */ /* 0x040fe40000410000 */
[C---:B------:R-:W-:Y:S02]  /*7f90*/  FMUL.FTZ R73, R3.reuse, R73 ;  /* 0x0000004903497220 */ /* 0x040fe40000410000 */
[C---:B------:R-:W-:Y:S03]  /*7fa0*/  HMMA.16816.F32.BF16 R64, R176.reuse, R102, R64 ;  /* 0x00000066b040723c */ /* 0x040fe60000041840 */
[----:B------:R-:W2:Y:S01]  /*7fb0*/  LDSM.16.MT88.4 R100, [R210+0x2100] ;  /* 0x00210000d264783b */ /* 0x000ea20000004200 */
[C---:B------:R-:W-:Y:S02]  /*7fc0*/  FMUL.FTZ R74, R0.reuse, R74 ;  /* 0x0000004a004a7220 */ /* 0x040fe40000410000 */
[----:B------:R-:W-:Y:S02]  /*7fd0*/  FMUL.FTZ R75, R0, R75 ;  /* 0x0000004b004b7220 */ /* 0x000fe40000410000 */
[-C--:B------:R-:W-:Y:S04]  /*7fe0*/  HMMA.16816.F32.BF16 R68, R176, R104.reuse, R68 ;  /* 0x00000068b044723c */ /* 0x080fe80000041844 */
[--C-:B-1----:R-:W-:Y:S02]  /*7ff0*/  FFMA.FTZ R2, R206, c[0x0][0x2d0], -R151.reuse ;  /* 0x0000b400ce027a23 */ /* 0x102fe40000010897 */
[C---:B------:R-:W-:Y:S02]  /*8000*/  FMUL.FTZ R76, R3.reuse, R76 ;  /* 0x0000004c034c7220 */ /* 0x040fe40000410000 */
[C---:B------:R-:W-:Y:S01]  /*8010*/  HMMA.16816.F32.BF16 R72, R180.reuse, R104, R72 ;  /* 0x00000068b448723c */ /* 0x040fe20000041848 */
[----:B------:R1:W-:Y:S03]  /*8020*/  MUFU.EX2 R241, R2 ;  /* 0x0000000200f17308 */ /* 0x0003e60000000800 */
[----:B------:R-:W-:Y:S02]  /*8030*/  FMUL.FTZ R77, R3, R77 ;  /* 0x0000004d034d7220 */ /* 0x000fe40000410000 */
[C---:B------:R-:W-:Y:S02]  /*8040*/  FMUL.FTZ R78, R0.reuse, R78 ;  /* 0x0000004e004e7220 */ /* 0x040fe40000410000 */
[C---:B------:R-:W-:Y:S04]  /*8050*/  FMUL.FTZ R79, R0.reuse, R79 ;  /* 0x0000004f004f7220 */ /* 0x040fe80000410000 */
[----:B------:R-:W-:Y:S02]  /*8060*/  FMUL.FTZ R83, R141, R83 ;  /* 0x000000538d537220 */ /* 0x000fe40000410000 */
[C---:B------:R-:W-:Y:S01]  /*8070*/  FMUL.FTZ R88, R3.reuse, R88 ;  /* 0x0000005803587220 */ /* 0x040fe20000410000 */
[-C--:B------:R-:W-:Y:S03]  /*8080*/  HMMA.16816.F32.BF16 R76, R180, R106.reuse, R76 ;  /* 0x0000006ab44c723c */ /* 0x080fe6000004184c */
[----:B------:R-:W-:Y:S02]  /*8090*/  FMUL.FTZ R89, R3, R89 ;  /* 0x0000005903597220 */ /* 0x000fe40000410000 */
[C---:B------:R-:W-:Y:S02]  /*80a0*/  FMUL.FTZ R90, R0.reuse, R90 ;  /* 0x0000005a005a7220 */ /* 0x040fe40000410000 */
[C---:B------:R-:W-:Y:S01]  /*80b0*/  FMUL.FTZ R91, R0.reuse, R91 ;  /* 0x0000005b005b7220 */ /* 0x040fe20000410000 */
[C---:B------:R-:W-:Y:S01]  /*80c0*/  HMMA.16816.F32.BF16 R80, R176.reuse, R106, R80 ;  /* 0x0000006ab050723c */ /* 0x040fe20000041850 */
[----:B------:R-:W4:Y:S03]  /*80d0*/  LDSM.16.MT88.4 R104, [R209+0x500] ;  /* 0x00050000d168783b */ /* 0x000f260000004200 */
[----:B-1----:R-:W-:Y:S02]  /*80e0*/  FFMA.FTZ R2, R205, c[0x0][0x2d0], -R151 ;  /* 0x0000b400cd027a23 */ /* 0x002fe40000010897 */
[C---:B------:R-:W-:Y:S02]  /*80f0*/  FMUL.FTZ R86, R141.reuse, R86 ;  /* 0x000000568d567220 */ /* 0x040fe40000410000 */
[----:B------:R1:W1:Y:S01]  /*8100*/  MUFU.EX2 R240, R2 ;  /* 0x0000000200f07308 */ /* 0x0002620000000800 */
[----:B------:R-:W-:Y:S03]  /*8110*/  FMUL.FTZ R87, R141, R87 ;  /* 0x000000578d577220 */ /* 0x000fe60000410000 */
[C---:B------:R-:W-:Y:S02]  /*8120*/  FMUL.FTZ R92, R3.reuse, R92 ;  /* 0x0000005c035c7220 */ /* 0x040fe40000410000 */
[----:B------:R-:W-:Y:S02]  /*8130*/  FMUL.FTZ R93, R3, R93 ;  /* 0x0000005d035d7220 */ /* 0x000fe40000410000 */
[-C--:B--2---:R-:W-:Y:S03]  /*8140*/  HMMA.16816.F32.BF16 R84, R176, R100.reuse, R84 ;  /* 0x00000064b054723c */ /* 0x084fe60000041854 */
[C---:B------:R-:W-:Y:S02]  /*8150*/  FMUL.FTZ R94, R0.reuse, R94 ;  /* 0x0000005e005e7220 */ /* 0x040fe40000410000 */
[----:B------:R-:W-:Y:S02]  /*8160*/  FMUL.FTZ R95, R0, R95 ;  /* 0x0000005f005f7220 */ /* 0x000fe40000410000 */
[C---:B------:R-:W-:Y:S01]  /*8170*/  FMUL.FTZ R98, R141.reuse, R98 ;  /* 0x000000628d627220 */ /* 0x040fe20000410000 */
[C---:B------:R-:W-:Y:S04]  /*8180*/  HMMA.16816.F32.BF16 R88, R180.reuse, R100, R88 ;  /* 0x00000064b458723c */ /* 0x040fe80000041858 */
[----:B------:R-:W-:Y:S02]  /*8190*/  FMUL.FTZ R99, R141, R99 ;  /* 0x000000638d637220 */ /* 0x000fe40000410000 */
[----:B------:R-:W-:Y:S01]  /*81a0*/  FFMA.FTZ R120, R120, c[0x0][0x2d0], -R149 ;  /* 0x0000b40078787a23 */ /* 0x000fe20000010895 */
[----:B---3--:R-:W-:Y:S01]  /*81b0*/  F2FP.BF16.PACK_AB R100, R248, R251 ;  /* 0x000000fbf864723e */ /* 0x008fe200000010ff */
[-C--:B------:R-:W-:Y:S01]  /*81c0*/  HMMA.16816.F32.BF16 R92, R180, R102.reuse, R92 ;  /* 0x00000066b45c723c */ /* 0x080fe2000004185c */
[----:B------:R-:W-:Y:S03]  /*81d0*/  LDSM.16.MT88.4 R180, [R209+0x2d00] ;  /* 0x002d0000d1b4783b */ /* 0x000fe60000004200 */
[--C-:B-1----:R-:W-:Y:S01]  /*81e0*/  FFMA.FTZ R2, R207, c[0x0][0x2d0], -R184.reuse ;  /* 0x0000b400cf027a23 */ /* 0x102fe200000108b8 */
[----:B----4-:R-:W-:Y:S02]  /*81f0*/  F2FP.BF16.PACK_AB R101, R246, R247 ;  /* 0x000000f7f665723e */ /* 0x010fe400000010ff */
[----:B------:R-:W-:Y:S01]  /*8200*/  F2FP.BF16.PACK_AB R108, R240, R241 ;  /* 0x000000f1f06c723e */ /* 0x000fe200000010ff */
[----:B------:R-:W-:Y:S01]  /*8210*/  HMMA.16816.F32.BF16 R96, R176, R102, R96 ;  /* 0x00000066b060723c */ /* 0x000fe20000041860 */
[----:B------:R1:W-:Y:S06]  /*8220*/  MUFU.EX2 R239, R2 ;  /* 0x0000000200ef7308 */ /* 0x0003ec0000000800 */
[----:B------:R-:W-:Y:S02]  /*8230*/  F2FP.BF16.PACK_AB R102, R244, R245 ;  /* 0x000000f5f466723e */ /* 0x000fe400000010ff */
[----:B------:R-:W-:Y:S07]  /*8240*/  F2FP.BF16.PACK_AB R103, R242, R243 ;  /* 0x000000f3f267723e */ /* 0x000fee00000010ff */
[-C--:B------:R-:W-:Y:S05]  /*8250*/  HMMA.16816.F32.BF16 R4, R100, R104.reuse, R4 ;  /* 0x000000686404723c */ /* 0x080fea0000041804 */
[--C-:B-1----:R-:W-:Y:S04]  /*8260*/  FFMA.FTZ R2, R227, c[0x0][0x2d0], -R184.reuse ;  /* 0x0000b400e3027a23 */ /* 0x102fe800000108b8 */
[----:B------:R1:W2:Y:S03]  /*8270*/  MUFU.EX2 R238, R2 ;  /* 0x0000000200ee7308 */ /* 0x0002a60000000800 */
[--C-:B-1----:R-:W-:Y:S01]  /*8280*/  FFMA.FTZ R2, R228, c[0x0][0x2d0], -R151.reuse ;  /* 0x0000b400e4027a23 */ /* 0x102fe20000010897 */
[----:B--2---:R-:W-:Y:S06]  /*8290*/  F2FP.BF16.PACK_AB R109, R238, R239 ;  /* 0x000000efee6d723e */ /* 0x004fec00000010ff */
[----:B------:R-:W-:Y:S10]  /*82a0*/  MUFU.EX2 R228, R120 ;  /* 0x0000007800e47308 */ /* 0x000ff40000000800 */
[----:B------:R1:W-:Y:S02]  /*82b0*/  MUFU.EX2 R237, R2 ;  /* 0x0000000200ed7308 */ /* 0x0003e40000000800 */
[----:B-1----:R-:W-:Y:S08]  /*82c0*/  FFMA.FTZ R2, R229, c[0x0][0x2d0], -R151 ;  /* 0x0000b400e5027a23 */ /* 0x002ff00000010897 */
[----:B------:R1:W2:Y:S02]  /*82d0*/  MUFU.EX2 R236, R2 ;  /* 0x0000000200ec7308 */ /* 0x0002a40000000800 */
[--C-:B-1----:R-:W-:Y:S01]  /*82e0*/  FFMA.FTZ R2, R230, c[0x0][0x2d0], -R184.reuse ;  /* 0x0000b400e6027a23 */ /* 0x102fe200000108b8 */
[----:B--2---:R-:W-:Y:S07]  /*82f0*/  F2FP.BF16.PACK_AB R110, R236, R237 ;  /* 0x000000edec6e723e */ /* 0x004fee00000010ff */
[----:B------:R1:W-:Y:S02]  /*8300*/  MUFU.EX2 R235, R2 ;  /* 0x0000000200eb7308 */ /* 0x0003e40000000800 */
[----:B-1----:R-:W-:Y:S08]  /*8310*/  FFMA.FTZ R2, R231, c[0x0][0x2d0], -R184 ;  /* 0x0000b400e7027a23 */ /* 0x002ff000000108b8 */
[----:B------:R1:W2:Y:S02]  /*8320*/  MUFU.EX2 R234, R2 ;  /* 0x0000000200ea7308 */ /* 0x0002a40000000800 */
[--C-:B-1----:R-:W-:Y:S01]  /*8330*/  FFMA.FTZ R2, R232, c[0x0][0x2d0], -R149.reuse ;  /* 0x0000b400e8027a23 */ /* 0x102fe20000010895 */
[----:B--2---:R-:W-:Y:S07]  /*8340*/  F2FP.BF16.PACK_AB R111, R234, R235 ;  /* 0x000000ebea6f723e */ /* 0x004fee00000010ff */
[----:B------:R1:W-:Y:S01]  /*8350*/  MUFU.EX2 R232, R2 ;  /* 0x0000000200e87308 */ /* 0x0003e20000000800 */
[C---:B------:R-:W-:Y:S08]  /*8360*/  HMMA.16816.F32.BF16 R8, R108.reuse, R104, R8 ;  /* 0x000000686c08723c */ /* 0x040ff00000041808 */
[-C--:B------:R-:W-:Y:S08]  /*8370*/  HMMA.16816.F32.BF16 R12, R108, R106.reuse, R12 ;  /* 0x0000006a6c0c723c */ /* 0x080ff0000004180c */
[C---:B------:R-:W-:Y:S01]  /*8380*/  HMMA.16816.F32.BF16 R16, R100.reuse, R106, R16 ;  /* 0x0000006a6410723c */ /* 0x040fe20000041810 */
[----:B------:R-:W2:Y:S03]  /*8390*/  LDSM.16.MT88.4 R104, [R210+0x1500] ;  /* 0x00150000d268783b */ /* 0x000ea60000004200 */
[----:B-1----:R-:W-:Y:S04]  /*83a0*/  FFMA.FTZ R2, R233, c[0x0][0x2d0], -R149 ;  /* 0x0000b400e9027a23 */ /* 0x002fe80000010895 */
[-C--:B------:R-:W-:Y:S01]  /*83b0*/  HMMA.16816.F32.BF16 R20, R100, R112.reuse, R20 ;  /* 0x000000706414723c */ /* 0x080fe20000041814 */
[----:B------:R1:W3:Y:S07]  /*83c0*/  MUFU.EX2 R233, R2 ;  /* 0x0000000200e97308 */ /* 0x0002ee0000000800 */
[C---:B------:R-:W-:Y:S08]  /*83d0*/  HMMA.16816.F32.BF16 R24, R108.reuse, R112, R24 ;  /* 0x000000706c18723c */ /* 0x040ff00000041818 */
[-C--:B------:R-:W-:Y:S08]  /*83e0*/  HMMA.16816.F32.BF16 R28, R108, R114.reuse, R28 ;  /* 0x000000726c1c723c */ /* 0x080ff0000004181c */
[C---:B------:R-:W-:Y:S01]  /*83f0*/  HMMA.16816.F32.BF16 R32, R100.reuse, R114, R32 ;  /* 0x000000726420723c */ /* 0x040fe20000041820 */
[----:B------:R-:W4:Y:S03]  /*8400*/  LDSM.16.MT88.4 R112, [R209+0x2500] ;  /* 0x00250000d170783b */ /* 0x000f260000004200 */
[--C-:B-1----:R-:W-:Y:S02]  /*8410*/  FFMA.FTZ R2, R249, c[0x0][0x2d0], -R150.reuse ;  /* 0x0000b400f9027a23 */ /* 0x102fe40000010896 */
[----:B------:R-:W-:Y:S02]  /*8420*/  IMAD.MOV.U32 R249, RZ, RZ, R155 ;  /* 0x000000fffff97224 */ /* 0x000fe400078e009b */
[-C--:B------:R-:W-:Y:S01]  /*8430*/  HMMA.16816.F32.BF16 R36, R100, R116.reuse, R36 ;  /* 0x000000746424723c */ /* 0x080fe20000041824 */
[----:B------:R1:W-:Y:S07]  /*8440*/  MUFU.EX2 R231, R2 ;  /* 0x0000000200e77308 */ /* 0x0003ee0000000800 */
[C---:B------:R-:W-:Y:S08]  /*8450*/  HMMA.16816.F32.BF16 R40, R108.reuse, R116, R40 ;  /* 0x000000746c28723c */ /* 0x040ff00000041828 */
[-C--:B------:R-:W-:Y:S08]  /*8460*/  HMMA.16816.F32.BF16 R44, R108, R118.reuse, R44 ;  /* 0x000000766c2c723c */ /* 0x080ff0000004182c */
[C---:B------:R-:W-:Y:S01]  /*8470*/  HMMA.16816.F32.BF16 R48, R100.reuse, R118, R48 ;  /* 0x000000766430723c */ /* 0x040fe20000041830 */
[----:B------:R-:W3:Y:S03]  /*8480*/  LDSM.16.MT88.4 R116, [R210+0x2500] ;  /* 0x00250000d274783b */ /* 0x000ee60000004200 */
[----:B-1----:R-:W-:Y:S02]  /*8490*/  FFMA.FTZ R2, R252, c[0x0][0x2d0], -R150 ;  /* 0x0000b400fc027a23 */ /* 0x002fe40000010896 */
[----:B------:R-:W-:Y:S02]  /*84a0*/  IMAD.MOV.U32 R252, RZ, RZ, R154 ;  /* 0x000000fffffc7224 */ /* 0x000fe400078e009a */
[-C--:B--2---:R-:W-:Y:S01]  /*84b0*/  HMMA.16816.F32.BF16 R52, R100, R104.reuse, R52 ;  /* 0x000000686434723c */ /* 0x084fe20000041834 */
[----:B------:R1:W2:Y:S07]  /*84c0*/  MUFU.EX2 R229, R2 ;  /* 0x0000000200e57308 */ /* 0x0002ae0000000800 */
[C---:B------:R-:W-:Y:S08]  /*84d0*/  HMMA.16816.F32.BF16 R56, R108.reuse, R104, R56 ;  /* 0x000000686c38723c */ /* 0x040ff00000041838 */
[-C--:B------:R-:W-:Y:S08]  /*84e0*/  HMMA.16816.F32.BF16 R60, R108, R106.reuse, R60 ;  /* 0x0000006a6c3c723c */ /* 0x080ff0000004183c */
[C---:B------:R-:W-:Y:S04]  /*84f0*/  HMMA.16816.F32.BF16 R64, R100.reuse, R106, R64 ;  /* 0x0000006a6440723c */ /* 0x040fe80000041840 */
[----:B-1----:R-:W-:Y:S02]  /*8500*/  FFMA.FTZ R2, R126, c[0x0][0x2d0], -R149 ;  /* 0x0000b4007e027a23 */ /* 0x002fe40000010895 */
[----:B------:R-:W-:Y:S02]  /*8510*/  IMAD.MOV.U32 R126, RZ, RZ, R125 ;  /* 0x000000ffff7e7224 */ /* 0x000fe400078e007d */
[-C--:B----4-:R-:W-:Y:S01]  /*8520*/  HMMA.16816.F32.BF16 R68, R100, R112.reuse, R68 ;  /* 0x000000706444723c */ /* 0x090fe20000041844 */
[----:B------:R1:W4:Y:S03]  /*8530*/  MUFU.EX2 R230, R2 ;  /* 0x0000000200e67308 */ /* 0x0003260000000800 */
[----:B------:R-:W-:Y:S01]  /*8540*/  MOV R127, R126 ;  /* 0x0000007e007f7202 */ /* 0x000fe20000000f00 */
[----:B------:R-:W-:Y:S01]  /*8550*/  IMAD.MOV.U32 R125, RZ, RZ, R124 ;  /* 0x000000ffff7d7224 */ /* 0x000fe200078e007c */
[----:B------:R-:W-:Y:S01]  /*8560*/  MOV R124, R195 ;  /* 0x000000c3007c7202 */ /* 0x000fe20000000f00 */
[----:B------:R-:W-:Y:S01]  /*8570*/  IMAD.MOV.U32 R195, RZ, RZ, R194 ;  /* 0x000000ffffc37224 */ /* 0x000fe200078e00c2 */
[C---:B------:R-:W-:Y:S04]  /*8580*/  HMMA.16816.F32.BF16 R72, R108.reuse, R112, R72 ;  /* 0x000000706c48723c */ /* 0x040fe80000041848 */
[----:B------:R-:W-:Y:S02]  /*8590*/  IMAD.MOV.U32 R126, RZ, RZ, R125 ;  /* 0x000000ffff7e7224 */ /* 0x000fe400078e007d */
[----:B------:R-:W-:Y:S01]  /*85a0*/  IMAD.MOV.U32 R194, RZ, RZ, R123 ;  /* 0x000000ffffc27224 */ /* 0x000fe200078e007b */
[----:B------:R-:W-:Y:S01]  /*85b0*/  MOV R123, R192 ;  /* 0x000000c0007b7202 */ /* 0x000fe20000000f00 */
[-C--:B------:R-:W-:Y:S04]  /*85c0*/  HMMA.16816.F32.BF16 R76, R108, R114.reuse, R76 ;  /* 0x000000726c4c723c */ /* 0x080fe8000004184c */
[----:B------:R-:W-:Y:S02]  /*85d0*/  IMAD.MOV.U32 R192, RZ, RZ, R165 ;  /* 0x000000ffffc07224 */ /* 0x000fe400078e00a5 */
[----:B------:R-:W-:Y:S02]  /*85e0*/  IMAD.MOV.U32 R165, RZ, RZ, R224 ;  /* 0x000000ffffa57224 */ /* 0x000fe400078e00e0 */
[C---:B------:R-:W-:Y:S01]  /*85f0*/  HMMA.16816.F32.BF16 R80, R100.reuse, R114, R80 ;  /* 0x000000726450723c */ /* 0x040fe20000041850 */
[----:B------:R-:W-:Y:S03]  /*8600*/  LDSM.16.MT88.4 R112, [R210+0x900] ;  /* 0x00090000d270783b */ /* 0x000fe60000004200 */
[----:B-1----:R-:W-:Y:S01]  /*8610*/  FFMA.FTZ R2, R250, c[0x0][0x2d0], -R150 ;  /* 0x0000b400fa027a23 */ /* 0x002fe20000010896 */
[----:B------:R-:W-:Y:S01]  /*8620*/  MOV R250, R153 ;  /* 0x0000009900fa7202 */ /* 0x000fe20000000f00 */
[----:B------:R-:W-:Y:S01]  /*8630*/  IMAD.MOV.U32 R125, RZ, RZ, R124 ;  /* 0x000000ffff7d7224 */ /* 0x000fe200078e007c */
[----:B------:R-:W-:Y:S01]  /*8640*/  MOV R124, R195 ;  /* 0x000000c3007c7202 */ /* 0x000fe20000000f00 */
[-C--:B---3--:R-:W-:Y:S01]  /*8650*/  HMMA.16816.F32.BF16 R84, R100, R116.reuse, R84 ;  /* 0x000000746454723c */ /* 0x088fe20000041854 */
[----:B------:R1:W-:Y:S01]  /*8660*/  MUFU.EX2 R227, R2 ;  /* 0x0000000200e37308 */ /* 0x0003e20000000800 */
[----:B------:R3:W5:Y:S02]  /*8670*/  LDL.LU R224, [R1+0x6c] ;  /* 0x00006c0001e07983 */ /* 0x0007640000300800 */
[----:B------:R-:W-:Y:S02]  /*8680*/  IMAD.MOV.U32 R195, RZ, RZ, R194 ;  /* 0x000000ffffc37224 */ /* 0x000fe400078e00c2 */
[----:B------:R-:W-:Y:S01]  /*8690*/  IMAD.MOV.U32 R194, RZ, RZ, R123 ;  /* 0x000000ffffc27224 */ /* 0x000fe200078e007b */
[----:B------:R-:W-:Y:S01]  /*86a0*/  MOV R123, R192 ;  /* 0x000000c0007b7202 */ /* 0x000fe20000000f00 */
[C---:B------:R-:W-:Y:S04]  /*86b0*/  HMMA.16816.F32.BF16 R88, R108.reuse, R116, R88 ;  /* 0x000000746c58723c */ /* 0x040fe80000041858 */
[----:B------:R-:W-:Y:S02]  /*86c0*/  IMAD.MOV.U32 R192, RZ, RZ, R165 ;  /* 0x000000ffffc07224 */ /* 0x000fe400078e00a5 */
[----:B------:R-:W-:Y:S02]  /*86d0*/  FFMA.FTZ R104, R125, c[0x0][0x2d0], -R151 ;  /* 0x0000b4007d687a23 */ /* 0x000fe40000010897 */
[-C--:B------:R-:W-:Y:S02]  /*86e0*/  HMMA.16816.F32.BF16 R92, R108, R118.reuse, R92 ;  /* 0x000000766c5c723c */ /* 0x080fe4000004185c */
[----:B------:R3:W-:Y:S02]  /*86f0*/  MUFU.EX2 R205, R104 ;  /* 0x0000006800cd7308 */ /* 0x0007e40000000800 */
[----:B------:R-:W-:Y:S02]  /*8700*/  IMAD.MOV.U32 R165, RZ, RZ, R213 ;  /* 0x000000ffffa57224 */ /* 0x000fe400078e00d5 */
[----:B------:R3:W5:Y:S02]  /*8710*/  LDL.LU R213, [R1+0x68] ;  /* 0x0000680001d57983 */ /* 0x0007640000300800 */
[----:B------:R-:W-:Y:S02]  /*8720*/  HMMA.16816.F32.BF16 R96, R100, R118, R96 ;  /* 0x000000766460723c */ /* 0x000fe40000041860 */
[----:B------:R-:W-:Y:S02]  /*8730*/  LDSM.16.MT88.4 R116, [R209+0x1900] ;  /* 0x00190000d174783b */ /* 0x000fe40000004200 */
[----:B-1----:R-:W-:Y:S03]  /*8740*/  FFMA.FTZ R2, R127, c[0x0][0x2d0], -R150 ;  /* 0x0000b4007f027a23 */ /* 0x002fe60000010896 */
[----:B------:R-:W-:Y:S01]  /*8750*/  F2FP.BF16.PACK_AB R100, R233, R232 ;  /* 0x000000e8e964723e */ /* 0x000fe200000010ff */
[----:B------:R1:W1:Y:S01]  /*8760*/  MUFU.EX2 R207, R2 ;  /* 0x0000000200cf7308 */ /* 0x0002620000000800 */
[----:B--2---:R-:W-:Y:S03]  /*8770*/  F2FP.BF16.PACK_AB R101, R229, R231 ;  /* 0x000000e7e565723e */ /* 0x004fe600000010ff */
[----:B----4-:R-:W-:Y:S01]  /*8780*/  F2FP.BF16.PACK_AB R102, R228, R230 ;  /* 0x000000e6e466723e */ /* 0x010fe200000010ff */
[----:B---3--:R-:W2:Y:S01]  /*8790*/  LDSM.16.MT88.4 R104, [R209+0x900] ;  /* 0x00090000d168783b */ /* 0x008ea20000004200 */
[----:B-1----:R-:W-:Y:S01]  /*87a0*/  FFMA.FTZ R2, R126, c[0x0][0x2d0], -R151 ;  /* 0x0000b4007e027a23 */ /* 0x002fe20000010897 */
[----:B------:R-:W-:Y:S03]  /*87b0*/  F2FP.BF16.PACK_AB R103, R207, R227 ;  /* 0x000000e3cf67723e */ /* 0x000fe600000010ff */
[----:B------:R1:W3:Y:S04]  /*87c0*/  MUFU.EX2 R206, R2 ;  /* 0x0000000200ce7308 */ /* 0x0002e80000000800 */
[-C--:B--2---:R-:W-:Y:S03]  /*87d0*/  HMMA.16816.F32.BF16 R4, R100, R104.reuse, R4 ;  /* 0x000000686404723c */ /* 0x084fe60000041804 */
[----:B-1----:R-:W-:Y:S01]  /*87e0*/  FFMA.FTZ R2, R124, c[0x0][0x2d0], -R184 ;  /* 0x0000b4007c027a23 */ /* 0x002fe200000108b8 */
[----:B------:R-:W-:Y:S01]  /*87f0*/  MOV R124, R195 ;  /* 0x000000c3007c7202 */ /* 0x000fe20000000f00 */
[----:B------:R-:W-:Y:S01]  /*8800*/  IMAD.MOV.U32 R195, RZ, RZ, R194 ;  /* 0x000000ffffc37224 */ /* 0x000fe200078e00c2 */
[----:B---3--:R-:W-:Y:S01]  /*8810*/  F2FP.BF16.PACK_AB R108, R205, R206 ;  /* 0x000000cecd6c723e */ /* 0x008fe200000010ff */
[----:B------:R-:W-:Y:S01]  /*8820*/  IMAD.MOV.U32 R194, RZ, RZ, R123 ;  /* 0x000000ffffc27224 */ /* 0x000fe200078e007b */
[----:B------:R-:W-:Y:S01]  /*8830*/  MOV R123, R192 ;  /* 0x000000c0007b7202 */ /* 0x000fe20000000f00 */
[----:B------:R-:W-:Y:S03]  /*8840*/  IMAD.MOV.U32 R192, RZ, RZ, R193 ;  /* 0x000000ffffc07224 */ /* 0x000fe600078e00c1 */
[----:B------:R-:W-:Y:S01]  /*8850*/  IMAD.MOV.U32 R193, RZ, RZ, R159 ;  /* 0x000000ffffc17224 */ /* 0x000fe200078e009f */
[----:B------:R-:W-:Y:S01]  /*8860*/  MOV R159, R157 ;  /* 0x0000009d009f7202 */ /* 0x000fe20000000f00 */
[----:B------:R-:W-:Y:S02]  /*8870*/  IMAD.MOV.U32 R157, RZ, RZ, R197 ;  /* 0x000000ffff9d7224 */ /* 0x000fe400078e00c5 */
[----:B------:R-:W-:Y:S02]  /*8880*/  IMAD.MOV.U32 R197, RZ, RZ, R203 ;  /* 0x000000ffffc57224 */ /* 0x000fe400078e00cb */
[----:B------:R1:W-:Y:S02]  /*8890*/  MUFU.EX2 R203, R2 ;  /* 0x0000000200cb7308 */ /* 0x0003e40000000800 */
[----:B-1----:R-:W-:Y:S01]  /*88a0*/  FFMA.FTZ R2, R200, c[0x0][0x2d0], -R184 ;  /* 0x0000b400c8027a23 */ /* 0x002fe200000108b8 */
[----:B------:R-:W-:Y:S07]  /*88b0*/  MOV R200, R201 ;  /* 0x000000c900c87202 */ /* 0x000fee0000000f00 */
[----:B------:R1:W2:Y:S02]  /*88c0*/  MUFU.EX2 R201, R2 ;  /* 0x0000000200c97308 */ /* 0x0002a40000000800 */
[----:B-1----:R-:W-:Y:S01]  /*88d0*/  FFMA.FTZ R2, R124, c[0x0][0x2d0], -R151 ;  /* 0x0000b4007c027a23 */ /* 0x002fe20000010897 */
[----:B--2---:R-:W-:Y:S01]  /*88e0*/  F2FP.BF16.PACK_AB R109, R201, R203 ;  /* 0x000000cbc96d723e */ /* 0x004fe200000010ff */
[----:B------:R-:W-:Y:S02]  /*88f0*/  IMAD.MOV.U32 R124, RZ, RZ, R195 ;  /* 0x000000ffff7c7224 */ /* 0x000fe400078e00c3 */
[----:B------:R-:W-:Y:S01]  /*8900*/  IMAD.MOV.U32 R195, RZ, RZ, R194 ;  /* 0x000000ffffc37224 */ /* 0x000fe200078e00c2 */
[----:B------:R-:W-:Y:S01]  /*8910*/  MOV R194, R123 ;  /* 0x0000007b00c27202 */ /* 0x000fe20000000f00 */
[----:B------:R-:W-:Y:S02]  /*8920*/  IMAD.MOV.U32 R123, RZ, RZ, R192 ;  /* 0x000000ffff7b7224 */ /* 0x000fe400078e00c0 */
[----:B------:R-:W-:Y:S01]  /*8930*/  IMAD.MOV.U32 R192, RZ, RZ, R163 ;  /* 0x000000ffffc07224 */ /* 0x000fe200078e00a3 */
[----:B------:R-:W-:Y:S02]  /*8940*/  MOV R163, R202 ;  /* 0x000000ca00a37202 */ /* 0x000fe40000000f00 */
[----:B------:R1:W-:Y:S02]  /*8950*/  MUFU.EX2 R202, R2 ;  /* 0x0000000200ca7308 */ /* 0x0003e40000000800 */
[----:B-1----:R-:W-:Y:S08]  /*8960*/  FFMA.FTZ R2, R200, c[0x0][0x2d0], -R151 ;  /* 0x0000b400c8027a23 */ /* 0x002ff00000010897 */
[----:B------:R1:W2:Y:S02]  /*8970*/  MUFU.EX2 R200, R2 ;  /* 0x0000000200c87308 */ /* 0x0002a40000000800 */
[--C-:B-1----:R-:W-:Y:S01]  /*8980*/  FFMA.FTZ R2, R199, c[0x0][0x2d0], -R184.reuse ;  /* 0x0000b400c7027a23 */ /* 0x102fe200000108b8 */
[----:B--2---:R-:W-:Y:S07]  /*8990*/  F2FP.BF16.PACK_AB R110, R200, R202 ;  /* 0x000000cac86e723e */ /* 0x004fee00000010ff */
[----:B------:R1:W-:Y:S02]  /*89a0*/  MUFU.EX2 R199, R2 ;  /* 0x0000000200c77308 */ /* 0x0003e40000000800 */
[----:B-1----:R-:W-:Y:S02]  /*89b0*/  FFMA.FTZ R2, R124, c[0x0][0x2d0], -R184 ;  /* 0x0000b4007c027a23 */ /* 0x002fe400000108b8 */
[----:B------:R-:W-:Y:S02]  /*89c0*/  IMAD.MOV.U32 R124, RZ, RZ, R194 ;  /* 0x000000ffff7c7224 */ /* 0x000fe400078e00c2 */
[----:B------:R-:W-:Y:S01]  /*89d0*/  IMAD.MOV.U32 R194, RZ, RZ, R122 ;  /* 0x000000ffffc27224 */ /* 0x000fe200078e007a */
[----:B------:R-:W-:Y:S01]  /*89e0*/  MOV R122, R121 ;  /* 0x00000079007a7202 */ /* 0x000fe20000000f00 */
[----:B------:R-:W-:Y:S02]  /*89f0*/  IMAD.MOV.U32 R121, RZ, RZ, R162 ;  /* 0x000000ffff797224 */ /* 0x000fe400078e00a2 */
[----:B------:R-:W-:Y:S02]  /*8a00*/  IMAD.MOV.U32 R162, RZ, RZ, R198 ;  /* 0x000000ffffa27224 */ /* 0x000fe400078e00c6 */
[----:B------:R-:W1:Y:S02]  /*8a10*/  MUFU.EX2 R198, R2 ;  /* 0x0000000200c67308 */ /* 0x000e640000000800 */
[----:B-1----:R-:W-:Y:S01]  /*8a20*/  F2FP.BF16.PACK_AB R111, R198, R199 ;  /* 0x000000c7c66f723e */ /* 0x002fe200000010ff */
[----:B------:R-:W-:Y:S01]  /*8a30*/  FFMA.FTZ R2, R123, c[0x0][0x2d0], -R149 ;  /* 0x0000b4007b027a23 */ /* 0x000fe20000010895 */
[----:B------:R-:W-:Y:S01]  /*8a40*/  MOV R123, R193 ;  /* 0x000000c1007b7202 */ /* 0x000fe20000000f00 */
[----:B------:R-:W-:Y:S02]  /*8a50*/  IMAD.MOV.U32 R193, RZ, RZ, R159 ;  /* 0x000000ffffc17224 */ /* 0x000fe400078e009f */
[----:B------:R-:W-:Y:S02]  /*8a60*/  IMAD.MOV.U32 R159, RZ, RZ, R197 ;  /* 0x000000ffff9f7224 */ /* 0x000fe400078e00c5 */
[C---:B------:R-:W-:Y:S01]  /*8a70*/  HMMA.16816.F32.BF16 R8, R108.reuse, R104, R8 ;  /* 0x000000686c08723c */ /* 0x040fe20000041808 */
[----:B------:R1:W-:Y:S07]  /*8a80*/  MUFU.EX2 R197, R2 ;  /* 0x0000000200c57308 */ /* 0x0003ee0000000800 */
[-C--:B------:R-:W-:Y:S08]  /*8a90*/  HMMA.16816.F32.BF16 R12, R108, R106.reuse, R12 ;  /* 0x0000006a6c0c723c */ /* 0x080ff0000004180c */
[C---:B------:R-:W-:Y:S01]  /*8aa0*/  HMMA.16816.F32.BF16 R16, R100.reuse, R106, R16 ;  /* 0x0000006a6410723c */ /* 0x040fe20000041810 */
[----:B------:R-:W2:Y:S07]  /*8ab0*/  LDSM.16.MT88.4 R104, [R210+0x1900] ;  /* 0x00190000d268783b */ /* 0x000eae0000004200 */
[-C--:B------:R-:W-:Y:S04]  /*8ac0*/  HMMA.16816.F32.BF16 R20, R100, R112.reuse, R20 ;  /* 0x000000706414723c */ /* 0x080fe80000041814 */
[----:B-1----:R-:W-:Y:S01]  /*8ad0*/  FFMA.FTZ R2, R194, c[0x0][0x2d0], -R149 ;  /* 0x0000b400c2027a23 */ /* 0x002fe20000010895 */
[----:B------:R-:W-:Y:S01]  /*8ae0*/  MOV R194, R122 ;  /* 0x0000007a00c27202 */ /* 0x000fe20000000f00 */
[----:B------:R-:W-:Y:S02]  /*8af0*/  IMAD.MOV.U32 R122, RZ, RZ, R121 ;  /* 0x000000ffff7a7224 */ /* 0x000fe400078e0079 */
[C---:B------:R-:W-:Y:S04]  /*8b00*/  HMMA.16816.F32.BF16 R24, R108.reuse, R112, R24 ;  /* 0x000000706c18723c */ /* 0x040fe80000041818 */
[----:B------:R-:W-:Y:S01]  /*8b10*/  IMAD.MOV.U32 R121, RZ, RZ, R192 ;  /* 0x000000ffff797224 */ /* 0x000fe200078e00c0 */
[----:B------:R-:W-:Y:S01]  /*8b20*/  MOV R192, R167 ;  /* 0x000000a700c07202 */ /* 0x000fe20000000f00 */
[----:B------:R-:W-:Y:S02]  /*8b30*/  IMAD.MOV.U32 R167, RZ, RZ, R166 ;  /* 0x000000ffffa77224 */ /* 0x000fe400078e00a6 */
[-C--:B------:R-:W-:Y:S04]  /*8b40*/  HMMA.16816.F32.BF16 R28, R108, R114.reuse, R28 ;  /* 0x000000726c1c723c */ /* 0x080fe8000004181c */
[----:B------:R-:W-:Y:S01]  /*8b50*/  IMAD.MOV.U32 R166, RZ, RZ, R165 ;  /* 0x000000ffffa67224 */ /* 0x000fe200078e00a5 */
[----:B------:R-:W-:Y:S01]  /*8b60*/  MOV R165, R164 ;  /* 0x000000a400a57202 */ /* 0x000fe20000000f00 */
[----:B------:R-:W-:Y:S02]  /*8b70*/  IMAD.MOV.U32 R164, RZ, RZ, R196 ;  /* 0x000000ffffa47224 */ /* 0x000fe400078e00c4 */
[C---:B------:R-:W-:Y:S01]  /*8b80*/  HMMA.16816.F32.BF16 R32, R100.reuse, R114, R32 ;  /* 0x000000726420723c */ /* 0x040fe20000041820 */
[----:B------:R-:W1:Y:S01]  /*8b90*/  LDSM.16.MT88.4 R112, [R209+0x2900] ;  /* 0x00290000d170783b */ /* 0x000e620000004200 */
[----:B------:R3:W-:Y:S06]  /*8ba0*/  MUFU.EX2 R196, R2 ;  /* 0x0000000200c47308 */ /* 0x0007ec0000000800 */
[-C--:B------:R-:W-:Y:S08]  /*8bb0*/  HMMA.16816.F32.BF16 R36, R100, R116.reuse, R36 ;  /* 0x000000746424723c */ /* 0x080ff00000041824 */
[C---:B------:R-:W-:Y:S08]  /*8bc0*/  HMMA.16816.F32.BF16 R40, R108.reuse, R116, R40 ;  /* 0x000000746c28723c */ /* 0x040ff00000041828 */
[-C--:B------:R-:W-:Y:S04]  /*8bd0*/  HMMA.16816.F32.BF16 R44, R108, R118.reuse, R44 ;  /* 0x000000766c2c723c */ /* 0x080fe8000004182c */
[--C-:B---3--:R-:W-:Y:S02]  /*8be0*/  FFMA.FTZ R2, R124, c[0x0][0x2d0], -R150.reuse ;  /* 0x0000b4007c027a23 */ /* 0x108fe40000010896 */
[----:B------:R-:W-:Y:S02]  /*8bf0*/  IMAD.MOV.U32 R124, RZ, RZ, R195 ;  /* 0x000000ffff7c7224 */ /* 0x000fe400078e00c3 */
[C---:B------:R-:W-:Y:S01]  /*8c00*/  HMMA.16816.F32.BF16 R48, R100.reuse, R118, R48 ;  /* 0x000000766430723c */ /* 0x040fe20000041830 */
[----:B------:R-:W3:Y:S01]  /*8c10*/  LDSM.16.MT88.4 R116, [R210+0x2900] ;  /* 0x00290000d274783b */ /* 0x000ee20000004200 */
[----:B------:R4:W-:Y:S06]  /*8c20*/  MUFU.EX2 R195, R2 ;  /* 0x0000000200c37308 */ /* 0x0009ec0000000800 */
[-C--:B--2---:R-:W-:Y:S08]  /*8c30*/  HMMA.16816.F32.BF16 R52, R100, R104.reuse, R52 ;  /* 0x000000686434723c */ /* 0x084ff00000041834 */
[C---:B------:R-:W-:Y:S08]  /*8c40*/  HMMA.16816.F32.BF16 R56, R108.reuse, R104, R56 ;  /* 0x000000686c38723c */ /* 0x040ff00000041838 */
[-C--:B------:R-:W-:Y:S04]  /*8c50*/  HMMA.16816.F32.BF16 R60, R108, R106.reuse, R60 ;  /* 0x0000006a6c3c723c */ /* 0x080fe8000004183c */
[----:B----4-:R-:W-:Y:S01]  /*8c60*/  FFMA.FTZ R2, R123, c[0x0][0x2d0], -R150 ;  /* 0x0000b4007b027a23 */ /* 0x010fe20000010896 */
[----:B------:R-:W-:Y:S03]  /*8c70*/  MOV R123, R193 ;  /* 0x000000c1007b7202 */ /* 0x000fe60000000f00 */
[C---:B------:R-:W-:Y:S01]  /*8c80*/  HMMA.16816.F32.BF16 R64, R100.reuse, R106, R64 ;  /* 0x0000006a6440723c */ /* 0x040fe20000041840 */
[----:B------:R-:W2:Y:S01]  /*8c90*/  LDL.LU R107, [R1] ;  /* 0x00000000016b7983 */ /* 0x000ea20000300800 */
[----:B------:R4:W3:Y:S03]  /*8ca0*/  MUFU.EX2 R193, R2 ;  /* 0x0000000200c17308 */ /* 0x0008e60000000800 */
[----:B------:R-:W2:Y:S03]  /*8cb0*/  LDL.LU R106, [R1+0x4] ;  /* 0x00000400016a7983 */ /* 0x000ea60000300800 */
[-C--:B-1----:R-:W-:Y:S01]  /*8cc0*/  HMMA.16816.F32.BF16 R68, R100, R112.reuse, R68 ;  /* 0x000000706444723c */ /* 0x082fe20000041844 */
[----:B------:R-:W2:Y:S04]  /*8cd0*/  LDL.LU R105, [R1+0x8] ;  /* 0x0000080001697983 */ /* 0x000ea80000300800 */
[----:B------:R-:W2:Y:S03]  /*8ce0*/  LDL.LU R104, [R1+0xc] ;  /* 0x00000c0001687983 */ /* 0x000ea60000300800 */
[C---:B------:R-:W-:Y:S08]  /*8cf0*/  HMMA.16816.F32.BF16 R72, R108.reuse, R112, R72 ;  /* 0x000000706c48723c */ /* 0x040ff00000041848 */
[-C--:B------:R-:W-:Y:S04]  /*8d00*/  HMMA.16816.F32.BF16 R76, R108, R114.reuse, R76 ;  /* 0x000000726c4c723c */ /* 0x080fe8000004184c */
[--C-:B----4-:R-:W-:Y:S02]  /*8d10*/  FFMA.FTZ R2, R194, c[0x0][0x2d0], -R149.reuse ;  /* 0x0000b400c2027a23 */ /* 0x110fe40000010895 */
[----:B------:R-:W-:Y:S02]  /*8d20*/  FFMA.FTZ R149, R121, c[0x0][0x2d0], -R149 ;  /* 0x0000b40079957a23 */ /* 0x000fe40000010895 */
[C---:B------:R-:W-:Y:S01]  /*8d30*/  HMMA.16816.F32.BF16 R80, R100.reuse, R114, R80 ;  /* 0x000000726450723c */ /* 0x040fe20000041850 */
[----:B------:R1:W-:Y:S01]  /*8d40*/  MUFU.EX2 R194, R2 ;  /* 0x0000000200c27308 */ /* 0x0003e20000000800 */
[----:B------:R-:W-:Y:S02]  /*8d50*/  LDSM.16.MT88.4 R112, [R210+0xd00] ;  /* 0x000d0000d270783b */ /* 0x000fe40000004200 */
[----:B------:R-:W-:Y:S04]  /*8d60*/  IMAD.MOV.U32 R121, RZ, RZ, R192 ;  /* 0x000000ffff797224 */ /* 0x000fe800078e00c0 */
[-C--:B---3--:R-:W-:Y:S03]  /*8d70*/  HMMA.16816.F32.BF16 R84, R100, R116.reuse, R84 ;  /* 0x000000746454723c */ /* 0x088fe60000041854 */
[----:B------:R3:W4:Y:S05]  /*8d80*/  MUFU.EX2 R192, R149 ;  /* 0x0000009500c07308 */ /* 0x00072a0000000800 */
[C---:B------:R-:W-:Y:S08]  /*8d90*/  HMMA.16816.F32.BF16 R88, R108.reuse, R116, R88 ;  /* 0x000000746c58723c */ /* 0x040ff00000041858 */
[-C--:B------:R-:W-:Y:S04]  /*8da0*/  HMMA.16816.F32.BF16 R92, R108, R118.reuse, R92 ;  /* 0x000000766c5c723c */ /* 0x080fe8000004185c */
[--C-:B-1----:R-:W-:Y:S02]  /*8db0*/  FFMA.FTZ R2, R124, c[0x0][0x2d0], -R150.reuse ;  /* 0x0000b4007c027a23 */ /* 0x102fe40000010896 */
[----:B------:R-:W-:Y:S02]  /*8dc0*/  FFMA.FTZ R150, R123, c[0x0][0x2d0], -R150 ;  /* 0x0000b4007b967a23 */ /* 0x000fe40000010896 */
[----:B------:R-:W-:Y:S01]  /*8dd0*/  HMMA.16816.F32.BF16 R96, R100, R118, R96 ;  /* 0x000000766460723c */ /* 0x000fe20000041860 */
[----:B------:R1:W-:Y:S03]  /*8de0*/  MUFU.EX2 R191, R2 ;  /* 0x0000000200bf7308 */ /* 0x0003e60000000800 */
[----:B------:R-:W-:Y:S01]  /*8df0*/  IMAD.MOV.U32 R123, RZ, RZ, R163 ;  /* 0x000000ffff7b7224 */ /* 0x000fe200078e00a3 */
[----:B------:R-:W-:Y:S01]  /*8e00*/  MOV R163, R162 ;  /* 0x000000a200a37202 */ /* 0x000fe20000000f00 */
[----:B------:R-:W-:Y:S01]  /*8e10*/  IMAD.MOV.U32 R162, RZ, RZ, R186 ;  /* 0x000000ffffa27224 */ /* 0x000fe200078e00ba */
[----:B---3--:R-:W-:Y:S01]  /*8e20*/  F2FP.BF16.PACK_AB R149, R193, R195 ;  /* 0x000000c3c195723e */ /* 0x008fe200000010ff */
[----:B------:R-:W-:Y:S03]  /*8e30*/  IMAD.MOV.U32 R124, RZ, RZ, R166 ;  /* 0x000000ffff7c7224 */ /* 0x000fe600078e00a6 */
[----:B------:R4:W-:Y:S01]  /*8e40*/  MUFU.EX2 R190, R150 ;  /* 0x0000009600be7308 */ /* 0x0009e20000000800 */
[--C-:B-1----:R-:W-:Y:S02]  /*8e50*/  FFMA.FTZ R2, R122, c[0x0][0x2d0], -R151.reuse ;  /* 0x0000b4007a027a23 */ /* 0x102fe40000010897 */
[----:B------:R-:W-:Y:S07]  /*8e60*/  IMAD.MOV.U32 R122, RZ, RZ, R164 ;  /* 0x000000ffff7a7224 */ /* 0x000fee00078e00a4 */
[----:B------:R1:W-:Y:S01]  /*8e70*/  MUFU.EX2 R188, R2 ;  /* 0x0000000200bc7308 */ /* 0x0003e20000000800 */
[----:B----4-:R-:W-:Y:S01]  /*8e80*/  F2FP.BF16.PACK_AB R150, R192, R194 ;  /* 0x000000c2c096723e */ /* 0x010fe200000010ff */
[--C-:B-1----:R-:W-:Y:S01]  /*8e90*/  FFMA.FTZ R2, R121, c[0x0][0x2d0], -R151.reuse ;  /* 0x0000b40079027a23 */ /* 0x102fe20000010897 */
[----:B------:R-:W-:Y:S07]  /*8ea0*/  MOV R121, R165 ;  /* 0x000000a500797202 */ /* 0x000fee0000000f00 */
[----:B------:R1:W3:Y:S02]  /*8eb0*/  MUFU.EX2 R189, R2 ;  /* 0x0000000200bd7308 */ /* 0x0002e40000000800 */
[--C-:B-1----:R-:W-:Y:S01]  /*8ec0*/  FFMA.FTZ R2, R167, c[0x0][0x2d0], -R184.reuse ;  /* 0x0000b400a7027a23 */ /* 0x102fe200000108b8 */
[----:B---3--:R-:W-:Y:S01]  /*8ed0*/  F2FP.BF16.PACK_AB R176, R189, R188 ;  /* 0x000000bcbdb0723e */ /* 0x008fe200000010ff */
[----:B------:R-:W1:Y:S06]  /*8ee0*/  LDSM.16.MT88.4 R164, [R209+0xd00] ;  /* 0x000d0000d1a4783b */ /* 0x000e6c0000004200 */
[----:B------:R3:W-:Y:S02]  /*8ef0*/  MUFU.EX2 R186, R2 ;  /* 0x0000000200ba7308 */ /* 0x0007e40000000800 */
[----:B---3--:R-:W-:Y:S08]  /*8f00*/  FFMA.FTZ R2, R187, c[0x0][0x2d0], -R184 ;  /* 0x0000b400bb027a23 */ /* 0x008ff000000108b8 */
[----:B------:R3:W4:Y:S02]  /*8f10*/  MUFU.EX2 R187, R2 ;  /* 0x0000000200bb7308 */ /* 0x0007240000000800 */
[--C-:B---3--:R-:W-:Y:S01]  /*8f20*/  FFMA.FTZ R2, R185, c[0x0][0x2d0], -R151.reuse ;  /* 0x0000b400b9027a23 */ /* 0x108fe20000010897 */
[----:B----4-:R-:W-:Y:S01]  /*8f30*/  F2FP.BF16.PACK_AB R177, R187, R186 ;  /* 0x000000babbb1723e */ /* 0x010fe200000010ff */
[----:B------:R-:W-:Y:S06]  /*8f40*/  FFMA.FTZ R151, R159, c[0x0][0x2d0], -R151 ;  /* 0x0000b4009f977a23 */ /* 0x000fec0000010897 */
[----:B------:R3:W-:Y:S01]  /*8f50*/  MUFU.EX2 R185, R2 ;  /* 0x0000000200b97308 */ /* 0x0007e20000000800 */
[----:B------:R-:W-:Y:S01]  /*8f60*/  IMAD.MOV.U32 R159, RZ, RZ, R158 ;  /* 0x000000ffff9f7224 */ /* 0x000fe200078e009e */
[----:B------:R-:W-:Y:S08]  /*8f70*/  MOV R158, R147 ;  /* 0x00000093009e7202 */ /* 0x000ff00000000f00 */
[----:B------:R4:W1:Y:S01]  /*8f80*/  MUFU.EX2 R147, R151 ;  /* 0x0000009700937308 */ /* 0x0008620000000800 */
[--C-:B---3--:R-:W-:Y:S02]  /*8f90*/  FFMA.FTZ R2, R124, c[0x0][0x2d0], -R184.reuse ;  /* 0x0000b4007c027a23 */ /* 0x108fe400000108b8 */
[----:B------:R-:W-:Y:S01]  /*8fa0*/  FFMA.FTZ R184, R148, c[0x0][0x2d0], -R184 ;  /* 0x0000b40094b87a23 */ /* 0x000fe200000108b8 */
[----:B------:R-:W-:Y:S01]  /*8fb0*/  F2FP.BF16.PACK_AB R148, R196, R197 ;  /* 0x000000c5c494723e */ /* 0x000fe200000010ff */
[----:B------:R-:W-:Y:S02]  /*8fc0*/  IMAD.MOV.U32 R124, RZ, RZ, R163 ;  /* 0x000000ffff7c7224 */ /* 0x000fe400078e00a3 */
[----:B------:R-:W-:Y:S01]  /*8fd0*/  IMAD.MOV.U32 R163, RZ, RZ, R162 ;  /* 0x000000ffffa37224 */ /* 0x000fe200078e00a2 */
[----:B------:R-:W-:Y:S02]  /*8fe0*/  MOV R162, R146 ;  /* 0x0000009200a27202 */ /* 0x000fe40000000f00 */
[----:B------:R-:W-:Y:S01]  /*8ff0*/  MUFU.EX2 R184, R184 ;  /* 0x000000b800b87308 */ /* 0x000fe20000000800 */
[----:B----4-:R-:W-:Y:S02]  /*9000*/  F2FP.BF16.PACK_AB R151, R190, R191 ;  /* 0x000000bfbe97723e */ /* 0x010fe400000010ff */
[----:B-1----:R-:W-:Y:S07]  /*9010*/  F2FP.BF16.PACK_AB R178, R147, R185 ;  /* 0x000000b993b2723e */ /* 0x002fee00000010ff */
[----:B------:R-:W1:Y:S02]  /*9020*/  MUFU.EX2 R146, R2 ;  /* 0x0000000200927308 */ /* 0x000e640000000800 */
[----:B-1----:R-:W-:Y:S01]  /*9030*/  F2FP.BF16.PACK_AB R179, R184, R146 ;  /* 0x00000092b8b3723e */ /* 0x002fe200000010ff */
[----:B--2---:R-:W-:Y:S02]  /*9040*/  FFMA.FTZ R140, R140, R107, R159 ;  /* 0x0000006b8c8c7223 */ /* 0x004fe4000001009f */
[----:B------:R-:W-:Y:S02]  /*9050*/  FFMA.FTZ R141, R141, R106, R158 ;  /* 0x0000006a8d8d7223 */ /* 0x000fe4000001009e */
[----:B------:R-:W-:Y:S02]  /*9060*/  FFMA.FTZ R2, R3, R105, R157 ;  /* 0x0000006903027223 */ /* 0x000fe4000001009d */
[----:B------:R-:W-:Y:S02]  /*9070*/  IMAD.MOV.U32 R3, RZ, RZ, R152 ;  /* 0x000000ffff037224 */ /* 0x000fe400078e0098 */
[-C--:B------:R-:W-:Y:S01]  /*9080*/  HMMA.16816.F32.BF16 R152, R148, R164.reuse, R4 ;  /* 0x000000a49498723c */ /* 0x080fe20000041804 */
[----:B------:R-:W1:Y:S04]  /*9090*/  LDSM.16.MT88.4 R4, [R210+0x2d00] ;  /* 0x002d0000d204783b */ /* 0x000e680000004200 */
[----:B------:R-:W-:Y:S02]  /*90a0*/  FFMA.FTZ R0, R0, R104, R156 ;  /* 0x0000006800007223 */ /* 0x000fe4000001009c */
[----:B------:R-:W-:Y:S01]  /*90b0*/  FADD.FTZ R3, R3, R141 ;  /* 0x0000008d03037221 */ /* 0x000fe20000010000 */
[C---:B------:R-:W-:Y:S04]  /*90c0*/  HMMA.16816.F32.BF16 R156, R176.reuse, R164, R8 ;  /* 0x000000a4b09c723c */ /* 0x040fe80000041808 */
[----:B------:R-:W-:Y:S03]  /*90d0*/  MOV R141, R144 ;  /* 0x00000090008d7202 */ /* 0x000fe60000000f00 */
[----:B------:R-:W-:Y:S01]  /*90e0*/  IMAD.MOV.U32 R8, RZ, RZ, R163 ;  /* 0x000000ffff087224 */ /* 0x000fe200078e00a3 */
[----:B------:R-:W-:Y:S01]  /*90f0*/  MOV R11, R162 ;  /* 0x000000a2000b7202 */ /* 0x000fe20000000f00 */
[----:B------:R-:W-:Y:S03]  /*9100*/  IMAD.MOV.U32 R10, RZ, RZ, R161 ;  /* 0x000000ffff0a7224 */ /* 0x000fe600078e00a1 */
[----:B------:R-:W-:Y:S02]  /*9110*/  IMAD.MOV.U32 R9, RZ, RZ, R160 ;  /* 0x000000ffff097224 */ /* 0x000fe400078e00a0 */
[-C--:B------:R-:W-:Y:S03]  /*9120*/  HMMA.16816.F32.BF16 R160, R176, R166.reuse, R12 ;  /* 0x000000a6b0a0723c */ /* 0x080fe6000004180c */
[----:B------:R-:W-:Y:S02]  /*9130*/  FADD.FTZ R10, R10, R3 ;  /* 0x000000030a0a7221 */ /* 0x000fe40000010000 */
[----:B------:R-:W-:Y:S02]  /*9140*/  FADD.FTZ R8, R8, R140 ;  /* 0x0000008c08087221 */ /* 0x000fe40000010000 */
[----:B------:R-:W-:Y:S01]  /*9150*/  IMAD.MOV.U32 R15, RZ, RZ, R121 ;  /* 0x000000ffff0f7224 */ /* 0x000fe200078e0079 */
[C---:B------:R-:W-:Y:S01]  /*9160*/  HMMA.16816.F32.BF16 R164, R148.reuse, R166, R16 ;  /* 0x000000a694a4723c */ /* 0x040fe20000041810 */
[----:B------:R-:W2:Y:S03]  /*9170*/  LDL R19, [R1+0x50] ;  /* 0x0000500001137983 */ /* 0x000ea60000100800 */
[----:B------:R-:W-:Y:S01]  /*9180*/  FADD.FTZ R11, R11, R8 ;  /* 0x000000080b0b7221 */ /* 0x000fe20000010000 */
[----:B------:R-:W-:Y:S01]  /*9190*/  MOV R14, R122 ;  /* 0x0000007a000e7202 */ /* 0x000fe20000000f00 */
[----:B------:R-:W-:Y:S01]  /*91a0*/  IMAD.MOV.U32 R13, RZ, RZ, R123 ;  /* 0x000000ffff0d7224 */ /* 0x000fe200078e007b */
[----:B------:R-:W-:Y:S01]  /*91b0*/  MOV R12, R124 ;  /* 0x0000007c000c7202 */ /* 0x000fe20000000f00 */
        /* <DEDUP_REMOVED lines=53> */
[-C--:B-1----:R-:W-:Y:S03]  /*9510*/  HMMA.16816.F32.BF16 R84, R148, R4.reuse, R84 ;  /* 0x000000049454723c */ /* 0x082fe60000041854 */
[----:B------:R-:W-:Y:S02]  /*9520*/  FADD.FTZ R3, R198, R9 ;  /* 0x00000009c6037221 */ /* 0x000fe40000010000 */
[----:B------:R-:W-:Y:S02]  /*9530*/  IMAD.MOV.U32 R140, RZ, RZ, R145 ;  /* 0x000000ffff8c7224 */ /* 0x000fe400078e0091 */
[----:B------:R-:W-:Y:S01]  /*9540*/  FADD.FTZ R3, R186, R3 ;  /* 0x00000003ba037221 */ /* 0x000fe20000010000 */
[C---:B------:R-:W-:Y:S04]  /*9550*/  HMMA.16816.F32.BF16 R88, R176.reuse, R4, R88 ;  /* 0x00000004b058723c */ /* 0x040fe80000041858 */
[----:B------:R-:W-:Y:S03]  /*9560*/  FADD.FTZ R3, R187, R3 ;  /* 0x00000003bb037221 */ /* 0x000fe60000010000 */
        /* <DEDUP_REMOVED lines=15> */
[----:B------:R1:W-:Y:S01]  /*9660*/  STL [R1], R5 ;  /* 0x0000000501007387 */ /* 0x0003e20000100800 */
[----:B------:R-:W-:Y:S01]  /*9670*/  FADD.FTZ R3, R190, R4 ;  /* 0x00000004be037221 */ /* 0x000fe20000010000 */
[----:B------:R-:W-:Y:S01]  /*9680*/  MOV R146, R143 ;  /* 0x0000008f00927202 */ /* 0x000fe20000000f00 */
[----:B------:R-:W-:Y:S02]  /*9690*/  FADD.FTZ R2, R147, R2 ;  /* 0x0000000293027221 */ /* 0x000fe40000010000 */
[----:B------:R-:W-:Y:S01]  /*96a0*/  FADD.FTZ R0, R184, R0 ;  /* 0x00000000b8007221 */ /* 0x000fe20000010000 */
[----:B------:R1:W-:Y:S01]  /*96b0*/  STL [R1+0x4], R3 ;  /* 0x0000040301007387 */ /* 0x0003e20000100800 */
[----:B------:R-:W-:Y:S03]  /*96c0*/  IMAD.MOV.U32 R147, RZ, RZ, R142 ;  /* 0x000000ffff937224 */ /* 0x000fe600078e008e */
[----:B------:R1:W-:Y:S04]  /*96d0*/  STL [R1+0x8], R2 ;  /* 0x0000080201007387 */ /* 0x0003e80000100800 */
[----:B------:R1:W-:Y:S01]  /*96e0*/  STL [R1+0xc], R0 ;  /* 0x00000c0001007387 */ /* 0x0003e20000100800 */
[----:B--2---:R-:W-:Y:S02]  /*96f0*/  ISETP.GT.AND P0, PT, R226, R19, PT ;  /* 0x00000013e200720c */ /* 0x004fe40003f04270 */
[----:B------:R-:W-:Y:S11]  /*9700*/  MOV R226, R204 ;  /* 0x000000cc00e27202 */ /* 0x000ff60000000f00 */
[----:B-1----:R-:W-:-:S05]  /*9710*/  @P0 BRA `(.L_x_623) ;  /* 0xffffbc9000000947 */ /* 0x002fca000383ffff */
.L_x_622:
[----:B------:R-:W-:-:S13]  /*9720*/  ISETP.GE.AND P0, PT, R204, RZ, PT ;  /* 0x000000ffcc00720c */ /* 0x000fda0003f06270 */
[----:B------:R-:W-:Y:S05]  /*9730*/  @!P0 BRA `(.L_x_624) ;  /* 0x0000321000008947 */ /* 0x000fea0003800000 */
[----:B-1----:R-:W2:Y:S01]  /*9740*/  LDL.64 R6, [R1+0x48] ;  /* 0x0000480001067983 */ /* 0x002ea20000100a00 */
[----:B------:R-:W-:-:S03]  /*9750*/  ULDC.64 UR4, c[0x0][0x208] ;  /* 0x0000820000047ab9 */ /* 0x000fc60000000a00 */
[----:B------:R-:W2:Y:S04]  /*9760*/  LDL.64 R4, [R1+0x38] ;  /* 0x0000380001047983 */ /* 0x000ea80000100a00 */
[----:B------:R-:W3:Y:S04]  /*9770*/  LDL.64 R10, [R1+0x40] ;  /* 0x00004000010a7983 */ /* 0x000ee80000100a00 */
[----:B------:R-:W4:Y:S01]  /*9780*/  LDL.64 R8, [R1+0x30] ;  /* 0x0000300001087983 */ /* 0x000f220000100a00 */
[----:B------:R-:W-:Y:S01]  /*9790*/  IMAD.MOV.U32 R2, RZ, RZ, R144 ;  /* 0x000000ffff027224 */ /* 0x000fe200078e0090 */
[----:B------:R-:W-:Y:S01]  /*97a0*/  MOV R147, R142 ;  /* 0x0000008e00937202 */ /* 0x000fe20000000f00 */
[----:B------:R-:W-:-:S02]  /*97b0*/  IMAD.MOV.U32 R0, RZ, RZ, R145 ;  /* 0x000000ffff007224 */ /* 0x000fc400078e0091 */
[----:B------:R-:W-:Y:S01]  /*97c0*/  IMAD.MOV.U32 R146, RZ, RZ, R143 ;  /* 0x000000ffff927224 */ /* 0x000fe200078e008f */
[----:B------:R-:W-:Y:S02]  /*97d0*/  USHF.L.U64.HI UR5, UR4, 0x5, UR5 ;  /* 0x0000000504057899 */ /* 0x000fe40008010205 */
[----:B------:R-:W-:Y:S01]  /*97e0*/  USHF.L.U32 UR4, UR4, 0x5, URZ ;  /* 0x0000000504047899 */ /* 0x000fe2000800063f */
[----:B--2---:R-:W-:-:S05]  /*97f0*/  MOV R4, R6 ;  /* 0x0000000600047202 */ /* 0x004fca0000000f00 */
[----:B------:R1:W-:Y:S01]  /*9800*/  STL.64 [R1+0x38], R4 ;  /* 0x0000380401007387 */ /* 0x0003e20000100a00 */
[----:B------:R-:W-:Y:S02]  /*9810*/  IADD3 R230, P2, R6, 0x40, RZ ;  /* 0x0000004006e67810 */ /* 0x000fe40007f5e0ff */
[----:B---3--:R-:W-:Y:S02]  /*9820*/  IADD3 R246, P0, R10, 0x40, RZ ;  /* 0x000000400af67810 */ /* 0x008fe40007f1e0ff */
[----:B------:R-:W-:Y:S02]  /*9830*/  IADD3 R232, P3, R6, 0x20, RZ ;  /* 0x0000002006e87810 */ /* 0x000fe40007f7e0ff */
[----:B------:R-:W-:Y:S01]  /*9840*/  IADD3 R248, P1, R10, 0x20, RZ ;  /* 0x000000200af87810 */ /* 0x000fe20007f3e0ff */
[----:B------:R-:W-:Y:S01]  /*9850*/  IMAD.X R231, RZ, RZ, R5, P2 ;  /* 0x000000ffffe77224 */ /* 0x000fe200010e0605 */
[----:B------:R-:W-:Y:S01]  /*9860*/  IADD3.X R233, RZ, R5, RZ, P3, !PT ;  /* 0x00000005ffe97210 */ /* 0x000fe20001ffe4ff */
[----:B----4-:R-:W-:Y:S01]  /*9870*/  IMAD.X R245, RZ, RZ, R9, P0 ;  /* 0x000000fffff57224 */ /* 0x010fe200000e0609 */
[----:B------:R-:W-:-:S02]  /*9880*/  IADD3.X R247, RZ, R9, RZ, P1, !PT ;  /* 0x00000009fff77210 */ /* 0x000fc40000ffe4ff */
.L_x_625:
[----:B------:R-:W2:Y:S01]  /*9890*/  LDL.64 R190, [R1+0x38] ;  /* 0x0000380001be7983 */ /* 0x000ea20000100a00 */
[----:B------:R-:W-:Y:S04]  /*98a0*/  DEPBAR.LE SB0, 0x0 ;  /* 0x000080000000791a */ /* 0x000fe80000000000 */
[----:B------:R-:W-:Y:S01]  /*98b0*/  MOV R53, 0x6 ;  /* 0x0000000600357802 */ /* 0x000fe20000000f00 */
[----:B------:R-:W3:Y:S01]  /*98c0*/  LDL.64 R194, [R1+0x48] ;  /* 0x0000480001c27983 */ /* 0x000ee20000100a00 */
[----:B------:R-:W-:Y:S02]  /*98d0*/  MOV R52, c[0x0][0x208] ;  /* 0x0000820000347a02 */ /* 0x000fe40000000f00 */
[----:B------:R-:W-:Y:S02]  /*98e0*/  MOV R189, c[0x0][0x208] ;  /* 0x0000820000bd7a02 */ /* 0x000fe40000000f00 */
[----:B------:R-:W-:Y:S01]  /*98f0*/  SHF.L.U64.HI R52, R52, R53, c[0x0][0x20c] ;  /* 0x0000830034347619 */ /* 0x000fe20000010235 */
[----:B------:R-:W-:Y:S01]  /*9900*/  BAR.SYNC.DEFER_BLOCKING 0x0 ;  /* 0x0000000000007b1d */ /* 0x000fe20000010000 */
[----:B------:R-:W-:Y:S02]  /*9910*/  SHF.L.U32 R189, R189, 0x6, RZ ;  /* 0x00000006bdbd7819 */ /* 0x000fe400000006ff */
[----:B------:R-:W-:Y:S01]  /*9920*/  SHF.R.S32.HI R3, RZ, 0x1f, R204 ;  /* 0x0000001fff037819 */ /* 0x000fe200000114cc */
[----:B------:R-:W-:Y:S01]  /*9930*/  IMAD R188, R52, R204, RZ ;  /* 0x000000cc34bc7224 */ /* 0x000fe200078e02ff */
[----:B------:R-:W-:Y:S01]  /*9940*/  MOV R205, c[0x0][0x1e0] ;  /* 0x0000780000cd7a02 */ /* 0x000fe20000000f00 */
[-C--:B------:R-:W-:Y:S01]  /*9950*/  IMAD.WIDE.U32 R144, R204, R189.reuse, R232 ;  /* 0x000000bdcc907225 */ /* 0x080fe200078e00e8 */
[----:B------:R-:W-:Y:S02]  /*9960*/  MOV R226, 0x5 ;  /* 0x0000000500e27802 */ /* 0x000fe40000000f00 */
[----:B------:R-:W-:Y:S01]  /*9970*/  SHF.L.U32 R205, R205, 0x5, RZ ;  /* 0x00000005cdcd7819 */ /* 0x000fe200000006ff */
[-C--:B------:R-:W-:Y:S01]  /*9980*/  IMAD R188, R3, R189.reuse, R188 ;  /* 0x000000bd03bc7224 */ /* 0x080fe200078e02bc */
[----:B------:R-:W-:Y:S01]  /*9990*/  LEA R200, P0, R144, c[0x0][0x1f8], 0x1 ;  /* 0x00007e0090c87a11 */ /* 0x000fe200078008ff */
[----:B------:R-:W-:Y:S03]  /*99a0*/  IMAD.WIDE.U32 R186, R204, R189, UR4 ;  /* 0x00000004ccba7e25 */ /* 0x000fe6000f8e00bd */
[----:B------:R-:W-:Y:S04]  /*99b0*/  IADD3 R145, R188, R145, RZ ;  /* 0x00000091bc917210 */ /* 0x000fe80007ffe0ff */
[----:B------:R-:W-:Y:S01]  /*99c0*/  LEA.HI.X R201, R144, c[0x0][0x1fc], R145, 0x1, P0 ;  /* 0x00007f0090c97a11 */ /* 0x000fe200000f0c91 */
[----:B------:R-:W-:Y:S08]  /*99d0*/  LDSM.16.M88.4 R64, [R211+0x6100] ;  /* 0x00610000d340783b */ /* 0x000ff00000000200 */
[----:B------:R-:W4:Y:S08]  /*99e0*/  LDSM.16.M88.4 R16, [R208+0x3100] ;  /* 0x00310000d010783b */ /* 0x000f300000000200 */
[----:B------:R-:W1:Y:S08]  /*99f0*/  LDSM.16.M88.4 R60, [R211+0x7100] ;  /* 0x00710000d33c783b */ /* 0x000e700000000200 */
[----:B------:R-:W1:Y:S08]  /*9a00*/  LDSM.16.M88.4 R32, [R208+0x3500] ;  /* 0x00350000d020783b */ /* 0x000e700000000200 */
[----:B------:R-:W3:Y:S06]  /*9a10*/  LDL.64 R228, [R1+0x40] ;  /* 0x0000400001e47983 */ /* 0x000eec0000100a00 */
[----:B------:R-:W1:Y:S08]  /*9a20*/  LDSM.16.M88.4 R48, [R208+0x3900] ;  /* 0x00390000d030783b */ /* 0x000e700000000200 */
[----:B------:R-:W3:Y:S01]  /*9a30*/  LDL.64 R206, [R1+0x30] ;  /* 0x0000300001ce7983 */ /* 0x000ee20000100a00 */
[-C--:B-1--4-:R-:W-:Y:S05]  /*9a40*/  HMMA.16816.F32.BF16 R4, R64, R16.reuse, RZ ;  /* 0x000000104004723c */ /* 0x092fea00000418ff */
[----:B------:R-:W1:Y:S03]  /*9a50*/  LDSM.16.M88.4 R140, [R208+0x3d00] ;  /* 0x003d0000d08c783b */ /* 0x000e660000000200 */
[C---:B------:R-:W-:Y:S05]  /*9a60*/  HMMA.16816.F32.BF16 R8, R60.reuse, R16, RZ ;  /* 0x000000103c08723c */ /* 0x040fea00000418ff */
[----:B------:R-:W4:Y:S03]  /*9a70*/  LDL.LU R252, [R1] ;  /* 0x0000000001fc7983 */ /* 0x000f260000300800 */
[-C--:B------:R-:W-:Y:S01]  /*9a80*/  HMMA.16816.F32.BF16 R12, R60, R18.reuse, RZ ;  /* 0x000000123c0c723c */ /* 0x080fe200000418ff */
[----:B------:R-:W-:Y:S07]  /*9a90*/  LDSM.16.M88.4 R148, [R212+0x6100] ;  /* 0x00610000d494783b */ /* 0x000fee0000000200 */
[C---:B------:R-:W-:Y:S01]  /*9aa0*/  HMMA.16816.F32.BF16 R16, R64.reuse, R18, RZ ;  /* 0x000000124010723c */ /* 0x040fe200000418ff */
[----:B------:R-:W4:Y:S04]  /*9ab0*/  LDL.LU R251, [R1+0x4] ;  /* 0x0000040001fb7983 */ /* 0x000f280000300800 */
[----:B-----5:R-:W1:Y:S03]  /*9ac0*/  LDSM.16.M88.4 R176, [R213] ;  /* 0x00000000d5b0783b */ /* 0x020e660000000200 */
[-C--:B------:R-:W-:Y:S05]  /*9ad0*/  HMMA.16816.F32.BF16 R20, R64, R32.reuse, RZ ;  /* 0x000000204014723c */ /* 0x080fea00000418ff */
[----:B------:R-:W4:Y:S03]  /*9ae0*/  LDL.LU R250, [R1+0x8] ;  /* 0x0000080001fa7983 */ /* 0x000f260000300800 */
[C---:B------:R-:W-:Y:S01]  /*9af0*/  HMMA.16816.F32.BF16 R24, R60.reuse, R32, RZ ;  /* 0x000000203c18723c */ /* 0x040fe200000418ff */
[----:B------:R-:W1:Y:S07]  /*9b00*/  LDSM.16.M88.4 R180, [R212+0x7100] ;  /* 0x00710000d4b4783b */ /* 0x000e6e0000000200 */
[-C--:B------:R-:W-:Y:S01]  /*9b10*/  HMMA.16816.F32.BF16 R28, R60, R34.reuse, RZ ;  /* 0x000000223c1c723c */ /* 0x080fe200000418ff */
[----:B------:R-:W4:Y:S07]  /*9b20*/  LDL.LU R249, [R1+0xc] ;  /* 0x00000c0001f97983 */ /* 0x000f2e0000300800 */
[C---:B------:R-:W-:Y:S08]  /*9b30*/  HMMA.16816.F32.BF16 R32, R64.reuse, R34, RZ ;  /* 0x000000224020723c */ /* 0x040ff000000418ff */
[-C--:B------:R-:W-:Y:S08]  /*9b40*/  HMMA.16816.F32.BF16 R36, R64, R48.reuse, RZ ;  /* 0x000000304024723c */ /* 0x080ff000000418ff */
[C---:B------:R-:W-:Y:S08]  /*9b50*/  HMMA.16816.F32.BF16 R40, R60.reuse, R48, RZ ;  /* 0x000000303c28723c */ /* 0x040ff000000418ff */
[-C--:B------:R-:W-:Y:S08]  /*9b60*/  HMMA.16816.F32.BF16 R44, R60, R50.reuse, RZ ;  /* 0x000000323c2c723c */ /* 0x080ff000000418ff */
[C---:B------:R-:W-:Y:S08]  /*9b70*/  HMMA.16816.F32.BF16 R48, R64.reuse, R50, RZ ;  /* 0x000000324030723c */ /* 0x040ff000000418ff */
[-C--:B-1----:R-:W-:Y:S08]  /*9b80*/  HMMA.16816.F32.BF16 R52, R64, R140.reuse, RZ ;  /* 0x0000008c4034723c */ /* 0x082ff000000418ff */
[C---:B------:R-:W-:Y:S07]  /*9b90*/  HMMA.16816.F32.BF16 R56, R60.reuse, R140, RZ ;  /* 0x0000008c3c38723c */ /* 0x040fee00000418ff */
[-C--:B------:R-:W-:Y:S01]  /*9ba0*/  IMAD.WIDE.U32 R140, R204, R189.reuse, R230 ;  /* 0x000000bdcc8c7225 */ /* 0x080fe200078e00e6 */
[-C--:B------:R-:W-:Y:S04]  /*9bb0*/  HMMA.16816.F32.BF16 R60, R60, R142.reuse, RZ ;  /* 0x0000008e3c3c723c */ /* 0x080fe800000418ff */
[----:B------:R-:W-:Y:S04]  /*9bc0*/  LEA R198, P3, R140, c[0x0][0x1f8], 0x1 ;  /* 0x00007e008cc67a11 */ /* 0x000fe800078608ff */
[----:B------:R-:W-:Y:S08]  /*9bd0*/  HMMA.16816.F32.BF16 R64, R64, R142, RZ ;  /* 0x0000008e4040723c */ /* 0x000ff000000418ff */
[-C--:B------:R-:W-:Y:S08]  /*9be0*/  HMMA.16816.F32.BF16 R4, R148, R176.reuse, R4 ;  /* 0x000000b09404723c */ /* 0x080ff00000041804 */
[C---:B------:R-:W-:Y:S08]  /*9bf0*/  HMMA.16816.F32.BF16 R8, R180.reuse, R176, R8 ;  /* 0x000000b0b408723c */ /* 0x040ff00000041808 */
[-C--:B------:R-:W-:Y:S08]  /*9c00*/  HMMA.16816.F32.BF16 R12, R180, R178.reuse, R12 ;  /* 0x000000b2b40c723c */ /* 0x080ff0000004180c */
[C---:B------:R-:W-:Y:S04]  /*9c10*/  HMMA.16816.F32.BF16 R16, R148.reuse, R178, R16 ;  /* 0x000000b29410723c */ /* 0x040fe80000041810 */
[----:B--2---:R-:W-:Y:S05]  /*9c20*/  IMAD.WIDE.U32 R184, R204, R189, R190 ;  /* 0x000000bdccb87225 */ /* 0x004fea00078e00be */
[----:B------:R-:W-:Y:S03]  /*9c30*/  IADD3 R3, R185, R188, RZ ;  /* 0x000000bcb9037210 */ /* 0x000fe60007ffe0ff */
[----:B------:R-:W-:Y:S02]  /*9c40*/  LEA R192, P1, R184, c[0x0][0x1f8], 0x1 ;  /* 0x00007e00b8c07a11 */ /* 0x000fe400078208ff */
[-C--:B---3--:R-:W-:Y:S02]  /*9c50*/  IADD3 R144, P0, R194, R186.reuse, RZ ;  /* 0x000000bac2907210 */ /* 0x088fe40007f1e0ff */
[----:B------:R-:W-:Y:S02]  /*9c60*/  LEA.HI.X R193, R184, c[0x0][0x1fc], R3, 0x1, P1 ;  /* 0x00007f00b8c17a11 */ /* 0x000fe400008f0c03 */
[----:B------:R-:W-:Y:S02]  /*9c70*/  IADD3 R3, R188, R187, RZ ;  /* 0x000000bbbc037210 */ /* 0x000fe40007ffe0ff */
[----:B------:R-:W-:Y:S02]  /*9c80*/  LEA R194, P2, R144, c[0x0][0x1f8], 0x1 ;  /* 0x00007e0090c27a11 */ /* 0x000fe400078408ff */
[----:B------:R-:W-:Y:S02]  /*9c90*/  IADD3 R188, R188, R141, RZ ;  /* 0x0000008dbcbc7210 */ /* 0x000fe40007ffe0ff */
[C---:B------:R-:W-:Y:S02]  /*9ca0*/  IADD3.X R141, R3.reuse, R191, RZ, P0, !PT ;  /* 0x000000bf038d7210 */ /* 0x040fe400007fe4ff */
[----:B------:R-:W-:Y:S02]  /*9cb0*/  LEA.HI.X R199, R140, c[0x0][0x1fc], R188, 0x1, P3 ;  /* 0x00007f008cc77a11 */ /* 0x000fe400018f0cbc */
[----:B------:R-:W-:Y:S01]  /*9cc0*/  LEA.HI.X R195, R144, c[0x0][0x1fc], R141, 0x1, P2 ;  /* 0x00007f0090c37a11 */ /* 0x000fe200010f0c8d */
[----:B------:R-:W-:Y:S01]  /*9cd0*/  LDSM.16.M88.4 R188, [R222] ;  /* 0x00000000debc783b */ /* 0x000fe20000000200 */
[-C--:B------:R-:W-:Y:S02]  /*9ce0*/  IADD3 R145, P1, R232, R186.reuse, RZ ;  /* 0x000000bae8917210 */ /* 0x080fe40007f3e0ff */
[----:B------:R-:W-:Y:S02]  /*9cf0*/  IADD3 R196, P0, R230, R186, RZ ;  /* 0x000000bae6c47210 */ /* 0x000fe40007f1e0ff */
[C---:B------:R-:W-:Y:S02]  /*9d00*/  IADD3.X R144, R3.reuse, R233, RZ, P1, !PT ;  /* 0x000000e903907210 */ /* 0x040fe40000ffe4ff */
[----:B------:R-:W-:Y:S01]  /*9d10*/  IADD3.X R3, R3, R231, RZ, P0, !PT ;  /* 0x000000e703037210 */ /* 0x000fe200007fe4ff */
[----:B------:R-:W1:Y:S01]  /*9d20*/  LDSM.16.M88.4 R140, [R224] ;  /* 0x00000000e08c783b */ /* 0x000e620000000200 */
[C---:B------:R-:W-:Y:S02]  /*9d30*/  ISETP.GT.AND P0, PT, R204.reuse, RZ, PT ;  /* 0x000000ffcc00720c */ /* 0x040fe40003f04270 */
[----:B------:R-:W-:Y:S05]  /*9d40*/  IADD3 R204, R204, -0x1, RZ ;  /* 0xffffffffcccc7810 */ /* 0x000fea0007ffe0ff */
[----:B------:R-:W2:Y:S08]  /*9d50*/  LDSM.16.M88.4 R184, [R223] ;  /* 0x00000000dfb8783b */ /* 0x000eb00000000200 */
[----:B------:R-:W-:Y:S01]  /*9d60*/  @!PT LDS RZ, [RZ] ;  /* 0x00000000fffff984 */ /* 0x000fe20000000800 */
[----:B------:R-:W-:Y:S01]  /*9d70*/  @!PT LDS RZ, [RZ] ;  /* 0x00000000fffff984 */ /* 0x000fe20000000800 */
[----:B------:R-:W-:Y:S01]  /*9d80*/  @!PT LDS RZ, [RZ] ;  /* 0x00000000fffff984 */ /* 0x000fe20000000800 */
[----:B------:R3:W-:Y:S08]  /*9d90*/  LDGSTS.E.BYPASS.LTC128B.128 [R225+0x100], [R192.64], !P6 ;  /* 0x00100000c0e17fae */ /* 0x0007f0000f101d46 */
[----:B------:R2:W-:Y:S08]  /*9da0*/  LDGSTS.E.BYPASS.LTC128B.128 [R225+0x1100], [R200.64], !P5 ;  /* 0x01100000c8e17fae */ /* 0x0005f0000e901d46 */
[----:B------:R2:W-:Y:S01]  /*9db0*/  LDGSTS.E.BYPASS.LTC128B.128 [R225+0x2100], [R198.64], !P4 ;  /* 0x02100000c6e17fae */ /* 0x0005e2000e101d46 */
[-C--:B-1----:R-:W-:Y:S07]  /*9dc0*/  HMMA.16816.F32.BF16 R20, R148, R140.reuse, R20 ;  /* 0x0000008c9414723c */ /* 0x082fee0000041814 */
[----:B------:R1:W-:Y:S01]  /*9dd0*/  LDGSTS.E.BYPASS.LTC128B.128 [R225+0x900], [R194.64], !P6 ;  /* 0x00900000c2e17fae */ /* 0x0003e2000f101d46 */
[C---:B---3--:R-:W-:Y:S04]  /*9de0*/  LEA R192, P2, R145.reuse, c[0x0][0x1f8], 0x1 ;  /* 0x00007e0091c07a11 */ /* 0x048fe800078408ff */
[----:B------:R-:W-:Y:S01]  /*9df0*/  LEA.HI.X R193, R145, c[0x0][0x1fc], R144, 0x1, P2 ;  /* 0x00007f0091c17a11 */ /* 0x000fe200010f0c90 */
[C---:B------:R-:W-:Y:S04]  /*9e00*/  HMMA.16816.F32.BF16 R24, R180.reuse, R140, R24 ;  /* 0x0000008cb418723c */ /* 0x040fe80000041818 */
[----:B------:R1:W-:Y:S01]  /*9e10*/  LDGSTS.E.BYPASS.LTC128B.128 [R225+0x1900], [R192.64], !P5 ;  /* 0x01900000c0e17fae */ /* 0x0003e2000e901d46 */
[C---:B------:R-:W-:Y:S03]  /*9e20*/  LEA R144, P1, R196.reuse, c[0x0][0x1f8], 0x1 ;  /* 0x00007e00c4907a11 */ /* 0x040fe600078208ff */
[-C--:B------:R-:W-:Y:S04]  /*9e30*/  HMMA.16816.F32.BF16 R28, R180, R142.reuse, R28 ;  /* 0x0000008eb41c723c */ /* 0x080fe8000004181c */
[----:B------:R-:W-:Y:S04]  /*9e40*/  LEA.HI.X R145, R196, c[0x0][0x1fc], R3, 0x1, P1 ;  /* 0x00007f00c4917a11 */ /* 0x000fe800008f0c03 */
[C---:B------:R-:W-:Y:S01]  /*9e50*/  HMMA.16816.F32.BF16 R32, R148.reuse, R142, R32 ;  /* 0x0000008e9420723c */ /* 0x040fe20000041820 */
[----:B------:R3:W-:Y:S07]  /*9e60*/  LDGSTS.E.BYPASS.LTC128B.128 [R225+0x2900], [R144.64], !P4 ;  /* 0x0290000090e17fae */ /* 0x0007ee000e101d46 */
[-C--:B--2---:R-:W-:Y:S01]  /*9e70*/  HMMA.16816.F32.BF16 R36, R148, R184.reuse, R36 ;  /* 0x000000b89424723c */ /* 0x084fe20000041824 */
[----:B------:R-:W-:Y:S07]  /*9e80*/  LDSM.16.M88.4 R196, [R208+0x4100] ;  /* 0x00410000d0c4783b */ /* 0x000fee0000000200 */
[C---:B------:R-:W-:Y:S01]  /*9e90*/  HMMA.16816.F32.BF16 R40, R180.reuse, R184, R40 ;  /* 0x000000b8b428723c */ /* 0x040fe20000041828 */
[----:B------:R-:W0:Y:S07]  /*9ea0*/  LDGDEPBAR ;  /* 0x00000000000079af */ /* 0x000e2e0000000000 */
[-C--:B------:R-:W-:Y:S01]  /*9eb0*/  HMMA.16816.F32.BF16 R44, R180, R186.reuse, R44 ;  /* 0x000000bab42c723c */ /* 0x080fe2000004182c */
[----:B-1----:R-:W1:Y:S07]  /*9ec0*/  LDSM.16.M88.4 R192, [R211+0x8100] ;  /* 0x00810000d3c0783b */ /* 0x002e6e0000000200 */
[C---:B------:R-:W-:Y:S01]  /*9ed0*/  HMMA.16816.F32.BF16 R48, R148.reuse, R186, R48 ;  /* 0x000000ba9430723c */ /* 0x040fe20000041830 */
[----:B------:R-:W2:Y:S07]  /*9ee0*/  LDSM.16.M88.4 R200, [R211+0x9100] ;  /* 0x00910000d3c8783b */ /* 0x000eae0000000200 */
[-C--:B------:R-:W-:Y:S01]  /*9ef0*/  HMMA.16816.F32.BF16 R52, R148, R188.reuse, R52 ;  /* 0x000000bc9434723c */ /* 0x080fe20000041834 */
[----:B------:R-:W3:Y:S07]  /*9f00*/  LDSM.16.M88.4 R176, [R208+0x4500] ;  /* 0x00450000d0b0783b */ /* 0x000eee0000000200 */
[C---:B------:R-:W-:Y:S01]  /*9f10*/  HMMA.16816.F32.BF16 R56, R180.reuse, R188, R56 ;  /* 0x000000bcb438723c */ /* 0x040fe20000041838 */
[----:B------:R-:W3:Y:S07]  /*9f20*/  LDSM.16.M88.4 R140, [R208+0x4900] ;  /* 0x00490000d08c783b */ /* 0x000eee0000000200 */
[-C--:B------:R-:W-:Y:S01]  /*9f30*/  HMMA.16816.F32.BF16 R60, R180, R190.reuse, R60 ;  /* 0x000000beb43c723c */ /* 0x080fe2000004183c */
[----:B------:R-:W-:Y:S07]  /*9f40*/  LDSM.16.M88.4 R180, [R212+0x8100] ;  /* 0x00810000d4b4783b */ /* 0x000fee0000000200 */
[----:B------:R-:W-:Y:S01]  /*9f50*/  HMMA.16816.F32.BF16 R64, R148, R190, R64 ;  /* 0x000000be9440723c */ /* 0x000fe20000041840 */
[----:B------:R-:W4:Y:S07]  /*9f60*/  LDSM.16.M88.4 R148, [R208+0x4d00] ;  /* 0x004d0000d094783b */ /* 0x000f2e0000000200 */
[-C--:B-1----:R-:W-:Y:S01]  /*9f70*/  HMMA.16816.F32.BF16 R4, R192, R196.reuse, R4 ;  /* 0x000000c4c004723c */ /* 0x082fe20000041804 */
[----:B------:R-:W1:Y:S07]  /*9f80*/  LDSM.16.M88.4 R184, [R221] ;  /* 0x00000000ddb8783b */ /* 0x000e6e0000000200 */
[C---:B--2---:R-:W-:Y:S01]  /*9f90*/  HMMA.16816.F32.BF16 R8, R200.reuse, R196, R8 ;  /* 0x000000c4c808723c */ /* 0x044fe20000041808 */
[----:B------:R-:W2:Y:S07]  /*9fa0*/  LDSM.16.M88.4 R188, [R212+0x9100] ;  /* 0x00910000d4bc783b */ /* 0x000eae0000000200 */
[-C--:B------:R-:W-:Y:S08]  /*9fb0*/  HMMA.16816.F32.BF16 R12, R200, R198.reuse, R12 ;  /* 0x000000c6c80c723c */ /* 0x080ff0000004180c */
[C---:B------:R-:W-:Y:S01]  /*9fc0*/  HMMA.16816.F32.BF16 R16, R192.reuse, R198, R16 ;  /* 0x000000c6c010723c */ /* 0x040fe20000041810 */
[----:B------:R-:W-:Y:S07]  /*9fd0*/  LDSM.16.M88.4 R196, [R218] ;  /* 0x00000000dac4783b */ /* 0x000fee0000000200 */
[-C--:B---3--:R-:W-:Y:S08]  /*9fe0*/  HMMA.16816.F32.BF16 R20, R192, R176.reuse, R20 ;  /* 0x000000b0c014723c */ /* 0x088ff00000041814 */
[C---:B------:R-:W-:Y:S08]  /*9ff0*/  HMMA.16816.F32.BF16 R24, R200.reuse, R176, R24 ;  /* 0x000000b0c818723c */ /* 0x040ff00000041818 */
[-C--:B------:R-:W-:Y:S08]  /*a000*/  HMMA.16816.F32.BF16 R28, R200, R178.reuse, R28 ;  /* 0x000000b2c81c723c */ /* 0x080ff0000004181c */
[C---:B------:R-:W-:Y:S01]  /*a010*/  HMMA.16816.F32.BF16 R32, R192.reuse, R178, R32 ;  /* 0x000000b2c020723c */ /* 0x040fe20000041820 */
[----:B------:R-:W3:Y:S07]  /*a020*/  LDSM.16.M88.4 R176, [R220] ;  /* 0x00000000dcb0783b */ /* 0x000eee0000000200 */
[-C--:B------:R-:W-:Y:S08]  /*a030*/  HMMA.16816.F32.BF16 R36, R192, R140.reuse, R36 ;  /* 0x0000008cc024723c */ /* 0x080ff00000041824 */
        /* <DEDUP_REMOVED lines=12> */
[C---:B--2---:R-:W-:Y:S08]  /*a100*/  HMMA.16816.F32.BF16 R8, R188.reuse, R184, R8 ;  /* 0x000000b8bc08723c */ /* 0x044ff00000041808 */
[-C--:B------:R-:W-:Y:S08]  /*a110*/  HMMA.16816.F32.BF16 R12, R188, R186.reuse, R12 ;  /* 0x000000babc0c723c */ /* 0x080ff0000004180c */
[C---:B------:R-:W-:Y:S01]  /*a120*/  HMMA.16816.F32.BF16 R16, R180.reuse, R186, R16 ;  /* 0x000000bab410723c */ /* 0x040fe20000041810 */
[----:B------:R-:W2:Y:S07]  /*a130*/  LDSM.16.M88.4 R184, [R208+0x5500] ;  /* 0x00550000d0b8783b */ /* 0x000eae0000000200 */
[-C--:B---3--:R-:W-:Y:S08]  /*a140*/  HMMA.16816.F32.BF16 R20, R180, R176.reuse, R20 ;  /* 0x000000b0b414723c */ /* 0x088ff00000041814 */
[C---:B------:R-:W-:Y:S08]  /*a150*/  HMMA.16816.F32.BF16 R24, R188.reuse, R176, R24 ;  /* 0x000000b0bc18723c */ /* 0x040ff00000041818 */
[-C--:B------:R-:W-:Y:S08]  /*a160*/  HMMA.16816.F32.BF16 R28, R188, R178.reuse, R28 ;  /* 0x000000b2bc1c723c */ /* 0x080ff0000004181c */
[C---:B------:R-:W-:Y:S01]  /*a170*/  HMMA.16816.F32.BF16 R32, R180.reuse, R178, R32 ;  /* 0x000000b2b420723c */ /* 0x040fe20000041820 */
[----:B------:R-:W-:Y:S07]  /*a180*/  LDSM.16.M88.4 R176, [R208+0x5d00] ;  /* 0x005d0000d0b0783b */ /* 0x000fee0000000200 */
[-C--:B------:R-:W-:Y:S08]  /*a190*/  HMMA.16816.F32.BF16 R36, R180, R140.reuse, R36 ;  /* 0x0000008cb424723c */ /* 0x080ff00000041824 */
        /* <DEDUP_REMOVED lines=9> */
[----:B------:R-:W4:Y:S07]  /*a230*/  LDSM.16.M88.4 R180, [R212+0xa100] ;  /* 0x00a10000d4b4783b */ /* 0x000f2e0000000200 */
[-C--:B-1----:R-:W-:Y:S01]  /*a240*/  HMMA.16816.F32.BF16 R4, R148, R192.reuse, R4 ;  /* 0x000000c09404723c */ /* 0x082fe20000041804 */
[----:B------:R-:W-:Y:S07]  /*a250*/  LDSM.16.M88.4 R196, [R214] ;  /* 0x00000000d6c4783b */ /* 0x000fee0000000200 */
        /* <DEDUP_REMOVED lines=13> */
[----:B------:R-:W2:Y:S01]  /*a330*/  LDSM.16.M88.4 R140, [R215] ;  /* 0x00000000d78c783b */ /* 0x000ea20000000200 */
[----:B------:R-:W-:Y:S06]  /*a340*/  DEPBAR.LE SB0, 0x0 ;  /* 0x000080000000791a */ /* 0x000fec0000000000 */
[-C--:B------:R-:W-:Y:S01]  /*a350*/  HMMA.16816.F32.BF16 R52, R148, R176.reuse, R52 ;  /* 0x000000b09434723c */ /* 0x080fe20000041834 */
[----:B------:R-:W-:Y:S07]  /*a360*/  BAR.SYNC.DEFER_BLOCKING 0x0 ;  /* 0x0000000000007b1d */ /* 0x000fee0000010000 */
[C---:B------:R-:W-:Y:S08]  /*a370*/  HMMA.16816.F32.BF16 R56, R200.reuse, R176, R56 ;  /* 0x000000b0c838723c */ /* 0x040ff00000041838 */
[-C--:B------:R-:W-:Y:S08]  /*a380*/  HMMA.16816.F32.BF16 R60, R200, R178.reuse, R60 ;  /* 0x000000b2c83c723c */ /* 0x080ff0000004183c */
[----:B------:R-:W-:Y:S08]  /*a390*/  HMMA.16816.F32.BF16 R64, R148, R178, R64 ;  /* 0x000000b29440723c */ /* 0x000ff00000041840 */
[-C--:B----4-:R-:W-:Y:S08]  /*a3a0*/  HMMA.16816.F32.BF16 R4, R180, R188.reuse, R4 ;  /* 0x000000bcb404723c */ /* 0x090ff00000041804 */
[C---:B-1----:R-:W-:Y:S08]  /*a3b0*/  HMMA.16816.F32.BF16 R8, R184.reuse, R188, R8 ;  /* 0x000000bcb808723c */ /* 0x042ff00000041808 */
[-C--:B------:R-:W-:Y:S08]  /*a3c0*/  HMMA.16816.F32.BF16 R12, R184, R190.reuse, R12 ;  /* 0x000000beb80c723c */ /* 0x080ff0000004180c */
[C---:B------:R-:W-:Y:S04]  /*a3d0*/  HMMA.16816.F32.BF16 R16, R180.reuse, R190, R16 ;  /* 0x000000beb410723c */ /* 0x040fe80000041810 */
[----:B------:R-:W-:Y:S04]  /*a3e0*/  FMNMX.FTZ R3, R4, R0, !PT ;  /* 0x0000000004037209 */ /* 0x000fe80007810000 */
[-C--:B------:R-:W-:Y:S04]  /*a3f0*/  HMMA.16816.F32.BF16 R20, R180, R192.reuse, R20 ;  /* 0x000000c0b414723c */ /* 0x080fe80000041814 */
[----:B------:R-:W-:Y:S04]  /*a400*/  FMNMX.FTZ R3, R5, R3, !PT ;  /* 0x0000000305037209 */ /* 0x000fe80007810000 */
[C---:B------:R-:W-:Y:S08]  /*a410*/  HMMA.16816.F32.BF16 R24, R184.reuse, R192, R24 ;  /* 0x000000c0b818723c */ /* 0x040ff00000041818 */
[-C--:B------:R-:W-:Y:S04]  /*a420*/  HMMA.16816.F32.BF16 R28, R184, R194.reuse, R28 ;  /* 0x000000c2b81c723c */ /* 0x080fe8000004181c */
[----:B------:R-:W-:Y:S04]  /*a430*/  FMNMX.FTZ R3, R16, R3, !PT ;  /* 0x0000000310037209 */ /* 0x000fe80007810000 */
[C---:B------:R-:W-:Y:S04]  /*a440*/  HMMA.16816.F32.BF16 R32, R180.reuse, R194, R32 ;  /* 0x000000c2b420723c */ /* 0x040fe80000041820 */
[----:B------:R-:W-:Y:S04]  /*a450*/  FMNMX.FTZ R3, R17, R3, !PT ;  /* 0x0000000311037209 */ /* 0x000fe80007810000 */
[-C--:B--2---:R-:W-:Y:S04]  /*a460*/  HMMA.16816.F32.BF16 R36, R180, R140.reuse, R36 ;  /* 0x0000008cb424723c */ /* 0x084fe80000041824 */
[----:B------:R-:W-:Y:S04]  /*a470*/  FMNMX.FTZ R3, R20, R3, !PT ;  /* 0x0000000314037209 */ /* 0x000fe80007810000 */
[C---:B------:R-:W-:Y:S04]  /*a480*/  HMMA.16816.F32.BF16 R40, R184.reuse, R140, R40 ;  /* 0x0000008cb828723c */ /* 0x040fe80000041828 */
[----:B------:R-:W-:Y:S03]  /*a490*/  FMNMX.FTZ R3, R21, R3, !PT ;  /* 0x0000000315037209 */ /* 0x000fe60007810000 */
        /* <DEDUP_REMOVED lines=56> */
[----:B------:R-:W-:Y:S02]  /*a820*/  FMNMX.FTZ R141, R27, R141, !PT ;  /* 0x0000008d1b8d7209 */ /* 0x000fe40007810000 */
[----:B--2---:R-:W-:Y:S02]  /*a830*/  FMNMX.FTZ R3, R3, R142, !PT ;  /* 0x0000008e03037209 */ /* 0x004fe40007810000 */
[----:B------:R-:W-:Y:S02]  /*a840*/  FMNMX.FTZ R140, R61, R140, !PT ;  /* 0x0000008c3d8c7209 */ /* 0x000fe40007810000 */
[----:B------:R-:W-:Y:S01]  /*a850*/  FMNMX.FTZ R141, R30, R141, !PT ;  /* 0x0000008d1e8d7209 */ /* 0x000fe20007810000 */
[----:B------:R-:W-:Y:S03]  /*a860*/  SHFL.BFLY PT, R142, R3, 0x1, 0x1f ;  /* 0x0c201f00038e7f89 */ /* 0x000fe600000e0000 */
[----:B------:R-:W-:Y:S04]  /*a870*/  FMNMX.FTZ R141, R31, R141, !PT ;  /* 0x0000008d1f8d7209 */ /* 0x000fe80007810000 */
[----:B------:R-:W-:Y:S01]  /*a880*/  FMNMX.FTZ R141, R42, R141, !PT ;  /* 0x0000008d2a8d7209 */ /* 0x000fe20007810000 */
[----:B------:R-:W2:Y:S03]  /*a890*/  SHFL.BFLY PT, R144, R140, 0x2, 0x1f ;  /* 0x0c401f008c907f89 */ /* 0x000ea600000e0000 */
[----:B------:R-:W-:Y:S02]  /*a8a0*/  FMNMX.FTZ R141, R43, R141, !PT ;  /* 0x0000008d2b8d7209 */ /* 0x000fe40007810000 */
[----:B-1----:R-:W-:Y:S02]  /*a8b0*/  FMNMX.FTZ R145, R145, R143, !PT ;  /* 0x0000008f91917209 */ /* 0x002fe40007810000 */
[----:B------:R-:W-:Y:S03]  /*a8c0*/  FMNMX.FTZ R141, R46, R141, !PT ;  /* 0x0000008d2e8d7209 */ /* 0x000fe60007810000 */
[C---:B------:R-:W-:Y:S02]  /*a8d0*/  FADD.FTZ R0, -R145.reuse, R0 ;  /* 0x0000000091007221 */ /* 0x040fe40000010100 */
[----:B------:R-:W-:Y:S02]  /*a8e0*/  FMUL.FTZ R184, R145, c[0x0][0x2d0] ;  /* 0x0000b40091b87a20 */ /* 0x000fe40000410000 */
[----:B------:R-:W-:Y:S02]  /*a8f0*/  FMUL.FTZ R0, R0, c[0x0][0x2d0] ;  /* 0x0000b40000007a20 */ /* 0x000fe40000410000 */
[--C-:B------:R-:W-:Y:S02]  /*a900*/  FFMA.FTZ R4, R4, c[0x0][0x2d0], -R184.reuse ;  /* 0x0000b40004047a23 */ /* 0x100fe400000108b8 */
[--C-:B------:R-:W-:Y:S02]  /*a910*/  FFMA.FTZ R5, R5, c[0x0][0x2d0], -R184.reuse ;  /* 0x0000b40005057a23 */ /* 0x100fe400000108b8 */
[----:B------:R1:W-:Y:S01]  /*a920*/  MUFU.EX2 R239, R4 ;  /* 0x0000000400ef7308 */ /* 0x0003e20000000800 */
[--C-:B------:R-:W-:Y:S01]  /*a930*/  FFMA.FTZ R16, R16, c[0x0][0x2d0], -R184.reuse ;  /* 0x0000b40010107a23 */ /* 0x100fe200000108b8 */
[----:B--2---:R-:W-:Y:S01]  /*a940*/  FMNMX.FTZ R140, R140, R144, !PT ;  /* 0x000000908c8c7209 */ /* 0x004fe20007810000 */
[--C-:B------:R-:W-:Y:S01]  /*a950*/  FFMA.FTZ R17, R17, c[0x0][0x2d0], -R184.reuse ;  /* 0x0000b40011117a23 */ /* 0x100fe200000108b8 */
[----:B------:R-:W-:Y:S01]  /*a960*/  FMNMX.FTZ R144, R3, R142, !PT ;  /* 0x0000008e03907209 */ /* 0x000fe20007810000 */
[--C-:B------:R-:W-:Y:S01]  /*a970*/  FFMA.FTZ R32, R32, c[0x0][0x2d0], -R184.reuse ;  /* 0x0000b40020207a23 */ /* 0x100fe200000108b8 */
[----:B------:R-:W-:Y:S01]  /*a980*/  FMNMX.FTZ R3, R47, R141, !PT ;  /* 0x0000008d2f037209 */ /* 0x000fe20007810000 */
[----:B------:R-:W2:Y:S01]  /*a990*/  SHFL.BFLY PT, R148, R140, 0x1, 0x1f ;  /* 0x0c201f008c947f89 */ /* 0x000ea200000e0000 */
[--C-:B------:R-:W-:Y:S02]  /*a9a0*/  FFMA.FTZ R36, R36, c[0x0][0x2d0], -R184.reuse ;  /* 0x0000b40024247a23 */ /* 0x100fe400000108b8 */
[----:B------:R3:W4:Y:S01]  /*a9b0*/  MUFU.EX2 R141, R0 ;  /* 0x00000000008d7308 */ /* 0x0007220000000800 */
[----:B------:R-:W-:Y:S01]  /*a9c0*/  FMNMX.FTZ R3, R58, R3, !PT ;  /* 0x000000033a037209 */ /* 0x000fe20007810000 */
[----:B------:R-:W-:Y:S02]  /*a9d0*/  FMUL.FTZ R185, R144, c[0x0][0x2d0] ;  /* 0x0000b40090b97a20 */ /* 0x000fe40000410000 */
[----:B------:R-:W-:Y:S02]  /*a9e0*/  FFMA.FTZ R37, R37, c[0x0][0x2d0], -R184 ;  /* 0x0000b40025257a23 */ /* 0x000fe400000108b8 */
[--C-:B------:R-:W-:Y:S02]  /*a9f0*/  FFMA.FTZ R6, R6, c[0x0][0x2d0], -R185.reuse ;  /* 0x0000b40006067a23 */ /* 0x100fe400000108b9 */
[--C-:B------:R-:W-:Y:S02]  /*aa00*/  FFMA.FTZ R7, R7, c[0x0][0x2d0], -R185.reuse ;  /* 0x0000b40007077a23 */ /* 0x100fe400000108b9 */
[----:B------:R4:W-:Y:S01]  /*aa10*/  MUFU.EX2 R242, R5 ;  /* 0x0000000500f27308 */ /* 0x0009e20000000800 */
[--C-:B------:R-:W-:Y:S02]  /*aa20*/  FFMA.FTZ R18, R18, c[0x0][0x2d0], -R185.reuse ;  /* 0x0000b40012127a23 */ /* 0x100fe400000108b9 */
[--C-:B------:R-:W-:Y:S01]  /*aa30*/  FFMA.FTZ R19, R19, c[0x0][0x2d0], -R185.reuse ;  /* 0x0000b40013137a23 */ /* 0x100fe200000108b9 */
[----:B-1----:R-:W-:Y:S01]  /*aa40*/  @P0 SHF.R.S32.HI R4, RZ, 0x1f, R204 ;  /* 0x0000001fff040819 */ /* 0x002fe200000114cc */
[--C-:B------:R-:W-:Y:S02]  /*aa50*/  FFMA.FTZ R38, R38, c[0x0][0x2d0], -R185.reuse ;  /* 0x0000b40026267a23 */ /* 0x100fe400000108b9 */
[--C-:B------:R-:W-:Y:S02]  /*aa60*/  FFMA.FTZ R39, R39, c[0x0][0x2d0], -R185.reuse ;  /* 0x0000b40027277a23 */ /* 0x100fe400000108b9 */
[----:B------:R-:W-:Y:S01]  /*aa70*/  @P0 IMAD R4, R4, c[0x0][0x1e0], RZ ;  /* 0x0000780004040a24 */ /* 0x000fe200078e02ff */
[----:B------:R-:W-:Y:S01]  /*aa80*/  MUFU.EX2 R237, R6 ;  /* 0x0000000600ed7308 */ /* 0x000fe20000000800 */
[--C-:B------:R-:W-:Y:S01]  /*aa90*/  FFMA.FTZ R48, R48, c[0x0][0x2d0], -R184.reuse ;  /* 0x0000b40030307a23 */ /* 0x100fe200000108b8 */
[----:B--2---:R-:W-:Y:S01]  /*aaa0*/  FMNMX.FTZ R143, R140, R148, !PT ;  /* 0x000000948c8f7209 */ /* 0x004fe20007810000 */
[----:B------:R-:W-:Y:S02]  /*aab0*/  FFMA.FTZ R49, R49, c[0x0][0x2d0], -R184 ;  /* 0x0000b40031317a23 */ /* 0x000fe400000108b8 */
[----:B---3--:R-:W-:Y:S01]  /*aac0*/  FADD.FTZ R0, -R144, R2 ;  /* 0x0000000290007221 */ /* 0x008fe20000010100 */
[----:B------:R-:W-:Y:S01]  /*aad0*/  FMNMX.FTZ R2, R59, R3, !PT ;  /* 0x000000033b027209 */ /* 0x000fe20007810000 */
[C---:B------:R-:W-:Y:S02]  /*aae0*/  FMUL.FTZ R186, R143.reuse, c[0x0][0x2d0] ;  /* 0x0000b4008fba7a20 */ /* 0x040fe40000410000 */
[----:B------:R-:W-:Y:S01]  /*aaf0*/  FMUL.FTZ R3, R0, c[0x0][0x2d0] ;  /* 0x0000b40000037a20 */ /* 0x000fe20000410000 */
[----:B------:R-:W-:Y:S01]  /*ab00*/  FMNMX.FTZ R0, R62, R2, !PT ;  /* 0x000000023e007209 */ /* 0x000fe20007810000 */
[----:B------:R-:W-:Y:S01]  /*ab10*/  FADD.FTZ R2, -R143, R146 ;  /* 0x000000928f027221 */ /* 0x000fe20000010100 */
[----:B------:R1:W-:Y:S01]  /*ab20*/  MUFU.EX2 R240, R7 ;  /* 0x0000000700f07308 */ /* 0x0003e20000000800 */
[----:B------:R-:W-:Y:S01]  /*ab30*/  FFMA.FTZ R8, R8, c[0x0][0x2d0], -R186 ;  /* 0x0000b40008087a23 */ /* 0x000fe200000108ba */
[----:B------:R-:W-:Y:S01]  /*ab40*/  FMNMX.FTZ R0, R63, R0, !PT ;  /* 0x000000003f007209 */ /* 0x000fe20007810000 */
[----:B----4-:R-:W-:Y:S02]  /*ab50*/  @P0 IMAD R5, R204, c[0x0][0x1e4], R4 ;  /* 0x00007900cc050a24 */ /* 0x010fe400078e0204 */
[--C-:B------:R-:W-:Y:S02]  /*ab60*/  FFMA.FTZ R12, R12, c[0x0][0x2d0], -R186.reuse ;  /* 0x0000b4000c0c7a23 */ /* 0x100fe400000108ba */
[--C-:B------:R-:W-:Y:S02]  /*ab70*/  FFMA.FTZ R13, R13, c[0x0][0x2d0], -R186.reuse ;  /* 0x0000b4000d0d7a23 */ /* 0x100fe400000108ba */
[C---:B------:R-:W-:Y:S01]  /*ab80*/  FMUL.FTZ R100, R141.reuse, R100 ;  /* 0x000000648d647220 */ /* 0x040fe20000410000 */
[----:B------:R2:W3:Y:S01]  /*ab90*/  MUFU.EX2 R140, R3 ;  /* 0x00000003008c7308 */ /* 0x0004e20000000800 */
[C---:B------:R-:W-:Y:S02]  /*aba0*/  FMUL.FTZ R101, R141.reuse, R101 ;  /* 0x000000658d657220 */ /* 0x040fe40000410000 */
[C---:B------:R-:W-:Y:S02]  /*abb0*/  FMUL.FTZ R112, R141.reuse, R112 ;  /* 0x000000708d707220 */ /* 0x040fe40000410000 */
[----:B------:R-:W-:Y:S02]  /*abc0*/  FMUL.FTZ R113, R141, R113 ;  /* 0x000000718d717220 */ /* 0x000fe40000410000 */
[--C-:B------:R-:W-:Y:S02]  /*abd0*/  FFMA.FTZ R50, R50, c[0x0][0x2d0], -R185.reuse ;  /* 0x0000b40032327a23 */ /* 0x100fe400000108b9 */
[----:B------:R-:W-:Y:S01]  /*abe0*/  FFMA.FTZ R51, R51, c[0x0][0x2d0], -R185 ;  /* 0x0000b40033337a23 */ /* 0x000fe200000108b9 */
[----:B------:R-:W-:Y:S01]  /*abf0*/  MUFU.EX2 R241, R18 ;  /* 0x0000001200f17308 */ /* 0x000fe20000000800 */
[--C-:B------:R-:W-:Y:S02]  /*ac00*/  FFMA.FTZ R40, R40, c[0x0][0x2d0], -R186.reuse ;  /* 0x0000b40028287a23 */ /* 0x100fe400000108ba */
[--C-:B------:R-:W-:Y:S02]  /*ac10*/  FFMA.FTZ R41, R41, c[0x0][0x2d0], -R186.reuse ;  /* 0x0000b40029297a23 */ /* 0x100fe400000108ba */
[----:B-1----:R-:W-:Y:S04]  /*ac20*/  @P0 IMAD.WIDE.U32 R6, R204, c[0x0][0x1e0], RZ ;  /* 0x00007800cc060a25 */ /* 0x002fe800078e00ff */
[--C-:B------:R-:W-:Y:S01]  /*ac30*/  FFMA.FTZ R44, R44, c[0x0][0x2d0], -R186.reuse ;  /* 0x0000b4002c2c7a23 */ /* 0x100fe200000108ba */
[----:B------:R-:W1:Y:S01]  /*ac40*/  MUFU.EX2 R238, R19 ;  /* 0x0000001300ee7308 */ /* 0x000e620000000800 */
[----:B------:R-:W-:Y:S01]  /*ac50*/  @P0 SHF.L.U32 R4, R6, 0x6, RZ ;  /* 0x0000000606040819 */ /* 0x000fe200000006ff */
[----:B------:R-:W-:Y:S02]  /*ac60*/  FFMA.FTZ R45, R45, c[0x0][0x2d0], -R186 ;  /* 0x0000b4002d2d7a23 */ /* 0x000fe400000108ba */
[----:B--2---:R-:W-:Y:S02]  /*ac70*/  FMUL.FTZ R3, R2, c[0x0][0x2d0] ;  /* 0x0000b40002037a20 */ /* 0x004fe40000410000 */
[----:B------:R-:W2:Y:S01]  /*ac80*/  SHFL.BFLY PT, R2, R0, 0x2, 0x1f ;  /* 0x0c401f0000027f89 */ /* 0x000ea200000e0000 */
[C---:B---3--:R-:W-:Y:S02]  /*ac90*/  FMUL.FTZ R102, R140.reuse, R102 ;  /* 0x000000668c667220 */ /* 0x048fe40000410000 */
[C---:B------:R-:W-:Y:S01]  /*aca0*/  FMUL.FTZ R103, R140.reuse, R103 ;  /* 0x000000678c677220 */ /* 0x040fe20000410000 */
[----:B------:R-:W-:Y:S01]  /*acb0*/  MUFU.EX2 R243, R17 ;  /* 0x0000001100f37308 */ /* 0x000fe20000000800 */
        /* <DEDUP_REMOVED lines=8> */
[----:B-1----:R-:W-:Y:S01]  /*ad40*/  F2FP.BF16.PACK_AB R151, R238, R241 ;  /* 0x000000f1ee97723e */ /* 0x002fe200000010ff */
[C---:B------:R-:W-:Y:S02]  /*ad50*/  FMUL.FTZ R129, R141.reuse, R129 ;  /* 0x000000818d817220 */ /* 0x040fe40000410000 */
[C---:B------:R-:W-:Y:S02]  /*ad60*/  FMUL.FTZ R130, R140.reuse, R130 ;  /* 0x000000828c827220 */ /* 0x040fe40000410000 */
[----:B------:R-:W-:Y:S01]  /*ad70*/  FMUL.FTZ R131, R140, R131 ;  /* 0x000000838c837220 */ /* 0x000fe20000410000 */
[----:B--2---:R-:W-:Y:S01]  /*ad80*/  FMNMX.FTZ R0, R0, R2, !PT ;  /* 0x0000000200007209 */ /* 0x004fe20007810000 */
[----:B------:R-:W-:Y:S01]  /*ad90*/  MUFU.EX2 R236, R8 ;  /* 0x0000000800ec7308 */ /* 0x000fe20000000800 */
[C---:B------:R-:W-:Y:S02]  /*ada0*/  FMUL.FTZ R136, R141.reuse, R136 ;  /* 0x000000888d887220 */ /* 0x040fe40000410000 */
[C---:B------:R-:W-:Y:S01]  /*adb0*/  FMUL.FTZ R137, R141.reuse, R137 ;  /* 0x000000898d897220 */ /* 0x040fe20000410000 */
[----:B------:R-:W1:Y:S01]  /*adc0*/  SHFL.BFLY PT, R2, R0, 0x1, 0x1f ;  /* 0x0c201f0000027f89 */ /* 0x000e6200000e0000 */
[C---:B------:R-:W-:Y:S02]  /*add0*/  FMUL.FTZ R138, R140.reuse, R138 ;  /* 0x0000008a8c8a7220 */ /* 0x040fe40000410000 */
[C---:B------:R-:W-:Y:S02]  /*ade0*/  FMUL.FTZ R139, R140.reuse, R139 ;  /* 0x0000008b8c8b7220 */ /* 0x040fe40000410000 */
[C---:B------:R-:W-:Y:S01]  /*adf0*/  FMUL.FTZ R68, R141.reuse, R68 ;  /* 0x000000448d447220 */ /* 0x040fe20000410000 */
[----:B------:R-:W2:Y:S01]  /*ae00*/  MUFU.EX2 R3, R3 ;  /* 0x0000000300037308 */ /* 0x000ea20000000800 */
[----:B------:R-:W-:Y:S01]  /*ae10*/  FMUL.FTZ R69, R141, R69 ;  /* 0x000000458d457220 */ /* 0x000fe20000410000 */
[----:B---3--:R-:W-:Y:S01]  /*ae20*/  F2FP.BF16.PACK_AB R150, R243, R244 ;  /* 0x000000f4f396723e */ /* 0x008fe200000010ff */
[C---:B------:R-:W-:Y:S02]  /*ae30*/  FMUL.FTZ R70, R140.reuse, R70 ;  /* 0x000000468c467220 */ /* 0x040fe40000410000 */
[C---:B------:R-:W-:Y:S02]  /*ae40*/  FMUL.FTZ R71, R140.reuse, R71 ;  /* 0x000000478c477220 */ /* 0x040fe40000410000 */
[C---:B------:R-:W-:Y:S03]  /*ae50*/  FMUL.FTZ R80, R141.reuse, R80 ;  /* 0x000000508d507220 */ /* 0x040fe60000410000 */
[----:B------:R3:W-:Y:S01]  /*ae60*/  MUFU.EX2 R234, R12 ;  /* 0x0000000c00ea7308 */ /* 0x0007e20000000800 */
[C---:B------:R-:W-:Y:S02]  /*ae70*/  FMUL.FTZ R81, R141.reuse, R81 ;  /* 0x000000518d517220 */ /* 0x040fe40000410000 */
[C---:B------:R-:W-:Y:S02]  /*ae80*/  FMUL.FTZ R82, R140.reuse, R82 ;  /* 0x000000528c527220 */ /* 0x040fe40000410000 */
[----:B------:R-:W-:Y:S02]  /*ae90*/  FMUL.FTZ R83, R140, R83 ;  /* 0x000000538c537220 */ /* 0x000fe40000410000 */
[C---:B------:R-:W-:Y:S01]  /*aea0*/  FMUL.FTZ R84, R141.reuse, R84 ;  /* 0x000000548d547220 */ /* 0x040fe20000410000 */
[----:B-1----:R-:W-:Y:S01]  /*aeb0*/  FMNMX.FTZ R142, R0, R2, !PT ;  /* 0x00000002008e7209 */ /* 0x002fe20007810000 */
[----:B------:R-:W-:Y:S01]  /*aec0*/  FMUL.FTZ R85, R141, R85 ;  /* 0x000000558d557220 */ /* 0x000fe20000410000 */
[----:B------:R-:W-:Y:S01]  /*aed0*/  @P0 IADD3 R2, R7, R5, RZ ;  /* 0x0000000507020210 */ /* 0x000fe20007ffe0ff */
[----:B------:R1:W-:Y:S01]  /*aee0*/  MUFU.EX2 R229, R13 ;  /* 0x0000000d00e57308 */ /* 0x0003e20000000800 */
[----:B------:R-:W-:Y:S01]  /*aef0*/  @P0 IADD3 R5, P2, R4, R228, RZ ;  /* 0x000000e404050210 */ /* 0x000fe20007f5e0ff */
[----:B------:R-:W-:Y:S01]  /*af00*/  FADD.FTZ R0, -R142, R147 ;  /* 0x000000938e007221 */ /* 0x000fe20000010100 */
[----:B------:R-:W-:Y:S01]  /*af10*/  @P0 SHF.L.U64.HI R2, R6, 0x6, R2 ;  /* 0x0000000606020819 */ /* 0x000fe20000010202 */
[----:B--2---:R-:W-:Y:S01]  /*af20*/  FMUL.FTZ R104, R3, R104 ;  /* 0x0000006803687220 */ /* 0x004fe20000410000 */
[----:B------:R-:W-:Y:S01]  /*af30*/  @P0 LEA R148, P1, R5, c[0x0][0x1c8], 0x1 ;  /* 0x0000720005940a11 */ /* 0x000fe200078208ff */
[----:B------:R-:W-:Y:S01]  /*af40*/  FMUL.FTZ R0, R0, c[0x0][0x2d0] ;  /* 0x0000b40000007a20 */ /* 0x000fe20000410000 */
[----:B------:R-:W-:Y:S01]  /*af50*/  @P0 IADD3.X R6, R2, R207, RZ, P2, !PT ;  /* 0x000000cf02060210 */ /* 0x000fe200017fe4ff */
[C---:B------:R-:W-:Y:S02]  /*af60*/  FMUL.FTZ R105, R3.reuse, R105 ;  /* 0x0000006903697220 */ /* 0x040fe40000410000 */
[----:B------:R-:W-:Y:S01]  /*af70*/  FMUL.FTZ R108, R3, R108 ;  /* 0x0000006c036c7220 */ /* 0x000fe20000410000 */
[----:B------:R-:W-:Y:S01]  /*af80*/  @P0 LEA.HI.X R149, R5, c[0x0][0x1cc], R6, 0x1, P1 ;  /* 0x0000730005950a11 */ /* 0x000fe200008f0c06 */
[----:B------:R-:W2:Y:S01]  /*af90*/  MUFU.EX2 R0, R0 ;  /* 0x0000000000007308 */ /* 0x000ea20000000800 */
[C---:B------:R-:W-:Y:S01]  /*afa0*/  @P0 IADD3 R6, P2, R4.reuse, R246, RZ ;  /* 0x000000f604060210 */ /* 0x040fe20007f5e0ff */
[C---:B---3--:R-:W-:Y:S01]  /*afb0*/  FMUL.FTZ R12, R3.reuse, R160 ;  /* 0x000000a0030c7220 */ /* 0x048fe20000410000 */
[----:B------:R-:W-:Y:S01]  /*afc0*/  @P0 IADD3 R5, P3, R4, R248, RZ ;  /* 0x000000f804050210 */ /* 0x000fe20007f7e0ff */
[----:B------:R3:W-:Y:S01]  /*afd0*/  @P0 LDGSTS.E.BYPASS.LTC128B.128 [R225+0x3100], [R148.64], !P6 ;  /* 0x0310000094e10fae */ /* 0x0007e2000f101d46 */
[----:B------:R-:W-:Y:S01]  /*afe0*/  @P0 IADD3.X R7, R2, R245, RZ, P2, !PT ;  /* 0x000000f502070210 */ /* 0x000fe200017fe4ff */
[C---:B------:R-:W-:Y:S01]  /*aff0*/  FMUL.FTZ R109, R3.reuse, R109 ;  /* 0x0000006d036d7220 */ /* 0x040fe20000410000 */
[----:B------:R-:W-:Y:S01]  /*b000*/  @P0 LEA R18, P2, R6, c[0x0][0x1c8], 0x1 ;  /* 0x0000720006120a11 */ /* 0x000fe200078408ff */
[----:B------:R-:W-:Y:S01]  /*b010*/  FMUL.FTZ R120, R3, R120 ;  /* 0x0000007803787220 */ /* 0x000fe20000410000 */
[----:B------:R-:W-:Y:S01]  /*b020*/  @P0 IADD3.X R17, R2, R247, RZ, P3, !PT ;  /* 0x000000f702110210 */ /* 0x000fe20001ffe4ff */
[----:B------:R-:W-:Y:S01]  /*b030*/  MUFU.EX2 R197, R36 ;  /* 0x0000002400c57308 */ /* 0x000fe20000000800 */
[----:B------:R-:W-:Y:S01]  /*b040*/  @P0 LEA.HI.X R19, R6, c[0x0][0x1cc], R7, 0x1, P2 ;  /* 0x0000730006130a11 */ /* 0x000fe200010f0c07 */
[----:B------:R-:W-:Y:S01]  /*b050*/  FFMA.FTZ R6, R9, c[0x0][0x2d0], -R186 ;  /* 0x0000b40009067a23 */ /* 0x000fe200000108ba */
[----:B------:R-:W-:Y:S01]  /*b060*/  @P0 LEA R16, P3, R5, c[0x0][0x1c8], 0x1 ;  /* 0x0000720005100a11 */ /* 0x000fe200078608ff */
[----:B-1----:R-:W-:Y:S01]  /*b070*/  FMUL.FTZ R13, R3, R161 ;  /* 0x000000a1030d7220 */ /* 0x002fe20000410000 */
[----:B------:R-:W-:Y:S01]  /*b080*/  @P0 IADD3 R4, P1, R205, R4, RZ ;  /* 0x00000004cd040210 */ /* 0x000fe20007f3e0ff */
[----:B------:R-:W-:Y:S01]  /*b090*/  FMUL.FTZ R121, R3, R121 ;  /* 0x0000007903797220 */ /* 0x000fe20000410000 */
[----:B------:R-:W-:Y:S01]  /*b0a0*/  @P0 LEA.HI.X R17, R5, c[0x0][0x1cc], R17, 0x1, P3 ;  /* 0x0000730005110a11 */ /* 0x000fe200018f0c11 */
[----:B------:R-:W-:Y:S01]  /*b0b0*/  FMUL.FTZ R124, R3, R124 ;  /* 0x0000007c037c7220 */ /* 0x000fe20000410000 */
[----:B------:R-:W-:Y:S01]  /*b0c0*/  MOV R205, c[0x0][0x1e0] ;  /* 0x0000780000cd7a02 */ /* 0x000fe20000000f00 */
[----:B------:R1:W4:Y:S01]  /*b0d0*/  MUFU.EX2 R235, R6 ;  /* 0x0000000600eb7308 */ /* 0x0003220000000800 */
[----:B------:R-:W-:Y:S01]  /*b0e0*/  @P0 IADD3 R146, P3, R4, R228, RZ ;  /* 0x000000e404920210 */ /* 0x000fe20007f7e0ff */
[----:B------:R4:W-:Y:S01]  /*b0f0*/  @P0 LDGSTS.E.BYPASS.LTC128B.128 [R225+0x4100], [R16.64], !P5 ;  /* 0x0410000010e10fae */ /* 0x0009e2000e901d46 */
[----:B------:R-:W-:Y:S01]  /*b100*/  SHF.L.U64.HI R205, R205, R226, c[0x0][0x1e4] ;  /* 0x00007900cdcd7619 */ /* 0x000fe200000102e2 */
[----:B--2---:R-:W-:Y:S01]  /*b110*/  FMUL.FTZ R106, R0, R106 ;  /* 0x0000006a006a7220 */ /* 0x004fe20000410000 */
[----:B------:R-:W-:Y:S01]  /*b120*/  @P0 IADD3 R7, P2, R4, R248, RZ ;  /* 0x000000f804070210 */ /* 0x000fe20007f5e0ff */
[C---:B------:R-:W-:Y:S01]  /*b130*/  FMUL.FTZ R107, R0.reuse, R107 ;  /* 0x0000006b006b7220 */ /* 0x040fe20000410000 */
[----:B------:R-:W-:Y:S01]  /*b140*/  @P0 IADD3.X R2, R205, R2, RZ, P1, !PT ;  /* 0x00000002cd020210 */ /* 0x000fe20000ffe4ff */
        /* <DEDUP_REMOVED lines=8> */
[----:B------:R-:W-:Y:S01]  /*b1d0*/  FMUL.FTZ R122, R0, R122 ;  /* 0x0000007a007a7220 */ /* 0x000fe20000410000 */
[----:B------:R-:W-:Y:S01]  /*b1e0*/  @P0 LEA.HI.X R9, R146, c[0x0][0x1cc], R9, 0x1, P3 ;  /* 0x0000730092090a11 */ /* 0x000fe200018f0c09 */
[----:B------:R-:W-:Y:S01]  /*b1f0*/  FMUL.FTZ R123, R0, R123 ;  /* 0x0000007b007b7220 */ /* 0x000fe20000410000 */
[----:B------:R-:W-:Y:S01]  /*b200*/  @P0 IADD3.X R2, R2, R245, RZ, P1, !PT ;  /* 0x000000f502020210 */ /* 0x000fe20000ffe4ff */
[----:B------:R-:W-:Y:S01]  /*b210*/  FMUL.FTZ R125, R3, R125 ;  /* 0x0000007d037d7220 */ /* 0x000fe20000410000 */
[----:B------:R-:W-:Y:S01]  /*b220*/  @P0 LEA R4, P1, R5, c[0x0][0x1c8], 0x1 ;  /* 0x0000720005040a11 */ /* 0x000fe200078208ff */
[----:B------:R2:W-:Y:S01]  /*b230*/  @P0 LDGSTS.E.BYPASS.LTC128B.128 [R225+0x3900], [R8.64], !P6 ;  /* 0x0390000008e10fae */ /* 0x0005e2000f101d46 */
[----:B---3--:R-:W-:Y:S01]  /*b240*/  F2FP.BF16.PACK_AB R148, R242, R239 ;  /* 0x000000eff294723e */ /* 0x008fe200000010ff */
[----:B------:R-:W-:Y:S01]  /*b250*/  MUFU.EX2 R196, R37 ;  /* 0x0000002500c47308 */ /* 0x000fe20000000800 */
[----:B-1----:R-:W-:Y:S01]  /*b260*/  @P0 LEA R6, P2, R7, c[0x0][0x1c8], 0x1 ;  /* 0x0000720007060a11 */ /* 0x002fe200078408ff */
[----:B------:R-:W-:Y:S01]  /*b270*/  FMUL.FTZ R126, R0, R126 ;  /* 0x0000007e007e7220 */ /* 0x000fe20000410000 */
[----:B------:R-:W-:Y:S01]  /*b280*/  @P0 LEA.HI.X R5, R5, c[0x0][0x1cc], R2, 0x1, P1 ;  /* 0x0000730005050a11 */ /* 0x000fe200008f0c02 */
[----:B------:R-:W-:Y:S01]  /*b290*/  FMUL.FTZ R2, R142, c[0x0][0x2d0] ;  /* 0x0000b4008e027a20 */ /* 0x000fe20000410000 */
[----:B------:R-:W-:Y:S01]  /*b2a0*/  @P0 LEA.HI.X R7, R7, c[0x0][0x1cc], R147, 0x1, P2 ;  /* 0x0000730007070a11 */ /* 0x000fe200010f0c93 */
[----:B----4-:R-:W-:Y:S01]  /*b2b0*/  FMUL.FTZ R16, R141, R164 ;  /* 0x000000a48d107220 */ /* 0x010fe20000410000 */
[----:B------:R-:W-:Y:S01]  /*b2c0*/  F2FP.BF16.PACK_AB R149, R240, R237 ;  /* 0x000000edf095723e */ /* 0x000fe200000010ff */
[--C-:B------:R-:W-:Y:S02]  /*b2d0*/  FFMA.FTZ R10, R10, c[0x0][0x2d0], -R2.reuse ;  /* 0x0000b4000a0a7a23 */ /* 0x100fe40000010802 */
[----:B------:R1:W-:Y:S01]  /*b2e0*/  @P0 LDGSTS.E.BYPASS.LTC128B.128 [R225+0x4900], [R6.64], !P5 ;  /* 0x0490000006e10fae */ /* 0x0003e2000e901d46 */
[--C-:B------:R-:W-:Y:S01]  /*b2f0*/  FFMA.FTZ R11, R11, c[0x0][0x2d0], -R2.reuse ;  /* 0x0000b4000b0b7a23 */ /* 0x100fe20000010802 */
[----:B------:R3:W-:Y:S01]  /*b300*/  MUFU.EX2 R188, R10 ;  /* 0x0000000a00bc7308 */ /* 0x0007e20000000800 */
[--C-:B------:R-:W-:Y:S02]  /*b310*/  FFMA.FTZ R14, R14, c[0x0][0x2d0], -R2.reuse ;  /* 0x0000b4000e0e7a23 */ /* 0x100fe40000010802 */
[--C-:B------:R-:W-:Y:S02]  /*b320*/  FFMA.FTZ R15, R15, c[0x0][0x2d0], -R2.reuse ;  /* 0x0000b4000f0f7a23 */ /* 0x100fe40000010802 */
[----:B------:R-:W-:Y:S01]  /*b330*/  FMUL.FTZ R17, R141, R165 ;  /* 0x000000a58d117220 */ /* 0x000fe20000410000 */
[----:B------:R4:W-:Y:S01]  /*b340*/  @P0 LDGSTS.E.BYPASS.LTC128B.128 [R225+0x5900], [R4.64], !P4 ;  /* 0x0590000004e10fae */ /* 0x0009e2000e101d46 */
[C---:B--2---:R-:W-:Y:S02]  /*b350*/  FMUL.FTZ R18, R140.reuse, R166 ;  /* 0x000000a68c127220 */ /* 0x044fe40000410000 */
[----:B------:R-:W-:Y:S01]  /*b360*/  FMUL.FTZ R19, R140, R167 ;  /* 0x000000a78c137220 */ /* 0x000fe20000410000 */
[----:B------:R-:W2:Y:S01]  /*b370*/  MUFU.EX2 R187, R11 ;  /* 0x0000000b00bb7308 */ /* 0x000ea20000000800 */
[--C-:B------:R-:W-:Y:S02]  /*b380*/  FFMA.FTZ R42, R42, c[0x0][0x2d0], -R2.reuse ;  /* 0x0000b4002a2a7a23 */ /* 0x100fe40000010802 */
[C---:B------:R-:W-:Y:S01]  /*b390*/  FMUL.FTZ R8, R3.reuse, R156 ;  /* 0x0000009c03087220 */ /* 0x040fe20000410000 */
[----:B------:R-:W2:Y:S01]  /*b3a0*/  LDSM.16.MT88.4 R176, [R209+0x100] ;  /* 0x00010000d1b0783b */ /* 0x000ea20000004200 */
[----:B------:R-:W-:Y:S02]  /*b3b0*/  FMUL.FTZ R9, R3, R157 ;  /* 0x0000009d03097220 */ /* 0x000fe40000410000 */
[--C-:B------:R-:W-:Y:S02]  /*b3c0*/  FFMA.FTZ R43, R43, c[0x0][0x2d0], -R2.reuse ;  /* 0x0000b4002b2b7a23 */ /* 0x100fe40000010802 */
[--C-:B------:R-:W-:Y:S01]  /*b3d0*/  FFMA.FTZ R46, R46, c[0x0][0x2d0], -R2.reuse ;  /* 0x0000b4002e2e7a23 */ /* 0x100fe20000010802 */
[----:B------:R2:W-:Y:S01]  /*b3e0*/  MUFU.EX2 R189, R14 ;  /* 0x0000000e00bd7308 */ /* 0x0005e20000000800 */
[----:B------:R-:W-:Y:S01]  /*b3f0*/  FFMA.FTZ R47, R47, c[0x0][0x2d0], -R2 ;  /* 0x0000b4002f2f7a23 */ /* 0x000fe20000010802 */
[----:B------:R-:W2:Y:S01]  /*b400*/  LDSM.16.MT88.4 R180, [R210+0x100] ;  /* 0x00010000d2b4783b */ /* 0x000ea20000004200 */
[----:B------:R-:W-:Y:S02]  /*b410*/  FMUL.FTZ R127, R0, R127 ;  /* 0x0000007f007f7220 */ /* 0x000fe40000410000 */
[C---:B-1----:R-:W-:Y:S01]  /*b420*/  FMUL.FTZ R6, R140.reuse, R154 ;  /* 0x0000009a8c067220 */ /* 0x042fe20000410000 */
[----:B------:R-:W-:Y:S01]  /*b430*/  F2FP.BF16.PACK_AB R154, R229, R234 ;  /* 0x000000eae59a723e */ /* 0x000fe200000010ff */
[----:B------:R-:W-:Y:S02]  /*b440*/  FMUL.FTZ R7, R140, R155 ;  /* 0x0000009b8c077220 */ /* 0x000fe40000410000 */
[C---:B---3--:R-:W-:Y:S01]  /*b450*/  FMUL.FTZ R10, R0.reuse, R158 ;  /* 0x0000009e000a7220 */ /* 0x048fe20000410000 */
[----:B------:R-:W1:Y:S01]  /*b460*/  MUFU.EX2 R190, R15 ;  /* 0x0000000f00be7308 */ /* 0x000e620000000800 */
[----:B------:R-:W-:Y:S01]  /*b470*/  LDSM.16.MT88.4 R164, [R210+0x500] ;  /* 0x00050000d2a4783b */ /* 0x000fe20000004200 */
[----:B------:R-:W-:Y:S02]  /*b480*/  FMUL.FTZ R132, R3, R132 ;  /* 0x0000008403847220 */ /* 0x000fe40000410000 */
[----:B----4-:R-:W-:Y:S01]  /*b490*/  FMUL.FTZ R4, R141, R152 ;  /* 0x000000988d047220 */ /* 0x010fe20000410000 */
[----:B------:R-:W-:Y:S01]  /*b4a0*/  F2FP.BF16.PACK_AB R152, R235, R236 ;  /* 0x000000eceb98723e */ /* 0x000fe200000010ff */
[----:B------:R-:W-:Y:S01]  /*b4b0*/  FMUL.FTZ R5, R141, R153 ;  /* 0x000000998d057220 */ /* 0x000fe20000410000 */
[----:B--2---:R-:W-:Y:S01]  /*b4c0*/  F2FP.BF16.PACK_AB R153, R187, R188 ;  /* 0x000000bcbb99723e */ /* 0x004fe200000010ff */
[C---:B------:R-:W-:Y:S01]  /*b4d0*/  FMUL.FTZ R11, R0.reuse, R159 ;  /* 0x0000009f000b7220 */ /* 0x040fe20000410000 */
[----:B------:R-:W0:Y:S01]  /*b4e0*/  LDGDEPBAR ;  /* 0x00000000000079af */ /* 0x000e220000000000 */
[----:B------:R-:W-:Y:S01]  /*b4f0*/  MUFU.EX2 R193, R38 ;  /* 0x0000002600c17308 */ /* 0x000fe20000000800 */
[----:B------:R-:W-:Y:S02]  /*b500*/  FMUL.FTZ R133, R3, R133 ;  /* 0x0000008503857220 */ /* 0x000fe40000410000 */
[C---:B------:R-:W-:Y:S02]  /*b510*/  FMUL.FTZ R134, R0.reuse, R134 ;  /* 0x0000008600867220 */ /* 0x040fe40000410000 */
[C---:B------:R-:W-:Y:S02]  /*b520*/  FMUL.FTZ R14, R0.reuse, R162 ;  /* 0x000000a2000e7220 */ /* 0x040fe40000410000 */
[----:B------:R-:W2:Y:S01]  /*b530*/  LDSM.16.MT88.4 R156, [R209+0x1100] ;  /* 0x00110000d19c783b */ /* 0x000ea20000004200 */
[C---:B------:R-:W-:Y:S02]  /*b540*/  FMUL.FTZ R135, R0.reuse, R135 ;  /* 0x0000008700877220 */ /* 0x040fe40000410000 */
[----:B------:R3:W-:Y:S01]  /*b550*/  MUFU.EX2 R191, R39 ;  /* 0x0000002700bf7308 */ /* 0x0007e20000000800 */
[--C-:B------:R-:W-:Y:S02]  /*b560*/  FFMA.FTZ R146, R35, c[0x0][0x2d0], -R185.reuse ;  /* 0x0000b40023927a23 */ /* 0x100fe400000108b9 */
[----:B------:R-:W-:Y:S01]  /*b570*/  FMUL.FTZ R35, R0, R175 ;  /* 0x000000af00237220 */ /* 0x000fe20000410000 */
[-C--:B------:R-:W-:Y:S05]  /*b580*/  HMMA.16816.F32.BF16 R4, R148, R176.reuse, R4 ;  /* 0x000000b09404723c */ /* 0x080fea0000041804 */
[----:B-1----:R-:W-:Y:S01]  /*b590*/  F2FP.BF16.PACK_AB R155, R190, R189 ;  /* 0x000000bdbe9b723e */ /* 0x002fe200000010ff */
[C---:B------:R-:W-:Y:S01]  /*b5a0*/  FMUL.FTZ R15, R0.reuse, R163 ;  /* 0x000000a3000f7220 */ /* 0x040fe20000410000 */
[----:B------:R-:W-:Y:S01]  /*b5b0*/  MUFU.EX2 R195, R48 ;  /* 0x0000003000c37308 */ /* 0x000fe20000000800 */
[----:B------:R-:W1:Y:S01]  /*b5c0*/  LDSM.16.MT88.4 R160, [R210+0x1100] ;  /* 0x00110000d2a0783b */ /* 0x000e620000004200 */
[C---:B------:R-:W-:Y:S03]  /*b5d0*/  FMUL.FTZ R72, R3.reuse, R72 ;  /* 0x0000004803487220 */ /* 0x040fe60000410000 */
[C---:B------:R-:W-:Y:S04]  /*b5e0*/  HMMA.16816.F32.BF16 R8, R152.reuse, R176, R8 ;  /* 0x000000b09808723c */ /* 0x040fe80000041808 */
[C---:B------:R-:W-:Y:S01]  /*b5f0*/  FMUL.FTZ R73, R3.reuse, R73 ;  /* 0x0000004903497220 */ /* 0x040fe20000410000 */
[----:B------:R-:W-:Y:S01]  /*b600*/  MUFU.EX2 R194, R49 ;  /* 0x0000003100c27308 */ /* 0x000fe20000000800 */
[C---:B------:R-:W-:Y:S02]  /*b610*/  FMUL.FTZ R74, R0.reuse, R74 ;  /* 0x0000004a004a7220 */ /* 0x040fe40000410000 */
[-C--:B------:R-:W-:Y:S01]  /*b620*/  HMMA.16816.F32.BF16 R12, R152, R178.reuse, R12 ;  /* 0x000000b2980c723c */ /* 0x080fe2000004180c */
[----:B---3--:R-:W-:Y:S03]  /*b630*/  LDSM.16.MT88.4 R36, [R210+0x2500] ;  /* 0x00250000d224783b */ /* 0x008fe60000004200 */
[C---:B------:R-:W-:Y:S02]  /*b640*/  FMUL.FTZ R75, R0.reuse, R75 ;  /* 0x0000004b004b7220 */ /* 0x040fe40000410000 */
[C---:B------:R-:W-:Y:S01]  /*b650*/  FMUL.FTZ R76, R3.reuse, R76 ;  /* 0x0000004c034c7220 */ /* 0x040fe20000410000 */
[----:B------:R-:W-:Y:S01]  /*b660*/  MUFU.EX2 R192, R51 ;  /* 0x0000003300c07308 */ /* 0x000fe20000000800 */
[C---:B------:R-:W-:Y:S04]  /*b670*/  HMMA.16816.F32.BF16 R16, R148.reuse, R178, R16 ;  /* 0x000000b29410723c */ /* 0x040fe80000041810 */
[C---:B------:R-:W-:Y:S02]  /*b680*/  FMUL.FTZ R77, R3.reuse, R77 ;  /* 0x0000004d034d7220 */ /* 0x040fe40000410000 */
[C---:B------:R-:W-:Y:S02]  /*b690*/  FMUL.FTZ R78, R0.reuse, R78 ;  /* 0x0000004e004e7220 */ /* 0x040fe40000410000 */
[-C--:B------:R-:W-:Y:S01]  /*b6a0*/  HMMA.16816.F32.BF16 R100, R148, R180.reuse, R100 ;  /* 0x000000b49464723c */ /* 0x080fe20000041864 */
[----:B------:R-:W-:Y:S03]  /*b6b0*/  MUFU.EX2 R147, R46 ;  /* 0x0000002e00937308 */ /* 0x000fe60000000800 */
[----:B------:R-:W-:Y:S02]  /*b6c0*/  FMUL.FTZ R79, R0, R79 ;  /* 0x0000004f004f7220 */ /* 0x000fe40000410000 */
[C---:B------:R-:W-:Y:S02]  /*b6d0*/  FMUL.FTZ R86, R140.reuse, R86 ;  /* 0x000000568c567220 */ /* 0x040fe40000410000 */
[C---:B------:R-:W-:Y:S03]  /*b6e0*/  HMMA.16816.F32.BF16 R104, R152.reuse, R180, R104 ;  /* 0x000000b49868723c */ /* 0x040fe60000041868 */
[----:B------:R-:W-:Y:S01]  /*b6f0*/  MUFU.EX2 R181, R40 ;  /* 0x0000002800b57308 */ /* 0x000fe20000000800 */
[----:B------:R-:W-:Y:S02]  /*b700*/  FMUL.FTZ R87, R140, R87 ;  /* 0x000000578c577220 */ /* 0x000fe40000410000 */
[C---:B------:R-:W-:Y:S02]  /*b710*/  FMUL.FTZ R88, R3.reuse, R88 ;  /* 0x0000005803587220 */ /* 0x040fe40000410000 */
[-C--:B------:R-:W-:Y:S04]  /*b720*/  HMMA.16816.F32.BF16 R108, R152, R182.reuse, R108 ;  /* 0x000000b6986c723c */ /* 0x080fe8000004186c */
[----:B------:R-:W-:Y:S01]  /*b730*/  FMUL.FTZ R89, R3, R89 ;  /* 0x0000005903597220 */ /* 0x000fe20000410000 */
[----:B------:R-:W-:Y:S01]  /*b740*/  MUFU.EX2 R180, R45 ;  /* 0x0000002d00b47308 */ /* 0x000fe20000000800 */
[----:B------:R-:W-:Y:S02]  /*b750*/  FMUL.FTZ R90, R0, R90 ;  /* 0x0000005a005a7220 */ /* 0x000fe40000410000 */
[C---:B------:R-:W-:Y:S04]  /*b760*/  HMMA.16816.F32.BF16 R112, R148.reuse, R182, R112 ;  /* 0x000000b69470723c */ /* 0x040fe80000041870 */
[--C-:B------:R-:W-:Y:S02]  /*b770*/  FFMA.FTZ R20, R20, c[0x0][0x2d0], -R184.reuse ;  /* 0x0000b40014147a23 */ /* 0x100fe400000108b8 */
[--C-:B------:R-:W-:Y:S01]  /*b780*/  FFMA.FTZ R21, R21, c[0x0][0x2d0], -R184.reuse ;  /* 0x0000b40015157a23 */ /* 0x100fe200000108b8 */
[----:B------:R3:W-:Y:S01]  /*b790*/  MUFU.EX2 R183, R50 ;  /* 0x0000003200b77308 */ /* 0x0007e20000000800 */
[-C--:B--2---:R-:W-:Y:S04]  /*b7a0*/  HMMA.16816.F32.BF16 R116, R148, R156.reuse, R116 ;  /* 0x0000009c9474723c */ /* 0x084fe80000041874 */
[--C-:B------:R-:W-:Y:S02]  /*b7b0*/  FFMA.FTZ R22, R22, c[0x0][0x2d0], -R185.reuse ;  /* 0x0000b40016167a23 */ /* 0x100fe400000108b9 */
[----:B------:R-:W-:Y:S02]  /*b7c0*/  FMUL.FTZ R91, R0, R91 ;  /* 0x0000005b005b7220 */ /* 0x000fe40000410000 */
[C---:B------:R-:W-:Y:S01]  /*b7d0*/  HMMA.16816.F32.BF16 R120, R152.reuse, R156, R120 ;  /* 0x0000009c9878723c */ /* 0x040fe20000041878 */
[----:B------:R2:W-:Y:S03]  /*b7e0*/  MUFU.EX2 R228, R20 ;  /* 0x0000001400e47308 */ /* 0x0005e60000000800 */
[----:B------:R-:W-:Y:S02]  /*b7f0*/  FFMA.FTZ R33, R33, c[0x0][0x2d0], -R184 ;  /* 0x0000b40021217a23 */ /* 0x000fe400000108b8 */
[--C-:B------:R-:W-:Y:S02]  /*b800*/  FFMA.FTZ R32, R23, c[0x0][0x2d0], -R185.reuse ;  /* 0x0000b40017207a23 */ /* 0x100fe400000108b9 */
[-C--:B------:R-:W-:Y:S03]  /*b810*/  HMMA.16816.F32.BF16 R124, R152, R158.reuse, R124 ;  /* 0x0000009e987c723c */ /* 0x080fe6000004187c */
[----:B------:R4:W1:Y:S01]  /*b820*/  MUFU.EX2 R227, R21 ;  /* 0x0000001500e37308 */ /* 0x0008620000000800 */
[--C-:B------:R-:W-:Y:S02]  /*b830*/  FFMA.FTZ R34, R34, c[0x0][0x2d0], -R185.reuse ;  /* 0x0000b40022227a23 */ /* 0x100fe400000108b9 */
[----:B------:R-:W-:Y:S01]  /*b840*/  FMUL.FTZ R23, R140, R171 ;  /* 0x000000ab8c177220 */ /* 0x000fe20000410000 */
[----:B---3--:R-:W-:Y:S01]  /*b850*/  LDSM.16.MT88.4 R48, [R209+0x900] ;  /* 0x00090000d130783b */ /* 0x008fe20000004200 */
[C---:B------:R-:W-:Y:S04]  /*b860*/  HMMA.16816.F32.BF16 R128, R148.reuse, R158, R128 ;  /* 0x0000009e9480723c */ /* 0x040fe80000041880 */
[C---:B------:R-:W-:Y:S01]  /*b870*/  FMUL.FTZ R92, R3.reuse, R92 ;  /* 0x0000005c035c7220 */ /* 0x040fe20000410000 */
[----:B------:R3:W-:Y:S01]  /*b880*/  MUFU.EX2 R206, R22 ;  /* 0x0000001600ce7308 */ /* 0x0007e20000000800 */
[----:B------:R-:W-:Y:S01]  /*b890*/  FMUL.FTZ R93, R3, R93 ;  /* 0x0000005d035d7220 */ /* 0x000fe20000410000 */
[----:B------:R-:W1:Y:S01]  /*b8a0*/  LDSM.16.MT88.4 R156, [R209+0x2100] ;  /* 0x00210000d19c783b */ /* 0x000e620000004200 */
[C---:B------:R-:W-:Y:S04]  /*b8b0*/  FMUL.FTZ R94, R0.reuse, R94 ;  /* 0x0000005e005e7220 */ /* 0x040fe80000410000 */
[C---:B--2---:R-:W-:Y:S02]  /*b8c0*/  FMUL.FTZ R20, R141.reuse, R168 ;  /* 0x000000a88d147220 */ /* 0x044fe40000410000 */
[----:B------:R-:W-:Y:S01]  /*b8d0*/  FMUL.FTZ R95, R0, R95 ;  /* 0x0000005f005f7220 */ /* 0x000fe20000410000 */
[----:B------:R2:W-:Y:S01]  /*b8e0*/  MUFU.EX2 R207, R33 ;  /* 0x0000002100cf7308 */ /* 0x0005e20000000800 */
[C---:B------:R-:W-:Y:S02]  /*b8f0*/  FMUL.FTZ R96, R141.reuse, R96 ;  /* 0x000000608d607220 */ /* 0x040fe40000410000 */
[C---:B------:R-:W-:Y:S02]  /*b900*/  FMUL.FTZ R97, R141.reuse, R97 ;  /* 0x000000618d617220 */ /* 0x040fe40000410000 */
[----:B----4-:R-:W-:Y:S02]  /*b910*/  FMUL.FTZ R21, R141, R169 ;  /* 0x000000a98d157220 */ /* 0x010fe40000410000 */
[C---:B------:R-:W-:Y:S02]  /*b920*/  FMUL.FTZ R98, R140.reuse, R98 ;  /* 0x000000628c627220 */ /* 0x040fe40000410000 */
[----:B------:R-:W-:Y:S01]  /*b930*/  FMUL.FTZ R99, R140, R99 ;  /* 0x000000638c637220 */ /* 0x000fe20000410000 */
[----:B------:R4:W4:Y:S01]  /*b940*/  MUFU.EX2 R205, R32 ;  /* 0x0000002000cd7308 */ /* 0x0009220000000800 */
[--C-:B------:R-:W-:Y:S02]  /*b950*/  FFMA.FTZ R24, R24, c[0x0][0x2d0], -R186.reuse ;  /* 0x0000b40018187a23 */ /* 0x100fe400000108ba */
[----:B------:R-:W-:Y:S02]  /*b960*/  FFMA.FTZ R25, R25, c[0x0][0x2d0], -R186 ;  /* 0x0000b40019197a23 */ /* 0x000fe400000108ba */
[----:B---3--:R-:W-:Y:S02]  /*b970*/  FMUL.FTZ R22, R140, R170 ;  /* 0x000000aa8c167220 */ /* 0x008fe40000410000 */
[--C-:B------:R-:W-:Y:S02]  /*b980*/  FFMA.FTZ R26, R26, c[0x0][0x2d0], -R2.reuse ;  /* 0x0000b4001a1a7a23 */ /* 0x100fe40000010802 */
[----:B------:R-:W-:Y:S01]  /*b990*/  FFMA.FTZ R27, R27, c[0x0][0x2d0], -R2 ;  /* 0x0000b4001b1b7a23 */ /* 0x000fe20000010802 */
[----:B------:R3:W-:Y:S01]  /*b9a0*/  MUFU.EX2 R203, R34 ;  /* 0x0000002200cb7308 */ /* 0x0007e20000000800 */
[--C-:B------:R-:W-:Y:S01]  /*b9b0*/  FFMA.FTZ R28, R28, c[0x0][0x2d0], -R186.reuse ;  /* 0x0000b4001c1c7a23 */ /* 0x100fe200000108ba */
[-C--:B-1----:R-:W-:Y:S03]  /*b9c0*/  HMMA.16816.F32.BF16 R20, R148, R160.reuse, R20 ;  /* 0x000000a09414723c */ /* 0x082fe60000041814 */
[----:B--2---:R-:W-:Y:S02]  /*b9d0*/  FMUL.FTZ R33, R3, R173 ;  /* 0x000000ad03217220 */ /* 0x004fe40000410000 */
[----:B------:R-:W-:Y:S02]  /*b9e0*/  FFMA.FTZ R29, R29, c[0x0][0x2d0], -R186 ;  /* 0x0000b4001d1d7a23 */ /* 0x000fe400000108ba */
[--C-:B------:R-:W-:Y:S01]  /*b9f0*/  FFMA.FTZ R30, R30, c[0x0][0x2d0], -R2.reuse ;  /* 0x0000b4001e1e7a23 */ /* 0x100fe20000010802 */
[C---:B------:R-:W-:Y:S01]  /*ba00*/  HMMA.16816.F32.BF16 R132, R152.reuse, R160, R132 ;  /* 0x000000a09884723c */ /* 0x040fe20000041884 */
[----:B------:R-:W1:Y:S03]  /*ba10*/  MUFU.EX2 R202, R146 ;  /* 0x0000009200ca7308 */ /* 0x000e660000000800 */
[----:B----4-:R-:W-:Y:S02]  /*ba20*/  FMUL.FTZ R32, R3, R172 ;  /* 0x000000ac03207220 */ /* 0x010fe40000410000 */
[----:B------:R-:W-:Y:S02]  /*ba30*/  FFMA.FTZ R31, R31, c[0x0][0x2d0], -R2 ;  /* 0x0000b4001f1f7a23 */ /* 0x000fe40000010802 */
[--C-:B------:R-:W-:Y:S03]  /*ba40*/  FFMA.FTZ R65, R65, c[0x0][0x2d0], -R184.reuse ;  /* 0x0000b40041417a23 */ /* 0x100fe600000108b8 */
[----:B------:R2:W-:Y:S01]  /*ba50*/  MUFU.EX2 R201, R24 ;  /* 0x0000001800c97308 */ /* 0x0005e20000000800 */
[--C-:B------:R-:W-:Y:S02]  /*ba60*/  FFMA.FTZ R67, R67, c[0x0][0x2d0], -R185.reuse ;  /* 0x0000b40043437a23 */ /* 0x100fe400000108b9 */
[----:B---3--:R-:W-:Y:S02]  /*ba70*/  FMUL.FTZ R34, R0, R174 ;  /* 0x000000ae00227220 */ /* 0x008fe40000410000 */
[----:B------:R-:W-:Y:S02]  /*ba80*/  FFMA.FTZ R52, R52, c[0x0][0x2d0], -R184 ;  /* 0x0000b40034347a23 */ /* 0x000fe400000108b8 */
[----:B------:R-:W-:Y:S02]  /*ba90*/  FFMA.FTZ R61, R61, c[0x0][0x2d0], -R186 ;  /* 0x0000b4003d3d7a23 */ /* 0x000fe400000108ba */
[--C-:B------:R-:W-:Y:S01]  /*baa0*/  FFMA.FTZ R53, R53, c[0x0][0x2d0], -R184.reuse ;  /* 0x0000b40035357a23 */ /* 0x100fe200000108b8 */
[-C--:B------:R-:W-:Y:S01]  /*bab0*/  HMMA.16816.F32.BF16 R32, R152, R162.reuse, R32 ;  /* 0x000000a29820723c */ /* 0x080fe20000041820 */
[----:B------:R-:W-:Y:S02]  /*bac0*/  MUFU.EX2 R182, R41 ;  /* 0x0000002900b67308 */ /* 0x000fe40000000800 */
[----:B------:R-:W-:Y:S02]  /*bad0*/  FFMA.FTZ R64, R64, c[0x0][0x2d0], -R184 ;  /* 0x0000b40040407a23 */ /* 0x000fe400000108b8 */
[--C-:B------:R-:W-:Y:S02]  /*bae0*/  FFMA.FTZ R54, R54, c[0x0][0x2d0], -R185.reuse ;  /* 0x0000b40036367a23 */ /* 0x100fe400000108b9 */
[--C-:B------:R-:W-:Y:S01]  /*baf0*/  FFMA.FTZ R55, R55, c[0x0][0x2d0], -R185.reuse ;  /* 0x0000b40037377a23 */ /* 0x100fe200000108b9 */
[C---:B------:R-:W-:Y:S01]  /*bb00*/  HMMA.16816.F32.BF16 R136, R148.reuse, R162, R136 ;  /* 0x000000a29488723c */ /* 0x040fe20000041888 */
[----:B------:R-:W3:Y:S02]  /*bb10*/  LDSM.16.MT88.4 R160, [R210+0x2100] ;  /* 0x00210000d2a0783b */ /* 0x000ee40000004200 */
[----:B------:R-:W-:Y:S01]  /*bb20*/  MUFU.EX2 R146, R47 ;  /* 0x0000002f00927308 */ /* 0x000fe20000000800 */
[----:B------:R-:W-:Y:S01]  /*bb30*/  FFMA.FTZ R66, R66, c[0x0][0x2d0], -R185 ;  /* 0x0000b40042427a23 */ /* 0x000fe200000108b9 */
[----:B--2---:R-:W-:Y:S01]  /*bb40*/  F2FP.BF16.PACK_AB R24, R227, R228 ;  /* 0x000000e4e318723e */ /* 0x004fe200000010ff */
[--C-:B------:R-:W-:Y:S02]  /*bb50*/  FFMA.FTZ R57, R57, c[0x0][0x2d0], -R186.reuse ;  /* 0x0000b40039397a23 */ /* 0x100fe400000108ba */
[-C--:B------:R-:W-:Y:S04]  /*bb60*/  HMMA.16816.F32.BF16 R68, R148, R156.reuse, R68 ;  /* 0x0000009c9444723c */ /* 0x080fe80000041844 */
[----:B------:R-:W-:Y:S01]  /*bb70*/  FFMA.FTZ R60, R60, c[0x0][0x2d0], -R186 ;  /* 0x0000b4003c3c7a23 */ /* 0x000fe200000108ba */
[----:B------:R-:W-:Y:S01]  /*bb80*/  MUFU.EX2 R65, R65 ;  /* 0x0000004100417308 */ /* 0x000fe20000000800 */
[--C-:B------:R-:W-:Y:S02]  /*bb90*/  FFMA.FTZ R58, R58, c[0x0][0x2d0], -R2.reuse ;  /* 0x0000b4003a3a7a23 */ /* 0x100fe40000010802 */
[C---:B------:R-:W-:Y:S04]  /*bba0*/  HMMA.16816.F32.BF16 R72, R152.reuse, R156, R72 ;  /* 0x0000009c9848723c */ /* 0x040fe80000041848 */
[--C-:B------:R-:W-:Y:S02]  /*bbb0*/  FFMA.FTZ R59, R59, c[0x0][0x2d0], -R2.reuse ;  /* 0x0000b4003b3b7a23 */ /* 0x100fe40000010802 */
[--C-:B------:R-:W-:Y:S01]  /*bbc0*/  FFMA.FTZ R62, R62, c[0x0][0x2d0], -R2.reuse ;  /* 0x0000b4003e3e7a23 */ /* 0x100fe20000010802 */
[----:B------:R-:W-:Y:S01]  /*bbd0*/  MUFU.EX2 R67, R67 ;  /* 0x0000004300437308 */ /* 0x000fe20000000800 */
[-C--:B------:R-:W-:Y:S04]  /*bbe0*/  HMMA.16816.F32.BF16 R76, R152, R158.reuse, R76 ;  /* 0x0000009e984c723c */ /* 0x080fe8000004184c */
[----:B------:R-:W-:Y:S02]  /*bbf0*/  FFMA.FTZ R2, R63, c[0x0][0x2d0], -R2 ;  /* 0x0000b4003f027a23 */ /* 0x000fe40000010802 */
[----:B------:R-:W-:Y:S02]  /*bc00*/  FFMA.FTZ R56, R56, c[0x0][0x2d0], -R186 ;  /* 0x0000b40038387a23 */ /* 0x000fe400000108ba */
[C---:B------:R-:W-:Y:S01]  /*bc10*/  HMMA.16816.F32.BF16 R80, R148.reuse, R158, R80 ;  /* 0x0000009e9450723c */ /* 0x040fe20000041850 */
[----:B------:R-:W2:Y:S01]  /*bc20*/  LDSM.16.MT88.4 R156, [R209+0x500] ;  /* 0x00050000d19c783b */ /* 0x000ea20000004200 */
[----:B------:R-:W-:Y:S02]  /*bc30*/  MUFU.EX2 R61, R61 ;  /* 0x0000003d003d7308 */ /* 0x000fe40000000800 */
[----:B------:R-:W-:Y:S02]  /*bc40*/  FFMA.FTZ R3, R3, R250, R236 ;  /* 0x000000fa03037223 */ /* 0x000fe400000100ec */
[----:B------:R-:W-:Y:S02]  /*bc50*/  FFMA.FTZ R0, R0, R249, R188 ;  /* 0x000000f900007223 */ /* 0x000fe400000100bc */
[----:B------:R-:W-:Y:S01]  /*bc60*/  FADD.FTZ R3, R235, R3 ;  /* 0x00000003eb037221 */ /* 0x000fe20000010000 */
[-C--:B---3--:R-:W-:Y:S03]  /*bc70*/  HMMA.16816.F32.BF16 R84, R148, R160.reuse, R84 ;  /* 0x000000a09454723c */ /* 0x088fe60000041854 */
[----:B------:R3:W4:Y:S01]  /*bc80*/  MUFU.EX2 R200, R25 ;  /* 0x0000001900c87308 */ /* 0x0007220000000800 */
[----:B------:R-:W-:Y:S02]  /*bc90*/  FADD.FTZ R3, R234, R3 ;  /* 0x00000003ea037221 */ /* 0x000fe40000010000 */
[----:B------:R-:W-:Y:S02]  /*bca0*/  FADD.FTZ R0, R187, R0 ;  /* 0x00000000bb007221 */ /* 0x000fe40000010000 */
[C---:B------:R-:W-:Y:S04]  /*bcb0*/  HMMA.16816.F32.BF16 R88, R152.reuse, R160, R88 ;  /* 0x000000a09858723c */ /* 0x040fe80000041858 */
[----:B------:R-:W-:Y:S01]  /*bcc0*/  FFMA.FTZ R141, R141, R252, R239 ;  /* 0x000000fc8d8d7223 */ /* 0x000fe200000100ef */
[----:B------:R1:W-:Y:S01]  /*bcd0*/  MUFU.EX2 R179, R26 ;  /* 0x0000001a00b37308 */ /* 0x0003e20000000800 */
[----:B------:R-:W-:Y:S02]  /*bce0*/  FFMA.FTZ R140, R140, R251, R237 ;  /* 0x000000fb8c8c7223 */ /* 0x000fe400000100ed */
[-C--:B------:R-:W-:Y:S01]  /*bcf0*/  HMMA.16816.F32.BF16 R92, R152, R162.reuse, R92 ;  /* 0x000000a2985c723c */ /* 0x080fe2000004185c */
[----:B------:R-:W-:Y:S06]  /*bd00*/  LDSM.16.MT88.4 R152, [R210+0x1500] ;  /* 0x00150000d298783b */ /* 0x000fec0000004200 */
[----:B------:R2:W2:Y:S01]  /*bd10*/  MUFU.EX2 R178, R27 ;  /* 0x0000001b00b27308 */ /* 0x0004a20000000800 */
[----:B------:R-:W-:Y:S01]  /*bd20*/  HMMA.16816.F32.BF16 R96, R148, R162, R96 ;  /* 0x000000a29460723c */ /* 0x000fe20000041860 */
[----:B------:R-:W4:Y:S03]  /*bd30*/  LDSM.16.MT88.4 R148, [R209+0x1500] ;  /* 0x00150000d194783b */ /* 0x000f260000004200 */
[----:B---3--:R-:W-:Y:S05]  /*bd40*/  F2FP.BF16.PACK_AB R25, R205, R206 ;  /* 0x000000cecd19723e */ /* 0x008fea00000010ff */
[----:B------:R4:W-:Y:S03]  /*bd50*/  MUFU.EX2 R199, R28 ;  /* 0x0000001c00c77308 */ /* 0x0009e60000000800 */
[----:B-1----:R-:W-:Y:S07]  /*bd60*/  F2FP.BF16.PACK_AB R26, R207, R226 ;  /* 0x000000e2cf1a723e */ /* 0x002fee00000010ff */
[----:B------:R1:W3:Y:S01]  /*bd70*/  MUFU.EX2 R198, R29 ;  /* 0x0000001d00c67308 */ /* 0x0002e20000000800 */
[----:B--2---:R-:W-:Y:S09]  /*bd80*/  F2FP.BF16.PACK_AB R27, R202, R203 ;  /* 0x000000cbca1b723e */ /* 0x004ff200000010ff */
[----:B------:R3:W-:Y:S01]  /*bd90*/  MUFU.EX2 R177, R30 ;  /* 0x0000001e00b17308 */ /* 0x0007e20000000800 */
[-C--:B------:R-:W-:Y:S05]  /*bda0*/  HMMA.16816.F32.BF16 R4, R24, R156.reuse, R4 ;  /* 0x0000009c1804723c */ /* 0x080fea0000041804 */
[----:B----4-:R-:W-:Y:S04]  /*bdb0*/  F2FP.BF16.PACK_AB R28, R200, R201 ;  /* 0x000000c9c81c723e */ /* 0x010fe800000010ff */
[----:B------:R-:W2:Y:S03]  /*bdc0*/  MUFU.EX2 R176, R31 ;  /* 0x0000001f00b07308 */ /* 0x000ea60000000800 */
[----:B-1----:R-:W-:Y:S07]  /*bdd0*/  F2FP.BF16.PACK_AB R29, R178, R179 ;  /* 0x000000b3b21d723e */ /* 0x002fee00000010ff */
[----:B------:R-:W-:Y:S01]  /*bde0*/  MUFU.EX2 R53, R53 ;  /* 0x0000003500357308 */ /* 0x000fe20000000800 */
[----:B---3--:R-:W-:Y:S09]  /*bdf0*/  F2FP.BF16.PACK_AB R30, R198, R199 ;  /* 0x000000c7c61e723e */ /* 0x008ff200000010ff */
        /* <DEDUP_REMOVED lines=15> */
[----:B------:R-:W-:Y:S01]  /*bef0*/  LDSM.16.MT88.4 R164, [R209+0xd00] ;  /* 0x000d0000d1a4783b */ /* 0x000fe20000004200 */
[----:B------:R-:W-:Y:S06]  /*bf00*/  MUFU.EX2 R62, R62 ;  /* 0x0000003e003e7308 */ /* 0x000fec0000000800 */
[-C--:B------:R-:W-:Y:S04]  /*bf10*/  HMMA.16816.F32.BF16 R116, R24, R148.reuse, R116 ;  /* 0x000000941874723c */ /* 0x080fe80000041874 */
[----:B------:R-:W-:Y:S04]  /*bf20*/  MUFU.EX2 R56, R56 ;  /* 0x0000003800387308 */ /* 0x000fe80000000800 */
[C---:B------:R-:W-:Y:S06]  /*bf30*/  HMMA.16816.F32.BF16 R120, R28.reuse, R148, R120 ;  /* 0x000000941c78723c */ /* 0x040fec0000041878 */
[----:B------:R-:W-:Y:S02]  /*bf40*/  MUFU.EX2 R148, R42 ;  /* 0x0000002a00947308 */ /* 0x000fe40000000800 */
[-C--:B------:R-:W-:Y:S08]  /*bf50*/  HMMA.16816.F32.BF16 R124, R28, R150.reuse, R124 ;  /* 0x000000961c7c723c */ /* 0x080ff0000004187c */
[C---:B------:R-:W-:Y:S01]  /*bf60*/  HMMA.16816.F32.BF16 R128, R24.reuse, R150, R128 ;  /* 0x000000961880723c */ /* 0x040fe20000041880 */
[----:B------:R2:W-:Y:S07]  /*bf70*/  MUFU.EX2 R149, R43 ;  /* 0x0000002b00957308 */ /* 0x0005ee0000000800 */
[-C--:B------:R-:W-:Y:S03]  /*bf80*/  HMMA.16816.F32.BF16 R20, R24, R152.reuse, R20 ;  /* 0x000000981814723c */ /* 0x080fe60000041814 */
[----:B------:R3:W4:Y:S05]  /*bf90*/  MUFU.EX2 R151, R44 ;  /* 0x0000002c00977308 */ /* 0x00072a0000000800 */
[C---:B------:R-:W-:Y:S05]  /*bfa0*/  HMMA.16816.F32.BF16 R132, R28.reuse, R152, R132 ;  /* 0x000000981c84723c */ /* 0x040fea0000041884 */
[----:B------:R-:W-:Y:S03]  /*bfb0*/  MUFU.EX2 R150, R52 ;  /* 0x0000003400967308 */ /* 0x000fe60000000800 */
[-C--:B------:R-:W-:Y:S01]  /*bfc0*/  HMMA.16816.F32.BF16 R32, R28, R154.reuse, R32 ;  /* 0x0000009a1c20723c */ /* 0x080fe20000041820 */
[----:B--2---:R-:W2:Y:S06]  /*bfd0*/  LDSM.16.MT88.4 R40, [R210+0x900] ;  /* 0x00090000d228783b */ /* 0x004eac0000004200 */
[----:B------:R4:W-:Y:S01]  /*bfe0*/  MUFU.EX2 R52, R2 ;  /* 0x0000000200347308 */ /* 0x0009e20000000800 */
[C---:B------:R-:W-:Y:S01]  /*bff0*/  HMMA.16816.F32.BF16 R136, R24.reuse, R154, R136 ;  /* 0x0000009a1888723c */ /* 0x040fe20000041888 */
[----:B---3--:R-:W-:Y:S07]  /*c000*/  LDSM.16.MT88.4 R44, [R210+0x1900] ;  /* 0x00190000d22c783b */ /* 0x008fee0000004200 */
[-C--:B-1----:R-:W-:Y:S01]  /*c010*/  HMMA.16816.F32.BF16 R68, R24, R156.reuse, R68 ;  /* 0x0000009c1844723c */ /* 0x082fe20000041844 */
[----:B------:R-:W-:Y:S07]  /*c020*/  MUFU.EX2 R58, R58 ;  /* 0x0000003a003a7308 */ /* 0x000fee0000000800 */
[C---:B------:R-:W-:Y:S03]  /*c030*/  HMMA.16816.F32.BF16 R72, R28.reuse, R156, R72 ;  /* 0x0000009c1c48723c */ /* 0x040fe60000041848 */
[----:B------:R-:W1:Y:S01]  /*c040*/  MUFU.EX2 R59, R59 ;  /* 0x0000003b003b7308 */ /* 0x000e620000000800 */
[----:B----4-:R-:W-:Y:S04]  /*c050*/  FADD.FTZ R2, R189, R0 ;  /* 0x00000000bd027221 */ /* 0x010fe80000010000 */
[-C--:B------:R-:W-:Y:S08]  /*c060*/  HMMA.16816.F32.BF16 R76, R28, R158.reuse, R76 ;  /* 0x0000009e1c4c723c */ /* 0x080ff0000004184c */
[C---:B------:R-:W-:Y:S08]  /*c070*/  HMMA.16816.F32.BF16 R80, R24.reuse, R158, R80 ;  /* 0x0000009e1850723c */ /* 0x040ff00000041850 */
[-C--:B------:R-:W-:Y:S08]  /*c080*/  HMMA.16816.F32.BF16 R84, R24, R36.reuse, R84 ;  /* 0x000000241854723c */ /* 0x080ff00000041854 */
[C---:B------:R-:W-:Y:S08]  /*c090*/  HMMA.16816.F32.BF16 R88, R28.reuse, R36, R88 ;  /* 0x000000241c58723c */ /* 0x040ff00000041858 */
[-C--:B------:R-:W-:Y:S07]  /*c0a0*/  HMMA.16816.F32.BF16 R92, R28, R38.reuse, R92 ;  /* 0x000000261c5c723c */ /* 0x080fee000004185c */
[----:B------:R-:W-:Y:S01]  /*c0b0*/  F2FP.BF16.PACK_AB R28, R182, R181 ;  /* 0x000000b5b61c723e */ /* 0x000fe200000010ff */
[----:B------:R-:W-:Y:S01]  /*c0c0*/  HMMA.16816.F32.BF16 R96, R24, R38, R96 ;  /* 0x000000261860723c */ /* 0x000fe20000041860 */
[----:B------:R-:W3:Y:S03]  /*c0d0*/  LDSM.16.MT88.4 R36, [R209+0x1900] ;  /* 0x00190000d124783b */ /* 0x000ee60000004200 */
        /* <DEDUP_REMOVED lines=17> */
[-C--:B---3--:R-:W-:Y:S08]  /*c1f0*/  HMMA.16816.F32.BF16 R116, R24, R36.reuse, R116 ;  /* 0x000000241874723c */ /* 0x088ff00000041874 */
        /* <DEDUP_REMOVED lines=16> */
[-C--:B------:R-:W-:Y:S07]  /*c300*/  HMMA.16816.F32.BF16 R92, R28, R38.reuse, R92 ;  /* 0x000000261c5c723c */ /* 0x080fee000004185c */
[----:B------:R-:W-:Y:S01]  /*c310*/  F2FP.BF16.PACK_AB R28, R57, R56 ;  /* 0x00000038391c723e */ /* 0x000fe200000010ff */
[----:B------:R-:W-:Y:S01]  /*c320*/  HMMA.16816.F32.BF16 R96, R24, R38, R96 ;  /* 0x000000261860723c */ /* 0x000fe20000041860 */
[----:B------:R-:W3:Y:S03]  /*c330*/  LDSM.16.MT88.4 R36, [R209+0x2d00] ;  /* 0x002d0000d124783b */ /* 0x000ee60000004200 */
[----:B------:R-:W-:Y:S02]  /*c340*/  F2FP.BF16.PACK_AB R30, R61, R60 ;  /* 0x0000003c3d1e723e */ /* 0x000fe400000010ff */
[----:B-1----:R-:W-:Y:S02]  /*c350*/  F2FP.BF16.PACK_AB R29, R59, R58 ;  /* 0x0000003a3b1d723e */ /* 0x002fe400000010ff */
        /* <DEDUP_REMOVED lines=62> */
[-C--:B-1----:R-:W-:Y:S08]  /*c740*/  HMMA.16816.F32.BF16 R84, R24, R4.reuse, R84 ;  /* 0x000000041854723c */ /* 0x082ff00000041854 */
[C---:B------:R-:W-:Y:S07]  /*c750*/  HMMA.16816.F32.BF16 R88, R28.reuse, R4, R88 ;  /* 0x000000041c58723c */ /* 0x040fee0000041858 */
[----:B------:R-:W-:Y:S01]  /*c760*/  FADD.FTZ R5, R151, R3 ;  /* 0x0000000397057221 */ /* 0x000fe20000010000 */
[-C--:B------:R-:W-:Y:S04]  /*c770*/  HMMA.16816.F32.BF16 R92, R28, R6.reuse, R92 ;  /* 0x000000061c5c723c */ /* 0x080fe8000004185c */
[----:B------:R-:W-:Y:S01]  /*c780*/  FADD.FTZ R4, R147, R2 ;  /* 0x0000000293047221 */ /* 0x000fe20000010000 */
[----:B------:R-:W-:Y:S01]  /*c790*/  MOV R147, R142 ;  /* 0x0000008e00937202 */ /* 0x000fe20000000f00 */
        /* <DEDUP_REMOVED lines=16> */
[----:B------:R-:W-:Y:S01]  /*c8a0*/  STL [R1], R4 ;  /* 0x0000000401007387 */ /* 0x000fe20000100800 */
[----:B------:R-:W-:Y:S02]  /*c8b0*/  FADD.FTZ R2, R61, R2 ;  /* 0x000000023d027221 */ /* 0x000fe40000010000 */
[----:B------:R-:W-:Y:S02]  /*c8c0*/  FADD.FTZ R3, R67, R3 ;  /* 0x0000000343037221 */ /* 0x000fe40000010000 */
[----:B------:R-:W-:Y:S03]  /*c8d0*/  FADD.FTZ R0, R62, R6 ;  /* 0x000000063e007221 */ /* 0x000fe60000010000 */
[----:B------:R-:W-:Y:S01]  /*c8e0*/  STL [R1+0x4], R3 ;  /* 0x0000040301007387 */ /* 0x000fe20000100800 */
[----:B------:R-:W-:Y:S03]  /*c8f0*/  FADD.FTZ R0, R52, R0 ;  /* 0x0000000034007221 */ /* 0x000fe60000010000 */
[----:B------:R1:W-:Y:S04]  /*c900*/  STL [R1+0x8], R2 ;  /* 0x0000080201007387 */ /* 0x0003e80000100800 */
[----:B------:R2:W-:Y:S01]  /*c910*/  STL [R1+0xc], R0 ;  /* 0x00000c0001007387 */ /* 0x0005e20000100800 */
[----:B-1----:R-:W-:Y:S02]  /*c920*/  MOV R2, R144 ;  /* 0x0000009000027202 */ /* 0x002fe40000000f00 */
[----:B--2---:R-:W-:Y:S01]  /*c930*/  MOV R0, R145 ;  /* 0x0000009100007202 */ /* 0x004fe20000000f00 */
[----:B------:R-:W-:-:S05]  /*c940*/  @P0 BRA `(.L_x_625) ;  /* 0xffffcf4000000947 */ /* 0x000fca000383ffff */
.L_x_624:
[----:B------:R-:W2:Y:S04]  /*c950*/  LDL.LU R5, [R1] ;  /* 0x0000000001057983 */ /* 0x000ea80000300800 */
[----:B-1----:R-:W3:Y:S04]  /*c960*/  LDL.LU R3, [R1+0x4] ;  /* 0x0000040001037983 */ /* 0x002ee80000300800 */
[----:B------:R-:W4:Y:S04]  /*c970*/  LDL.LU R9, [R1+0x8] ;  /* 0x0000080001097983 */ /* 0x000f280000300800 */
[----:B------:R-:W4:Y:S01]  /*c980*/  LDL.LU R7, [R1+0xc] ;  /* 0x00000c0001077983 */ /* 0x000f220000300800 */
[----:B------:R-:W-:-:S02]  /*c990*/  MOV R50, 0xff800000 ;  /* 0xff80000000327802 */ /* 0x000fc40000000f00 */
[----:B------:R-:W-:Y:S02]  /*c9a0*/  MOV R51, 0xff800000 ;  /* 0xff80000000337802 */ /* 0x000fe40000000f00 */
[----:B------:R-:W-:Y:S02]  /*c9b0*/  MOV R53, 0xff800000 ;  /* 0xff80000000357802 */ /* 0x000fe40000000f00 */
[----:B------:R-:W-:Y:S02]  /*c9c0*/  MOV R54, 0xff800000 ;  /* 0xff80000000367802 */ /* 0x000fe40000000f00 */
[----:B------:R-:W-:Y:S01]  /*c9d0*/  PLOP3.LUT P0, PT, PT, PT, PT, 0x8, 0x0 ;  /* 0x000000000000781c */ /* 0x000fe20003f0e170 */
[----:B--2---:R-:W1:Y:S04]  /*c9e0*/  SHFL.BFLY PT, R4, R5, 0x2, 0x1f ;  /* 0x0c401f0005047f89 */ /* 0x004e6800000e0000 */
[----:B---3--:R-:W2:Y:S04]  /*c9f0*/  SHFL.BFLY PT, R8, R3, 0x2, 0x1f ;  /* 0x0c401f0003087f89 */ /* 0x008ea800000e0000 */
[----:B----4-:R-:W3:Y:S01]  /*ca00*/  SHFL.BFLY PT, R6, R9, 0x2, 0x1f ;  /* 0x0c401f0009067f89 */ /* 0x010ee200000e0000 */
[----:B-1----:R-:W-:-:S03]  /*ca10*/  FADD.FTZ R4, R4, R5 ;  /* 0x0000000504047221 */ /* 0x002fc60000010000 */
[----:B------:R-:W1:Y:S01]  /*ca20*/  SHFL.BFLY PT, R5, R7, 0x2, 0x1f ;  /* 0x0c401f0007057f89 */ /* 0x000e6200000e0000 */
[----:B--2---:R-:W-:-:S03]  /*ca30*/  FADD.FTZ R8, R8, R3 ;  /* 0x0000000308087221 */ /* 0x004fc60000010000 */
[----:B------:R-:W2:Y:S01]  /*ca40*/  SHFL.BFLY PT, R0, R4, 0x1, 0x1f ;  /* 0x0c201f0004007f89 */ /* 0x000ea200000e0000 */
[----:B---3--:R-:W-:-:S03]  /*ca50*/  FADD.FTZ R6, R6, R9 ;  /* 0x0000000906067221 */ /* 0x008fc60000010000 */
[----:B------:R-:W3:Y:S04]  /*ca60*/  SHFL.BFLY PT, R3, R8, 0x1, 0x1f ;  /* 0x0c201f0008037f89 */ /* 0x000ee800000e0000 */
[----:B------:R-:W4:Y:S01]  /*ca70*/  SHFL.BFLY PT, R2, R6, 0x1, 0x1f ;  /* 0x0c201f0006027f89 */ /* 0x000f2200000e0000 */
[----:B-1----:R-:W-:Y:S02]  /*ca80*/  FADD.FTZ R5, R5, R7 ;  /* 0x0000000705057221 */ /* 0x002fe40000010000 */
[----:B--2---:R-:W-:-:S03]  /*ca90*/  FADD.FTZ R4, R4, R0 ;  /* 0x0000000004047221 */ /* 0x004fc60000010000 */
[----:B------:R-:W1:Y:S01]  /*caa0*/  SHFL.BFLY PT, R7, R5, 0x1, 0x1f ;  /* 0x0c201f0005077f89 */ /* 0x000e6200000e0000 */
[----:B------:R-:W-:Y:S01]  /*cab0*/  MOV R0, RZ ;  /* 0x000000ff00007202 */ /* 0x000fe20000000f00 */
[----:B---3--:R-:W-:Y:S01]  /*cac0*/  FADD.FTZ R8, R8, R3 ;  /* 0x0000000308087221 */ /* 0x008fe20000010000 */
[----:B------:R-:W-:Y:S02]  /*cad0*/  FSETP.NE.FTZ.AND P4, PT, R4, RZ, PT ;  /* 0x000000ff0400720b */ /* 0x000fe40003f95000 */
[----:B------:R-:W-:Y:S01]  /*cae0*/  MOV R3, RZ ;  /* 0x000000ff00037202 */ /* 0x000fe20000000f00 */
[----:B----4-:R-:W-:Y:S01]  /*caf0*/  FADD.FTZ R6, R6, R2 ;  /* 0x0000000206067221 */ /* 0x010fe20000010000 */
[----:B------:R-:W-:Y:S02]  /*cb00*/  FSETP.NE.FTZ.AND P3, PT, R8, RZ, PT ;  /* 0x000000ff0800720b */ /* 0x000fe40003f75000 */
[----:B------:R-:W-:Y:S02]  /*cb10*/  MOV R2, RZ ;  /* 0x000000ff00027202 */ /* 0x000fe40000000f00 */
[----:B------:R-:W-:-:S05]  /*cb20*/  FSETP.NE.FTZ.AND P2, PT, R6, RZ, PT ;  /* 0x000000ff0600720b */ /* 0x000fca0003f55000 */
[----:B------:R-:W2:Y:S01]  /*cb30*/  @P4 MUFU.RCP R0, R4 ;  /* 0x0000000400004308 */ /* 0x000ea20000001000 */
[----:B-1----:R-:W-:-:S07]  /*cb40*/  FADD.FTZ R5, R7, R5 ;  /* 0x0000000507057221 */ /* 0x002fce0000010000 */
[----:B------:R-:W1:Y:S01]  /*cb50*/  @P2 MUFU.RCP R2, R6 ;  /* 0x0000000600022308 */ /* 0x000e620000001000 */
[----:B------:R-:W-:Y:S01]  /*cb60*/  FSETP.NE.FTZ.AND P1, PT, R5, RZ, PT ;  /* 0x000000ff0500720b */ /* 0x000fe20003f35000 */
[----:B--2---:R-:W-:-:S06]  /*cb70*/  FMUL.FTZ R152, R0, R152 ;  /* 0x0000009800987220 */ /* 0x004fcc0000410000 */
[----:B------:R-:W2:Y:S01]  /*cb80*/  @P3 MUFU.RCP R3, R8 ;  /* 0x0000000800033308 */ /* 0x000ea20000001000 */
[C---:B------:R-:W-:Y:S02]  /*cb90*/  FMUL.FTZ R45, R0.reuse, R153 ;  /* 0x00000099002d7220 */ /* 0x040fe40000410000 */
[C---:B------:R-:W-:Y:S02]  /*cba0*/  FMUL.FTZ R164, R0.reuse, R164 ;  /* 0x000000a400a47220 */ /* 0x040fe40000410000 */
[C---:B------:R-:W-:Y:S02]  /*cbb0*/  FMUL.FTZ R43, R0.reuse, R165 ;  /* 0x000000a5002b7220 */ /* 0x040fe40000410000 */
[C---:B------:R-:W-:Y:S01]  /*cbc0*/  FMUL.FTZ R100, R0.reuse, R100 ;  /* 0x0000006400647220 */ /* 0x040fe20000410000 */
[----:B------:R-:W-:Y:S01]  /*cbd0*/  @P4 MUFU.LG2 R10, R4 ;  /* 0x00000004000a4308 */ /* 0x000fe20000000c00 */
[C---:B------:R-:W-:Y:S01]  /*cbe0*/  FMUL.FTZ R41, R0.reuse, R101 ;  /* 0x0000006500297220 */ /* 0x040fe20000410000 */
[----:B------:R-:W-:Y:S01]  /*cbf0*/  @P1 MOV R7, 0x3f317218 ;  /* 0x3f31721800071802 */ /* 0x000fe20000000f00 */
        /* <DEDUP_REMOVED lines=21> */
[C---:B-1----:R-:W-:Y:S02]  /*cd50*/  FMUL.FTZ R156, R2.reuse, R156 ;  /* 0x0000009c029c7220 */ /* 0x042fe40000410000 */
[----:B------:R-:W-:-:S02]  /*cd60*/  FMUL.FTZ R47, R2, R157 ;  /* 0x0000009d022f7220 */ /* 0x000fc40000410000 */
[C---:B------:R-:W-:Y:S01]  /*cd70*/  FMUL.FTZ R160, R2.reuse, R160 ;  /* 0x000000a002a07220 */ /* 0x040fe20000410000 */
[----:B------:R-:W1:Y:S01]  /*cd80*/  @P1 MUFU.RCP R0, R5 ;  /* 0x0000000500001308 */ /* 0x000e620000001000 */
        /* <DEDUP_REMOVED lines=85> */
.L_x_615:
[----:B--2---:R-:W-:Y:S05]  /*d2e0*/  @P0 BRA `(.L_x_626) ;  /* 0x0000176000000947 */ /* 0x004fea0003800000 */
[----:B------:R-:W2:Y:S01]  /*d2f0*/  LDL R57, [R1+0x64] ;  /* 0x0000640001397983 */ /* 0x000ea20000100800 */
[----:B------:R-:W-:Y:S02]  /*d300*/  F2FP.BF16.PACK_AB R45, R45, R152 ;  /* 0x000000982d2d723e */ /* 0x000fe400000010ff */
[----:B------:R-:W-:Y:S01]  /*d310*/  F2FP.BF16.PACK_AB R44, R44, R154 ;  /* 0x0000009a2c2c723e */ /* 0x000fe200000010ff */
[----:B------:R-:W3:Y:S01]  /*d320*/  S2R R55, SR_TID.X ;  /* 0x0000000000377919 */ /* 0x000ee20000002100 */
        /* <DEDUP_REMOVED lines=12> */
[----:B---3--:R-:W-:-:S02]  /*d3f0*/  SHF.R.S32.HI R56, RZ, 0x1f, R55 ;  /* 0x0000001fff387819 */ /* 0x008fc40000011437 */
        /* <DEDUP_REMOVED lines=116> */
[----:B---3--:R-:W-:-:S03]  /*db40*/  IMAD.MOV.U32 R2, RZ, RZ, 0x4 ;  /* 0x00000004ff027424 */ /* 0x008fc600078e00ff */
[----:B------:R3:W-:Y:S04]  /*db50*/  STS [R4+0x5000], R11 ;  /* 0x0050000b04007388 */ /* 0x0007e80000000800 */
[----:B------:R3:W-:Y:S01]  /*db60*/  STS [R4+0x5200], R10 ;  /* 0x0052000a04007388 */ /* 0x0007e20000000800 */
[----:B--2---:R-:W-:-:S03]  /*db70*/  IMAD.WIDE R6, R57, R2, c[0x0][0x500] ;  /* 0x0001400039067625 */ /* 0x004fc600078e0202 */
[----:B------:R-:W-:Y:S06]  /*db80*/  BAR.SYNC.DEFER_BLOCKING 0x1, 0x80 ;  /* 0x0042000000007b1d */ /* 0x000fec0000010000 */
[----:B------:R-:W2:Y:S01]  /*db90*/  @P1 LDG.E R0, [R6.64] ;  /* 0x0000000606001981 */ /* 0x000ea2000c1e1900 */
[----:B------:R-:W-:Y:S02]  /*dba0*/  IMAD.MOV.U32 R24, RZ, RZ, c[0x0][0x388] ;  /* 0x0000e200ff187624 */ /* 0x000fe400078e00ff */
[----:B----4-:R-:W-:-:S05]  /*dbb0*/  @P0 IMAD.WIDE R2, R57, R2, c[0x0][0x508] ;  /* 0x0001420039020625 */ /* 0x010fca00078e0202 */
[----:B------:R4:W5:Y:S02]  /*dbc0*/  @P0 LDG.E R24, [R2.64] ;  /* 0x0000000602180981 */ /* 0x000964000c1e1900 */
[----:B----4-:R-:W-:Y:S02]  /*dbd0*/  CS2R R2, SRZ ;  /* 0x0000000000027805 */ /* 0x010fe4000001ff00 */
[--C-:B--2---:R-:W-:Y:S01]  /*dbe0*/  @P1 SHF.R.S32.HI R3, RZ, 0x1f, R0.reuse ;  /* 0x0000001fff031819 */ /* 0x104fe20000011400 */
[----:B------:R-:W-:Y:S01]  /*dbf0*/  @P1 IMAD.MOV.U32 R2, RZ, RZ, R0 ;  /* 0x000000ffff021224 */ /* 0x000fe200078e0000 */
[----:B------:R-:W-:Y:S05]  /*dc00*/  @P0 BRA `(.L_x_627) ;  /* 0x0000004000000947 */ /* 0x000fea0003800000 */
[----:B---3--:R-:W-:Y:S05]  /*dc10*/  @!P1 BRA `(.L_x_627) ;  /* 0x0000003000009947 */ /* 0x008fea0003800000 */
[----:B------:R-:W2:Y:S04]  /*dc20*/  LDG.E R4, [R6.64] ;  /* 0x0000000606047981 */ /* 0x000ea8000c1e1900 */
[----:B------:R-:W2:Y:S02]  /*dc30*/  LDG.E R0, [R6.64+0x4] ;  /* 0x0000040606007981 */ /* 0x000ea4000c1e1900 */
[----:B--2--5:R-:W-:-:S02]  /*dc40*/  IADD3 R24, -R4, R0, RZ ;  /* 0x0000000004187210 */ /* 0x024fc40007ffe1ff */
.L_x_627:
[----:B---3--:R-:W-:Y:S01]  /*dc50*/  LOP3.LUT R0, R48, 0xffffffe0, RZ, 0xc0, !PT ;  /* 0xffffffe030007812 */ /* 0x008fe200078ec0ff */
[----:B------:R-:W2:Y:S01]  /*dc60*/  S2R R21, SR_CTAID.X ;  /* 0x0000000000157919 */ /* 0x000ea20000002500 */
[----:B------:R-:W-:Y:S01]  /*dc70*/  SHF.R.S32.HI R7, RZ, 0x1f, R49 ;  /* 0x0000001fff077819 */ /* 0x000fe20000011431 */
[----:B------:R-:W-:Y:S01]  /*dc80*/  IMAD.MOV.U32 R13, RZ, RZ, c[0x0][0x4e8] ;  /* 0x00013a00ff0d7624 */ /* 0x000fe200078e00ff */
[----:B------:R-:W-:Y:S01]  /*dc90*/  LEA.HI R6, R29, R29, RZ, 0x1 ;  /* 0x0000001d1d067211 */ /* 0x000fe200078f08ff */
[----:B------:R-:W-:Y:S01]  /*dca0*/  IMAD.IADD R0, R55, 0x1, -R0 ;  /* 0x0000000137007824 */ /* 0x000fe200078e0a00 */
[----:B------:R-:W-:Y:S01]  /*dcb0*/  LEA.HI R7, R7, R49, RZ, 0x2 ;  /* 0x0000003107077211 */ /* 0x000fe200078f10ff */
[----:B------:R-:W3:Y:S01]  /*dcc0*/  S2R R14, SR_CTAID.Y ;  /* 0x00000000000e7919 */ /* 0x000ee20000002600 */
[C---:B------:R-:W-:Y:S01]  /*dcd0*/  LOP3.LUT R8, R6.reuse, 0x1ffffffe, RZ, 0xc0, !PT ;  /* 0x1ffffffe06087812 */ /* 0x040fe200078ec0ff */
[----:B------:R-:W-:Y:S01]  /*dce0*/  IMAD.SHL.U32 R6, R6, 0x20, RZ ;  /* 0x0000002006067824 */ /* 0x000fe200078e00ff */
[----:B------:R-:W-:Y:S01]  /*dcf0*/  SHF.R.S32.HI R9, RZ, 0x1f, R0 ;  /* 0x0000001fff097819 */ /* 0x000fe20000011400 */
[----:B------:R-:W-:Y:S01]  /*dd00*/  IMAD R11, R3, c[0x0][0x3a0], RZ ;  /* 0x0000e800030b7a24 */ /* 0x000fe200078e02ff */
[----:B------:R-:W-:Y:S01]  /*dd10*/  LOP3.LUT R7, R7, 0xffffffc, RZ, 0xc0, !PT ;  /* 0x0ffffffc07077812 */ /* 0x000fe200078ec0ff */
[----:B------:R-:W-:Y:S01]  /*dd20*/  IMAD.WIDE.U32 R4, R2, c[0x0][0x3a0], RZ ;  /* 0x0000e80002047a25 */ /* 0x000fe200078e00ff */
[----:B------:R-:W-:Y:S01]  /*dd30*/  LEA.HI R9, R9, R0, RZ, 0x2 ;  /* 0x0000000009097211 */ /* 0x000fe200078f10ff */
[----:B------:R-:W-:Y:S01]  /*dd40*/  BSSY B0, `(.L_x_628) ;  /* 0x0000088000007945 */ /* 0x000fe20003800000 */
[----:B------:R-:W-:Y:S01]  /*dd50*/  IADD3 R10, R29, -R8, RZ ;  /* 0x800000081d0a7210 */ /* 0x000fe20007ffe0ff */
[----:B-----5:R-:W-:Y:S01]  /*dd60*/  IMAD R24, R24, c[0x0][0x4e8], RZ ;  /* 0x00013a0018187a24 */ /* 0x020fe200078e02ff */
[----:B------:R-:W-:Y:S01]  /*dd70*/  LOP3.LUT R8, R6, 0xffffffc0, RZ, 0xc0, !PT ;  /* 0xffffffc006087812 */ /* 0x000fe200078ec0ff */
[----:B------:R-:W-:Y:S01]  /*dd80*/  IMAD.IADD R6, R49, 0x1, -R7 ;  /* 0x0000000131067824 */ /* 0x000fe200078e0a07 */
[----:B------:R-:W-:Y:S01]  /*dd90*/  SHF.R.S32.HI R7, RZ, 0x2, R9 ;  /* 0x00000002ff077819 */ /* 0x000fe20000011409 */
[----:B------:R-:W-:Y:S01]  /*dda0*/  IMAD R9, R2, c[0x0][0x3a4], R11 ;  /* 0x0000e90002097a24 */ /* 0x000fe200078e020b */
[----:B------:R-:W-:Y:S01]  /*ddb0*/  LEA.HI R12, R52, R52, RZ, 0x1 ;  /* 0x00000034340c7211 */ /* 0x000fe200078f08ff */
[----:B------:R-:W-:Y:S01]  /*ddc0*/  IMAD R8, R10, 0x8, R8 ;  /* 0x000000080a087824 */ /* 0x000fe200078e0208 */
[----:B------:R-:W-:Y:S01]  /*ddd0*/  LEA R18, R6, R7, 0x4 ;  /* 0x0000000706127211 */ /* 0x000fe200078e20ff */
[----:B------:R-:W-:Y:S01]  /*dde0*/  IMAD.IADD R5, R5, 0x1, R9 ;  /* 0x0000000105057824 */ /* 0x000fe200078e0209 */
[----:B------:R-:W-:-:S02]  /*ddf0*/  LOP3.LUT R6, R12, 0x3fffffe, RZ, 0xc0, !PT ;  /* 0x03fffffe0c067812 */ /* 0x000fc400078ec0ff */
[----:B------:R-:W-:Y:S02]  /*de00*/  ISETP.NE.AND P2, PT, R13, 0x1, PT ;  /* 0x000000010d00780c */ /* 0x000fe40003f45270 */
[----:B------:R-:W-:Y:S01]  /*de10*/  LOP3.LUT P0, RZ, R0, 0x3, RZ, 0xc0, !PT ;  /* 0x0000000300ff7812 */ /* 0x000fe2000780c0ff */
[----:B------:R-:W-:Y:S01]  /*de20*/  IMAD.IADD R0, R52, 0x1, -R6 ;  /* 0x0000000134007824 */ /* 0x000fe200078e0a06 */
[----:B------:R-:W-:Y:S01]  /*de30*/  IADD3 R6, R18, R8, RZ ;  /* 0x0000000812067210 */ /* 0x000fe20007ffe0ff */
[----:B---3--:R-:W-:Y:S01]  /*de40*/  IMAD.WIDE.U32 R12, R14, c[0x0][0x490], R2 ;  /* 0x000124000e0c7a25 */ /* 0x008fe200078e0002 */
[----:B------:R-:W-:Y:S02]  /*de50*/  SHF.R.S32.HI R7, RZ, 0x1f, R14 ;  /* 0x0000001fff077819 */ /* 0x000fe4000001140e */
[----:B------:R-:W-:Y:S01]  /*de60*/  SEL R10, R57, RZ, !P1 ;  /* 0x000000ff390a7207 */ /* 0x000fe20004800000 */
[----:B--2---:R-:W-:Y:S01]  /*de70*/  IMAD R6, R21, 0x80, R6 ;  /* 0x0000008015067824 */ /* 0x004fe200078e0206 */
[----:B------:R-:W-:Y:S01]  /*de80*/  LEA.HI R16, R56, R55, RZ, 0x3 ;  /* 0x0000003738107211 */ /* 0x000fe200078f18ff */
[----:B------:R-:W-:-:S02]  /*de90*/  IMAD R20, R49, 0x8, R0 ;  /* 0x0000000831147824 */ /* 0x000fc400078e0200 */
[----:B------:R-:W-:Y:S01]  /*dea0*/  @P2 IMAD.HI.U32 R0, R6, c[0x0][0x4ec], RZ ;  /* 0x00013b0006002a27 */ /* 0x000fe200078e00ff */
[----:B------:R-:W-:-:S03]  /*deb0*/  MOV R8, R6 ;  /* 0x0000000600087202 */ /* 0x000fc60000000f00 */
[C---:B------:R-:W-:Y:S01]  /*dec0*/  IMAD R2, R7.reuse, c[0x0][0x490], RZ ;  /* 0x0001240007027a24 */ /* 0x040fe200078e02ff */
[----:B------:R-:W-:Y:S01]  /*ded0*/  @P2 SHF.R.U32.HI R8, RZ, c[0x0][0x4f0], R0 ;  /* 0x00013c00ff082a19 */ /* 0x000fe20000011600 */
[----:B------:R-:W-:Y:S01]  /*dee0*/  IMAD R15, R7, c[0x0][0x3e8], RZ ;  /* 0x0000fa00070f7a24 */ /* 0x000fe200078e02ff */
[----:B------:R-:W-:Y:S01]  /*def0*/  SHF.R.S32.HI R0, RZ, 0x1f, R57 ;  /* 0x0000001fff007819 */ /* 0x000fe20000011439 */
[----:B------:R-:W-:Y:S01]  /*df00*/  IMAD R2, R14, c[0x0][0x494], R2 ;  /* 0x000125000e027a24 */ /* 0x000fe200078e0202 */
[----:B------:R-:W-:Y:S01]  /*df10*/  IADD3 R7, -R8, RZ, RZ ;  /* 0x000000ff08077210 */ /* 0x000fe20007ffe1ff */
[----:B------:R-:W-:Y:S01]  /*df20*/  IMAD R15, R14, c[0x0][0x3ec], R15 ;  /* 0x0000fb000e0f7a24 */ /* 0x000fe200078e020f */
[----:B------:R-:W-:Y:S01]  /*df30*/  SEL R0, R0, RZ, !P1 ;  /* 0x000000ff00007207 */ /* 0x000fe20004800000 */
[----:B------:R-:W-:Y:S02]  /*df40*/  IMAD.IADD R3, R13, 0x1, R2 ;  /* 0x000000010d037824 */ /* 0x000fe400078e0202 */
[----:B------:R-:W-:Y:S01]  /*df50*/  IMAD.MOV.U32 R2, RZ, RZ, R12 ;  /* 0x000000ffff027224 */ /* 0x000fe200078e000c */
[----:B------:R-:W-:Y:S01]  /*df60*/  SHF.L.U32 R12, R16, 0x3, RZ ;  /* 0x00000003100c7819 */ /* 0x000fe200000006ff */
[----:B------:R-:W-:-:S04]  /*df70*/  IMAD.WIDE.U32 R4, R14, c[0x0][0x3e8], R4 ;  /* 0x0000fa000e047a25 */ /* 0x000fc800078e0004 */
[----:B------:R-:W-:Y:S02]  /*df80*/  IMAD R14, R29, 0x20, R52 ;  /* 0x000000201d0e7824 */ /* 0x000fe400078e0234 */
[----:B------:R-:W-:Y:S02]  /*df90*/  IMAD R11, R7, c[0x0][0x4e8], R6 ;  /* 0x00013a00070b7a24 */ /* 0x000fe400078e0206 */
[----:B------:R-:W-:Y:S02]  /*dfa0*/  IMAD R9, R0, c[0x0][0x498], RZ ;  /* 0x0001260000097a24 */ /* 0x000fe400078e02ff */
[----:B------:R-:W-:-:S04]  /*dfb0*/  IMAD.WIDE.U32 R6, R10, c[0x0][0x498], R2 ;  /* 0x000126000a067a25 */ /* 0x000fc800078e0002 */
[----:B------:R-:W-:Y:S02]  /*dfc0*/  IMAD R14, R21, 0x80, R14 ;  /* 0x00000080150e7824 */ /* 0x000fe400078e020e */
[----:B------:R-:W-:Y:S01]  /*dfd0*/  IMAD.IADD R3, R5, 0x1, R15 ;  /* 0x0000000105037824 */ /* 0x000fe200078e020f */
[----:B------:R-:W-:Y:S01]  /*dfe0*/  SHF.R.S32.HI R5, RZ, 0x1f, R8 ;  /* 0x0000001fff057819 */ /* 0x000fe20000011408 */
[----:B------:R-:W-:Y:S01]  /*dff0*/  IMAD R9, R10, c[0x0][0x49c], R9 ;  /* 0x000127000a097a24 */ /* 0x000fe200078e0209 */
[----:B------:R-:W-:Y:S01]  /*e000*/  IADD3 R8, P1, R8, R6, RZ ;  /* 0x0000000608087210 */ /* 0x000fe20007f3e0ff */
[----:B------:R-:W-:Y:S01]  /*e010*/  @P2 IMAD.HI.U32 R2, R14, c[0x0][0x4ec], RZ ;  /* 0x00013b000e022a27 */ /* 0x000fe200078e00ff */
[----:B------:R-:W-:Y:S02]  /*e020*/  MOV R17, R14 ;  /* 0x0000000e00117202 */ /* 0x000fe40000000f00 */
[----:B------:R-:W-:Y:S01]  /*e030*/  IADD3.X R9, R5, R7, R9, P1, !PT ;  /* 0x0000000705097210 */ /* 0x000fe20000ffe409 */
[----:B------:R-:W-:Y:S01]  /*e040*/  IMAD R0, R0, c[0x0][0x3f0], RZ ;  /* 0x0000fc0000007a24 */ /* 0x000fe200078e02ff */
[----:B------:R-:W-:Y:S01]  /*e050*/  SHF.R.S32.HI R7, RZ, 0x1f, R11 ;  /* 0x0000001fff077819 */ /* 0x000fe2000001140b */
[----:B------:R-:W-:Y:S01]  /*e060*/  IMAD.SHL.U32 R6, R29, 0x8, RZ ;  /* 0x000000081d067824 */ /* 0x000fe200078e00ff */
[----:B------:R-:W-:Y:S01]  /*e070*/  @P2 SHF.R.U32.HI R17, RZ, c[0x0][0x4f0], R2 ;  /* 0x00013c00ff112a19 */ /* 0x000fe20000011602 */
[----:B------:R-:W-:-:S02]  /*e080*/  IMAD.MOV.U32 R2, RZ, RZ, R4 ;  /* 0x000000ffff027224 */ /* 0x000fc400078e0004 */
[----:B------:R-:W-:Y:S02]  /*e090*/  IMAD R7, R7, c[0x0][0x488], RZ ;  /* 0x0001220007077a24 */ /* 0x000fe400078e02ff */
[----:B------:R-:W-:-:S04]  /*e0a0*/  IMAD.WIDE.U32 R4, R10, c[0x0][0x3f0], R2 ;  /* 0x0000fc000a047a25 */ /* 0x000fc800078e0002 */
[----:B------:R-:W-:Y:S01]  /*e0b0*/  IMAD R13, R10, c[0x0][0x3f4], R0 ;  /* 0x0000fd000a0d7a24 */ /* 0x000fe200078e0200 */
[----:B------:R-:W-:Y:S01]  /*e0c0*/  LOP3.LUT R0, R12, 0xc0, RZ, 0xc0, !PT ;  /* 0x000000c00c007812 */ /* 0x000fe200078ec0ff */
[----:B------:R-:W-:-:S03]  /*e0d0*/  IMAD.WIDE.U32 R2, R11, c[0x0][0x488], R8 ;  /* 0x000122000b027a25 */ /* 0x000fc600078e0008 */
[----:B------:R-:W-:Y:S01]  /*e0e0*/  SHF.R.U32.HI R10, RZ, 0x3, R0 ;  /* 0x00000003ff0a7819 */ /* 0x000fe20000011600 */
[----:B------:R-:W-:Y:S01]  /*e0f0*/  IMAD R8, R11, c[0x0][0x48c], R7 ;  /* 0x000123000b087a24 */ /* 0x000fe200078e0207 */
[----:B------:R-:W-:Y:S01]  /*e100*/  LOP3.LUT R9, R0, 0x18, R6, 0xf8, !PT ;  /* 0x0000001800097812 */ /* 0x000fe200078ef806 */
[--C-:B------:R-:W-:Y:S01]  /*e110*/  IMAD.MOV R7, RZ, RZ, -R17.reuse ;  /* 0x000000ffff077224 */ /* 0x100fe200078e0a11 */
[C---:B------:R-:W-:Y:S01]  /*e120*/  LEA R0, P1, R2.reuse, c[0x0][0x450], 0x2 ;  /* 0x0001140002007a11 */ /* 0x040fe200078210ff */
[----:B------:R-:W-:Y:S01]  /*e130*/  IMAD.IADD R3, R3, 0x1, R8 ;  /* 0x0000000103037824 */ /* 0x000fe200078e0208 */
[----:B------:R-:W-:Y:S01]  /*e140*/  SHF.R.S32.HI R8, RZ, 0x1f, R17 ;  /* 0x0000001fff087819 */ /* 0x000fe20000011411 */
[----:B------:R-:W-:Y:S01]  /*e150*/  IMAD R16, R7, c[0x0][0x4e8], R14 ;  /* 0x00013a0007107a24 */ /* 0x000fe200078e020e */
[----:B------:R-:W-:Y:S01]  /*e160*/  IADD3 R5, R5, R13, RZ ;  /* 0x0000000d05057210 */ /* 0x000fe20007ffe0ff */
[----:B------:R-:W-:Y:S01]  /*e170*/  SHFL.IDX PT, R12, R0, RZ, 0x1c1f ;  /* 0x001c1fff000c7589 */ /* 0x000fe200000e0000 */
[----:B------:R-:W-:Y:S01]  /*e180*/  LEA.HI.X R2, R2, c[0x0][0x454], R3, 0x2, P1 ;  /* 0x0001150002027a11 */ /* 0x000fe200008f1403 */
[----:B------:R-:W-:Y:S01]  /*e190*/  IMAD R3, R8, c[0x0][0x3e0], RZ ;  /* 0x0000f80008037a24 */ /* 0x000fe200078e02ff */
[----:B------:R-:W-:Y:S01]  /*e1a0*/  LOP3.LUT R19, R9, R10, RZ, 0x3c, !PT ;  /* 0x0000000a09137212 */ /* 0x000fe200078e3cff */
[----:B------:R-:W-:Y:S01]  /*e1b0*/  SHFL.IDX PT, R14, R0, 0x2, 0x1c1f ;  /* 0x005c1f00000e7f89 */ /* 0x000fe200000e0000 */
[----:B------:R-:W-:-:S02]  /*e1c0*/  IMAD R7, R21, 0x80, R18 ;  /* 0x0000008015077824 */ /* 0x000fc400078e0212 */
[----:B------:R-:W-:Y:S01]  /*e1d0*/  IMAD R18, R17, c[0x0][0x3e4], R3 ;  /* 0x0000f90011127a24 */ /* 0x000fe200078e0203 */
[----:B------:R-:W2:Y:S02]  /*e1e0*/  SHFL.IDX PT, R13, R2, RZ, 0x1c1f ;  /* 0x001c1fff020d7589 */ /* 0x000ea400000e0000 */
[C---:B------:R-:W-:Y:S02]  /*e1f0*/  ISETP.GE.OR P3, PT, R7.reuse, R24, P0 ;  /* 0x000000180700720c */ /* 0x040fe40000766670 */
[----:B------:R-:W-:Y:S04]  /*e200*/  SHFL.IDX PT, R10, R0, 0x1, 0x1c1f ;  /* 0x003c1f00000a7f89 */ /* 0x000fe800000e0000 */
[----:B------:R-:W3:Y:S04]  /*e210*/  SHFL.IDX PT, R11, R2, 0x1, 0x1c1f ;  /* 0x003c1f00020b7f89 */ /* 0x000ee800000e0000 */
[----:B------:R-:W4:Y:S04]  /*e220*/  SHFL.IDX PT, R15, R2, 0x2, 0x1c1f ;  /* 0x005c1f00020f7f89 */ /* 0x000f2800000e0000 */
[----:B------:R1:W-:Y:S04]  /*e230*/  SHFL.IDX PT, R8, R0, 0x3, 0x1c1f ;  /* 0x007c1f0000087f89 */ /* 0x0003e800000e0000 */
[----:B------:R3:W4:Y:S04]  /*e240*/  SHFL.IDX PT, R9, R2, 0x3, 0x1c1f ;  /* 0x007c1f0002097f89 */ /* 0x00072800000e0000 */
[----:B--2---:R-:W-:Y:S01]  /*e250*/  @!P3 ST.E [R12.64], R50 ;  /* 0x000000320c00b985 */ /* 0x004fe2000c101906 */
[----:B-1----:R-:W-:Y:S01]  /*e260*/  IADD3 R0, R7, 0x8, RZ ;  /* 0x0000000807007810 */ /* 0x002fe20007ffe0ff */
[----:B---3--:R-:W-:Y:S01]  /*e270*/  IMAD.WIDE.U32 R2, R17, c[0x0][0x3e0], R4 ;  /* 0x0000f80011027a25 */ /* 0x008fe200078e0004 */
[----:B------:R-:W-:-:S02]  /*e280*/  IADD3 R5, R7, 0x40, RZ ;  /* 0x0000004007057810 */ /* 0x000fc40007ffe0ff */
[----:B------:R-:W-:Y:S02]  /*e290*/  IADD3 R7, R7, 0x48, RZ ;  /* 0x0000004807077810 */ /* 0x000fe40007ffe0ff */
[-C--:B------:R-:W-:Y:S02]  /*e2a0*/  ISETP.GE.OR P2, PT, R0, R24.reuse, P0 ;  /* 0x000000180000720c */ /* 0x080fe40000746670 */
[----:B------:R-:W-:Y:S02]  /*e2b0*/  SHF.R.S32.HI R4, RZ, 0x1f, R16 ;  /* 0x0000001fff047819 */ /* 0x000fe40000011410 */
[-C--:B------:R-:W-:Y:S01]  /*e2c0*/  ISETP.GE.OR P1, PT, R5, R24.reuse, P0 ;  /* 0x000000180500720c */ /* 0x080fe20000726670 */
[----:B------:R-:W-:Y:S01]  /*e2d0*/  IMAD.U32 R5, R20, 0x20, R19 ;  /* 0x0000002014057824 */ /* 0x000fe200078e0013 */
[----:B------:R-:W-:Y:S01]  /*e2e0*/  ISETP.GE.OR P0, PT, R7, R24, P0 ;  /* 0x000000180700720c */ /* 0x000fe20000706670 */
[----:B------:R-:W-:Y:S01]  /*e2f0*/  IMAD R0, R4, c[0x0][0x3d8], RZ ;  /* 0x0000f60004007a24 */ /* 0x000fe200078e02ff */
[----:B------:R-:W-:-:S03]  /*e300*/  IADD3 R3, R3, R18, RZ ;  /* 0x0000001203037210 */ /* 0x000fc60007ffe0ff */
[C---:B------:R-:W-:Y:S02]  /*e310*/  IMAD R4, R16.reuse, c[0x0][0x3dc], R0 ;  /* 0x0000f70010047a24 */ /* 0x040fe400078e0200 */
[----:B------:R-:W-:Y:S01]  /*e320*/  IMAD.SHL.U32 R0, R5, 0x2, RZ ;  /* 0x0000000205007824 */ /* 0x000fe200078e00ff */
[----:B------:R1:W-:Y:S01]  /*e330*/  @!P2 ST.E [R10.64], R51 ;  /* 0x000000330a00a985 */ /* 0x0003e2000c101906 */
[----:B------:R-:W-:-:S03]  /*e340*/  IMAD.WIDE.U32 R2, R16, c[0x0][0x3d8], R2 ;  /* 0x0000f60010027a25 */ /* 0x000fc600078e0002 */
[----:B----4-:R2:W-:Y:S02]  /*e350*/  @!P1 ST.E [R14.64], R53 ;  /* 0x000000350e009985 */ /* 0x0105e4000c101906 */
[----:B------:R-:W-:Y:S02]  /*e360*/  IADD3 R3, R3, R4, RZ ;  /* 0x0000000403037210 */ /* 0x000fe40007ffe0ff */
[----:B------:R2:W-:Y:S01]  /*e370*/  @!P0 ST.E [R8.64], R54 ;  /* 0x0000003608008985 */ /* 0x0005e2000c101906 */
[----:B------:R-:W-:-:S03]  /*e380*/  LEA R25, P0, R2, c[0x0][0x380], 0x1 ;  /* 0x0000e00002197a11 */ /* 0x000fc600078008ff */
[----:B------:R2:W3:Y:S04]  /*e390*/  LDS.128 R36, [R0+0x880] ;  /* 0x0008800000247984 */ /* 0x0004e80000000c00 */
[----:B------:R2:W4:Y:S04]  /*e3a0*/  LDS.128 R48, [R0+0x1080] ;  /* 0x0010800000307984 */ /* 0x0005280000000c00 */
[----:B------:R2:W2:Y:S04]  /*e3b0*/  LDS.128 R60, [R0+0x1880] ;  /* 0x00188000003c7984 */ /* 0x0004a80000000c00 */
[----:B------:R2:W2:Y:S01]  /*e3c0*/  LDS.128 R32, [R0+0x2880] ;  /* 0x0028800000207984 */ /* 0x0004a20000000c00 */
[----:B-1----:R-:W-:-:S03]  /*e3d0*/  IMAD R11, R21, 0x80, R52 ;  /* 0x00000080150b7824 */ /* 0x002fc600078e0234 */
[----:B------:R1:W1:Y:S01]  /*e3e0*/  LDS.128 R44, [R0+0x3080] ;  /* 0x00308000002c7984 */ /* 0x0002620000000c00 */
[----:B------:R-:W-:-:S03]  /*e3f0*/  LEA.HI.X R10, R2, c[0x0][0x384], R3, 0x1, P0 ;  /* 0x0000e100020a7a11 */ /* 0x000fc600000f0c03 */
[----:B------:R1:W1:Y:S01]  /*e400*/  LDS.128 R56, [R0+0x3880] ;  /* 0x0038800000387984 */ /* 0x0002620000000c00 */
[----:B------:R-:W-:-:S03]  /*e410*/  ISETP.GE.AND P0, PT, R11, R24, PT ;  /* 0x000000180b00720c */ /* 0x000fc60003f06270 */
[----:B------:R1:W1:Y:S04]  /*e420*/  LDS.128 R28, [R0+0x4880] ;  /* 0x00488000001c7984 */ /* 0x0002680000000c00 */
        /* <DEDUP_REMOVED lines=11> */
[----:B--2---:R2:W4:Y:S01]  /*e4e0*/  LDS.128 R12, [R0+0x4080] ;  /* 0x00408000000c7984 */ /* 0x0045220000000c00 */
[----:B------:R-:W-:-:S09]  /*e4f0*/  ISETP.GE.AND P2, PT, R6, c[0x0][0x3c8], PT ;  /* 0x0000f20006007a0c */ /* 0x000fd20003f46270 */
[----:B------:R-:W-:-:S04]  /*e500*/  @!P1 SHF.R.S32.HI R4, RZ, 0x1f, R5 ;  /* 0x0000001fff049819 */ /* 0x000fc80000011405 */
[----:B------:R-:W-:Y:S01]  /*e510*/  @!P1 LEA.HI R4, R4, R5, RZ, 0x3 ;  /* 0x0000000504049211 */ /* 0x000fe200078f18ff */
[----:B-1----:R-:W-:-:S03]  /*e520*/  @!P2 IMAD.WIDE R8, R6, 0x2, R2 ;  /* 0x000000020608a825 */ /* 0x002fc600078e0202 */
[----:B------:R-:W-:Y:S02]  /*e530*/  @!P1 LOP3.LUT R4, R4, 0xfffffff8, RZ, 0xc0, !PT ;  /* 0xfffffff804049812 */ /* 0x000fe400078ec0ff */
[----:B--2---:R-:W-:-:S03]  /*e540*/  @!P0 SHF.R.S32.HI R0, RZ, 0x1f, R7 ;  /* 0x0000001fff008819 */ /* 0x004fc60000011407 */
[----:B------:R-:W-:Y:S01]  /*e550*/  @!P1 IMAD.WIDE R4, R4, 0x2, R2 ;  /* 0x0000000204049825 */ /* 0x000fe200078e0202 */
[----:B------:R-:W-:-:S04]  /*e560*/  @!P0 LEA.HI R0, R0, R7, RZ, 0x3 ;  /* 0x0000000700008211 */ /* 0x000fc800078f18ff */
[----:B------:R-:W-:Y:S01]  /*e570*/  @!P0 LOP3.LUT R0, R0, 0xfffffff8, RZ, 0xc0, !PT ;  /* 0xfffffff800008812 */ /* 0x000fe200078ec0ff */
[----:B---3--:R1:W-:Y:S04]  /*e580*/  @!P2 ST.E.128 [R8.64], R20 ;  /* 0x000000140800a985 */ /* 0x0083e8000c101d06 */
[----:B------:R-:W-:Y:S01]  /*e590*/  @!P0 IMAD.WIDE R2, R0, 0x2, R2 ;  /* 0x0000000200028825 */ /* 0x000fe200078e0202 */
[----:B-----5:R1:W-:Y:S04]  /*e5a0*/  @!P1 ST.E.128 [R4.64], R16 ;  /* 0x0000001004009985 */ /* 0x0203e8000c101d06 */
[----:B----4-:R1:W-:Y:S02]  /*e5b0*/  @!P0 ST.E.128 [R2.64], R12 ;  /* 0x0000000c02008985 */ /* 0x0103e4000c101d06 */
.L_x_629:
[----:B---3--:R-:W-:Y:S05]  /*e5c0*/  BSYNC B0 ;  /* 0x0000000000007941 */ /* 0x008fea0003800000 */
.L_x_628:
        /* <DEDUP_REMOVED lines=23> */
.L_x_631:
[----:B------:R-:W-:Y:S05]  /*e740*/  BSYNC B0 ;  /* 0x0000000000007941 */ /* 0x000fea0003800000 */
.L_x_630:
        /* <DEDUP_REMOVED lines=23> */
.L_x_633:
[----:B------:R-:W-:Y:S05]  /*e8c0*/  BSYNC B0 ;  /* 0x0000000000007941 */ /* 0x000fea0003800000 */
.L_x_632:
        /* <DEDUP_REMOVED lines=24> */
.L_x_626:
        /* <DEDUP_REMOVED lines=15> */
[----:B---3--:R-:W-:Y:S05]  /*eb40*/  @!P1 BRA `(.L_x_634) ;  /* 0x0000003000009947 */ /* 0x008fea0003800000 */
[----:B------:R2:W3:Y:S04]  /*eb50*/  LDG.E R0, [R6.64] ;  /* 0x0000000606007981 */ /* 0x0004e8000c1e1900 */
[----:B--2---:R-:W3:Y:S02]  /*eb60*/  LDG.E R6, [R6.64+0x4] ;  /* 0x0000040606067981 */ /* 0x004ee4000c1e1900 */
[----:B---3-5:R-:W-:-:S02]  /*eb70*/  IADD3 R13, -R0, R6, RZ ;  /* 0x00000006000d7210 */ /* 0x028fc40007ffe1ff */
.L_x_634:
[----:B---3--:R-:W2:Y:S01]  /*eb80*/  S2R R11, SR_TID.X ;  /* 0x00000000000b7919 */ /* 0x008ea20000002100 */
[----:B------:R-:W-:Y:S01]  /*eb90*/  SHF.R.S32.HI R0, RZ, 0x1f, R8 ;  /* 0x0000001fff007819 */ /* 0x000fe20000011408 */
[----:B------:R-:W-:Y:S01]  /*eba0*/  BSSY B0, `(.L_x_635) ;  /* 0x0000028000007945 */ /* 0x000fe20003800000 */
[----:B------:R-:W-:-:S02]  /*ebb0*/  SEL R10, R8, RZ, !P1 ;  /* 0x000000ff080a7207 */ /* 0x000fc40004800000 */
[----:B------:R-:W-:Y:S02]  /*ebc0*/  SEL R12, R0, RZ, !P1 ;  /* 0x000000ff000c7207 */ /* 0x000fe40004800000 */
[----:B--2---:R-:W-:-:S13]  /*ebd0*/  ISETP.GT.AND P0, PT, R11, 0x7f, PT ;  /* 0x0000007f0b00780c */ /* 0x004fda0003f04270 */
[----:B------:R-:W-:Y:S05]  /*ebe0*/  @P0 BRA `(.L_x_636) ;  /* 0x0000023000000947 */ /* 0x000fea0003800000 */
[----:B------:R-:W2:Y:S01]  /*ebf0*/  S2R R9, SR_CTAID.X ;  /* 0x0000000000097919 */ /* 0x000ea20000002500 */
[----:B-----5:R-:W-:Y:S01]  /*ec00*/  IMAD R0, R13, c[0x0][0x4e8], RZ ;  /* 0x00013a000d007a24 */ /* 0x020fe200078e02ff */
[----:B--2---:R-:W-:-:S04]  /*ec10*/  LEA R9, R9, R11, 0x7 ;  /* 0x0000000b09097211 */ /* 0x004fc800078e38ff */
[----:B------:R-:W-:-:S13]  /*ec20*/  ISETP.GE.AND P0, PT, R9, R0, PT ;  /* 0x000000000900720c */ /* 0x000fda0003f06270 */
[----:B------:R-:W-:Y:S05]  /*ec30*/  @P0 BRA `(.L_x_636) ;  /* 0x000001e000000947 */ /* 0x000fea0003800000 */
[----:B------:R-:W2:Y:S01]  /*ec40*/  S2R R8, SR_CTAID.Y ;  /* 0x0000000000087919 */ /* 0x000ea20000002600 */
[----:B------:R-:W-:Y:S01]  /*ec50*/  MOV R0, c[0x0][0x4e8] ;  /* 0x00013a0000007a02 */ /* 0x000fe20000000f00 */
[----:B------:R-:W-:Y:S01]  /*ec60*/  IMAD.MOV.U32 R3, RZ, RZ, R5 ;  /* 0x000000ffff037224 */ /* 0x000fe200078e0005 */
[----:B------:R-:W-:Y:S02]  /*ec70*/  MOV R2, R4 ;  /* 0x0000000400027202 */ /* 0x000fe40000000f00 */
[----:B------:R-:W-:-:S13]  /*ec80*/  ISETP.NE.AND P0, PT, R0, 0x1, PT ;  /* 0x000000010000780c */ /* 0x000fda0003f05270 */
[----:B------:R-:W-:Y:S01]  /*ec90*/  @P0 IMAD.HI.U32 R7, R9, c[0x0][0x4ec], RZ ;  /* 0x00013b0009070a27 */ /* 0x000fe200078e00ff */
[----:B--2---:R-:W-:-:S03]  /*eca0*/  SHF.R.S32.HI R0, RZ, 0x1f, R8 ;  /* 0x0000001fff007819 */ /* 0x004fc60000011408 */
        /* <DEDUP_REMOVED lines=23> */
.L_x_636:
[----:B------:R-:W-:Y:S05]  /*ee20*/  BSYNC B0 ;  /* 0x0000000000007941 */ /* 0x000fea0003800000 */
.L_x_635:
[----:B--2---:R-:W2:Y:S01]  /*ee30*/  S2R R6, SR_CTAID.Y ;  /* 0x0000000000067919 */ /* 0x004ea20000002600 */
[----:B------:R-:W-:Y:S01]  /*ee40*/  IMAD R0, R5, c[0x0][0x3a0], RZ ;  /* 0x0000e80005007a24 */ /* 0x000fe200078e02ff */
[----:B------:R-:W-:Y:S01]  /*ee50*/  SHF.R.S32.HI R5, RZ, 0x1f, R11 ;  /* 0x0000001fff057819 */ /* 0x000fe2000001140b */
[C---:B------:R-:W-:Y:S01]  /*ee60*/  IMAD.WIDE.U32 R2, R4.reuse, c[0x0][0x3a0], RZ ;  /* 0x0000e80004027a25 */ /* 0x040fe200078e00ff */
[----:B------:R-:W3:Y:S01]  /*ee70*/  S2R R9, SR_CTAID.X ;  /* 0x0000000000097919 */ /* 0x000ee20000002500 */
        /* <DEDUP_REMOVED lines=11> */
[----:B--2---:R-:W-:Y:S01]  /*ef30*/  SHF.R.S32.HI R7, RZ, 0x1f, R6 ;  /* 0x0000001fff077819 */ /* 0x004fe20000011406 */
[----:B------:R-:W-:Y:S01]  /*ef40*/  IMAD.WIDE.U32 R2, R6, c[0x0][0x3e8], R2 ;  /* 0x0000fa0006027a25 */ /* 0x000fe200078e0002 */
[----:B---3--:R-:W-:-:S03]  /*ef50*/  LEA R11, R9, R11, 0x7 ;  /* 0x0000000b090b7211 */ /* 0x008fc600078e38ff */
        /* <DEDUP_REMOVED lines=26> */
[----:B------:R2:W3:Y:S01]  /*f100*/  SHFL.IDX PT, R2, R14, RZ, 0x1c1f ;  /* 0x001c1fff0e027589 */ /* 0x0004e200000e0000 */
[----:B------:R-:W-:-:S03]  /*f110*/  SHF.L.U32 R0, R8, 0x3, RZ ;  /* 0x0000000308007819 */ /* 0x000fc600000006ff */
[----:B------:R2:W4:Y:S01]  /*f120*/  SHFL.IDX PT, R3, R12, RZ, 0x1c1f ;  /* 0x001c1fff0c037589 */ /* 0x00052200000e0000 */
        /* <DEDUP_REMOVED lines=18> */
.L_x_638:
[----:B------:R-:W-:Y:S05]  /*f250*/  BSYNC B0 ;  /* 0x0000000000007941 */ /* 0x000fea0003800000 */
.L_x_637:
[----:B---3--:R-:W-:Y:S01]  /*f260*/  IADD3 R4, R11, 0x20, RZ ;  /* 0x000000200b047810 */ /* 0x008fe20007ffe0ff */
[----:B----4-:R3:W4:Y:S01]  /*f270*/  SHFL.IDX PT, R3, R12, 0x1, 0x1c1f ;  /* 0x003c1f000c037f89 */ /* 0x01072200000e0000 */
[----:B------:R-:W-:Y:S02]  /*f280*/  BSSY B0, `(.L_x_639) ;  /* 0x0000013000007945 */ /* 0x000fe40003800000 */
[----:B------:R-:W-:Y:S01]  /*f290*/  ISETP.GE.AND P0, PT, R4, R13, PT ;  /* 0x0000000d0400720c */ /* 0x000fe20003f06270 */
[----:B------:R3:W1:-:S12]  /*f2a0*/  SHFL.IDX PT, R2, R14, 0x1, 0x1c1f ;  /* 0x003c1f000e027f89 */ /* 0x00065800000e0000 */
        /* <DEDUP_REMOVED lines=16> */
.L_x_640:
[----:B------:R-:W-:Y:S05]  /*f3b0*/  BSYNC B0 ;  /* 0x0000000000007941 */ /* 0x000fea0003800000 */
.L_x_639:
        /* <DEDUP_REMOVED lines=21> */
.L_x_642:
[----:B------:R-:W-:Y:S05]  /*f510*/  BSYNC B0 ;  /* 0x0000000000007941 */ /* 0x000fea0003800000 */
.L_x_641:
[----:B--2---:R-:W-:Y:S01]  /*f520*/  IADD3 R4, R11, 0x60, RZ ;  /* 0x000000600b047810 */ /* 0x004fe20007ffe0ff */
[----:B----4-:R2:W4:Y:S03]  /*f530*/  SHFL.IDX PT, R3, R12, 0x3, 0x1c1f ;  /* 0x007c1f000c037f89 */ /* 0x01052600000e0000 */
        /* <DEDUP_REMOVED lines=20> */
.L_x_643:
        /* <DEDUP_REMOVED lines=16> */
.L_x_763:


//--------------------- .text._ZN7cutlass13device_kernelIN5flash19enable_sm80_to_sm89INS1_16FlashAttnFwdSm80INS1_25CollectiveMainloopFwdSm80ILi4ELi1ELb0EN4cute5tupleIJNS5_1CILi128EEENS7_ILi64EEENS7_ILi96EEEEEELi96ENS_10bfloat16_tEfNS_4arch4Sm80ELb1ELb0ELb0ELb1ELb0ELb1ELb1ELb0EEENS1_21CollectiveEpilogueFwdINS6_IJS8_SA_S9_EEENS6_IJNS7_ILi1EEESI_SI_EEESC_SE_Li128ELb1ELb1ELb0ELb0EEENS1_19SingleTileSchedulerILb1ELb0ELb1ELi128EEEEEEEEEvNT_6ParamsE --------------------------
	.section	.text._ZN7cutlass13device_kernelIN5flash19enable_sm80_to_sm89INS1_16FlashAttnFwdSm80INS1_25CollectiveMainloopFwdSm80ILi4ELi1ELb0EN4cute5tupleIJNS5_1CILi128EEENS7_ILi64EEENS7_ILi96EEEEEELi96ENS_10bfloat16_tEfNS_4arch4Sm80ELb1ELb0ELb0ELb1ELb0ELb1ELb1ELb0EEENS1_21CollectiveEpilogueFwdINS6_IJS8_SA_S9_EEENS6_IJNS7_ILi1EEESI_SI_EEESC_SE_Li128ELb1ELb1ELb0ELb0EEENS1_19SingleTileSchedulerILb1ELb0ELb1ELi128EEEEEEEEEvNT_6ParamsE,"ax",@progbits
	.sectioninfo	@"SHI_REGISTERS=255"
	.align	128
.text._ZN7cutlass13device_kernelIN5flash19enable_sm80_to_sm89INS1_16FlashAttnFwdSm80INS1_25CollectiveMainloopFwdSm80ILi4ELi1ELb0EN4cute5tupleIJNS5_1CILi128EEENS7_ILi64EEENS7_ILi96EEEEEELi96ENS_10bfloat16_tEfNS_4arch4Sm80ELb1ELb0ELb0ELb1ELb0ELb1ELb1ELb0EEENS1_21CollectiveEpilogueFwdINS6_IJS8_SA_S9_EEENS6_IJNS7_ILi1EEESI_SI_EEESC_SE_Li128ELb1ELb1ELb0ELb0EEENS1_19SingleTileSchedulerILb1ELb0ELb1ELi128EEEEEEEEEvNT_6ParamsE:
        .type           _ZN7cutlass13device_kernelIN5flash19enable_sm80_to_sm89INS1_16FlashAttnFwdSm80INS1_25CollectiveMainloopFwdSm80ILi4ELi1ELb0EN4cute5tupleIJNS5_1CILi128EEENS7_ILi64EEENS7_ILi96EEEEEELi96ENS_10bfloat16_tEfNS_4arch4Sm80ELb1ELb0ELb0ELb1ELb0ELb1ELb1ELb0EEENS1_21CollectiveEpilogueFwdINS6_IJS8_SA_S9_EEENS6_IJNS7_ILi1EEESI_SI_EEESC_SE_Li128ELb1ELb1ELb0ELb0EEENS1_19SingleTileSchedulerILb1ELb0ELb1ELi128EEEEEEEEEvNT_6ParamsE,@function
        .size           _ZN7cutlass13device_kernelIN5flash19enable_sm80_to_sm89INS1_16FlashAttnFwdSm80INS1_25CollectiveMainloopFwdSm80ILi4ELi1ELb0EN4cute5tupleIJNS5_1CILi128EEENS7_ILi64EEENS7_ILi96EEEEEELi96ENS_10bfloat16_tEfNS_4arch4Sm80ELb1ELb0ELb0ELb1ELb0ELb1ELb1ELb0EEENS1_21CollectiveEpilogueFwdINS6_IJS8_SA_S9_EEENS6_IJNS7_ILi1EEESI_SI_EEESC_SE_Li128ELb1ELb1ELb0ELb0EEENS1_19SingleTileSchedulerILb1ELb0ELb1ELi128EEEEEEEEEvNT_6ParamsE,(.L_x_764 - _ZN7cutlass13device_kernelIN5flash19enable_sm80_to_sm89INS1_16FlashAttnFwdSm80INS1_25CollectiveMainloopFwdSm80ILi4ELi1ELb0EN4cute5tupleIJNS5_1CILi128EEENS7_ILi64EEENS7_ILi96EEEEEELi96ENS_10bfloat16_tEfNS_4arch4Sm80ELb1ELb0ELb0ELb1ELb0ELb1ELb1ELb0EEENS1_21CollectiveEpilogueFwdINS6_IJS8_SA_S9_EEENS6_IJNS7_ILi1EEESI_SI_EEESC_SE_Li128ELb1ELb1ELb0ELb0EEENS1_19SingleTileSchedulerILb1ELb0ELb1ELi128EEEEEEEEEvNT_6ParamsE)
        .other          _ZN7cutlass13device_kernelIN5flash19enable_sm80_to_sm89INS1_16FlashAttnFwdSm80INS1_25CollectiveMainloopFwdSm80ILi4ELi1ELb0EN4cute5tupleIJNS5_1CILi128EEENS7_ILi64EEENS7_ILi96EEEEEELi96ENS_10bfloat16_tEfNS_4arch4Sm80ELb1ELb0ELb0ELb1ELb0ELb1ELb1ELb0EEENS1_21CollectiveEpilogueFwdINS6_IJS8_SA_S9_EEENS6_IJNS7_ILi1EEESI_SI_EEESC_SE_Li128ELb1ELb1ELb0ELb0EEENS1_19SingleTileSchedulerILb1ELb0ELb1ELi128EEEEEEEEEvNT_6ParamsE,@"STO_CUDA_ENTRY STV_DEFAULT"
_ZN7cutlass13device_kernelIN5flash19enable_sm80_to_sm89INS1_16FlashAttnFwdSm80INS1_25CollectiveMainloopFwdSm80ILi4ELi1ELb0EN4cute5tupleIJNS5_1CILi128EEENS7_ILi64EEENS7_ILi96EEEEEELi96ENS_10bfloat16_tEfNS_4arch4Sm80ELb1ELb0ELb0ELb1ELb0ELb1ELb1ELb0EEENS1_21CollectiveEpilogueFwdINS6_IJS8_SA_S9_EEENS6_IJNS7_ILi1EEESI_SI_EEESC_SE_Li128ELb1ELb1ELb0ELb0EEENS1_19SingleTileSchedulerILb1ELb0ELb1ELi128EEEEEEEEEvNT_6ParamsE:
        /* <DEDUP_REMOVED lines=17> */
.L_x_645:
        /* <DEDUP_REMOVED lines=8> */
.L_x_647:
[----:B------:R-:W-:-:S04]  /*0190*/  MOV R0, c[0x0][0x54c] ;  /* 0x0001530000007a02 */ /* 0x000fc80000000f00 */
.L_x_646:
[----:B------:R-:W-:Y:S01]  /*01a0*/  USHF.L.U32 UR4, UR4, 0x7, URZ ;  /* 0x0000000704047899 */ /* 0x000fe2000800063f */
[----:B-----5:R-:W-:-:S05]  /*01b0*/  IMAD R0, R0, c[0x0][0x548], RZ ;  /* 0x0001520000007a24 */ /* 0x020fca00078e02ff */
[----:B------:R-:W-:-:S04]  /*01c0*/  MOV R12, UR4 ;  /* 0x00000004000c7c02 */ /* 0x000fc80008000f00 */
[----:B------:R-:W-:-:S04]  /*01d0*/  ISETP.GE.AND P0, PT, R12, R0, PT ;  /* 0x000000000c00720c */ /* 0x000fc80003f06270 */
[----:B------:R-:W-:-:S05]  /*01e0*/  SEL R0, R5, 0xffffffff, !P0 ;  /* 0xffffffff05007807 */ /* 0x000fca0004000000 */
[----:B------:R2:W-:Y:S01]  /*01f0*/  STL [R1+0x70], R0 ;  /* 0x0000700001007387 */ /* 0x0005e20000100800 */
[----:B------:R-:W-:Y:S05]  /*0200*/  BRA `(.L_x_648) ;  /* 0x0000014000007947 */ /* 0x000fea0003800000 */
.L_x_644:
[----:B------:R-:W-:-:S04]  /*0210*/  ISETP.NE.U32.AND P0, PT, RZ, c[0x0][0x568], PT ;  /* 0x00015a00ff007a0c */ /* 0x000fc80003f05070 */
[----:B------:R-:W-:-:S13]  /*0220*/  ISETP.NE.AND.EX P0, PT, RZ, c[0x0][0x56c], PT, P0 ;  /* 0x00015b00ff007a0c */ /* 0x000fda0003f05300 */
[----:B------:R-:W-:Y:S05]  /*0230*/  @!P0 BRA `(.L_x_649) ;  /* 0x0000002000008947 */ /* 0x000fea0003800000 */
[----:B------:R1:W5:Y:S01]  /*0240*/  LDG.E R0, [R2.64] ;  /* 0x0000000602007981 */ /* 0x000362000c1e1900 */
[----:B------:R-:W-:Y:S05]  /*0250*/  BRA `(.L_x_650) ;  /* 0x0000009000007947 */ /* 0x000fea0003800000 */
.L_x_649:
        /* <DEDUP_REMOVED lines=8> */
.L_x_651:
[----:B------:R-:W-:-:S04]  /*02e0*/  MOV R0, c[0x0][0x54c] ;  /* 0x0001530000007a02 */ /* 0x000fc80000000f00 */
.L_x_650:
[----:B------:R-:W-:Y:S01]  /*02f0*/  USHF.L.U32 UR4, UR4, 0x7, URZ ;  /* 0x0000000704047899 */ /* 0x000fe2000800063f */
[----:B-----5:R-:W-:-:S05]  /*0300*/  IMAD R0, R0, c[0x0][0x548], RZ ;  /* 0x0001520000007a24 */ /* 0x020fca00078e02ff */
[----:B------:R-:W-:-:S04]  /*0310*/  MOV R12, UR4 ;  /* 0x00000004000c7c02 */ /* 0x000fc80008000f00 */
[----:B------:R-:W-:-:S04]  /*0320*/  ISETP.GE.AND P0, PT, R12, R0, PT ;  /* 0x000000000c00720c */ /* 0x000fc80003f06270 */
[----:B------:R-:W-:-:S05]  /*0330*/  SEL R0, R5, 0xffffffff, !P0 ;  /* 0xffffffff05007807 */ /* 0x000fca0004000000 */
[----:B------:R2:W-:Y:S04]  /*0340*/  STL [R1+0x70], R0 ;  /* 0x0000700001007387 */ /* 0x0005e80000100800 */
.L_x_648:
        /* <DEDUP_REMOVED lines=10> */
[----:B------:R-:W-:Y:S01]  /*03f0*/  IMAD.MOV.U32 R13, RZ, RZ, RZ ;  /* 0x000000ffff0d7224 */ /* 0x000fe200078e00ff */
[----:B------:R-:W-:Y:S01]  /*0400*/  ISETP.NE.U32.AND P1, PT, RZ, c[0x0][0x348], PT ;  /* 0x0000d200ff007a0c */ /* 0x000fe20003f25070 */
[----:B------:R-:W-:Y:S01]  /*0410*/  IMAD.WIDE R6, R24, R19, c[0x0][0x348] ;  /* 0x0000d20018067625 */ /* 0x000fe200078e0213 */
[----:B------:R-:W-:-:S02]  /*0420*/  ISETP.NE.U32.AND P6, PT, RZ, c[0x0][0x350], PT ;  /* 0x0000d400ff007a0c */ /* 0x000fc40003fc5070 */
[----:B------:R-:W-:Y:S01]  /*0430*/  ISETP.NE.U32.AND P3, PT, RZ, c[0x0][0x358], PT ;  /* 0x0000d600ff007a0c */ /* 0x000fe20003f65070 */
[CC--:B------:R-:W-:Y:S01]  /*0440*/  IMAD.WIDE R4, R24.reuse, R19.reuse, c[0x0][0x350] ;  /* 0x0000d40018047625 */ /* 0x0c0fe200078e0213 */
[----:B------:R-:W-:Y:S02]  /*0450*/  ISETP.NE.AND.EX P1, PT, RZ, c[0x0][0x34c], PT, P1 ;  /* 0x0000d300ff007a0c */ /* 0x000fe40003f25310 */
[----:B------:R-:W-:Y:S01]  /*0460*/  ISETP.NE.AND.EX P6, PT, RZ, c[0x0][0x354], PT, P6 ;  /* 0x0000d500ff007a0c */ /* 0x000fe20003fc5360 */
[----:B------:R-:W-:Y:S01]  /*0470*/  @P2 IMAD.WIDE R10, R24, R19, c[0x0][0x370] ;  /* 0x0000dc00180a2625 */ /* 0x000fe200078e0213 */
[----:B------:R-:W-:-:S03]  /*0480*/  ISETP.NE.AND.EX P3, PT, RZ, c[0x0][0x35c], PT, P3 ;  /* 0x0000d700ff007a0c */ /* 0x000fc60003f65330 */
[CC--:B------:R-:W-:Y:S01]  /*0490*/  @P0 IMAD.WIDE R8, R24.reuse, R19.reuse, c[0x0][0x360] ;  /* 0x0000d80018080625 */ /* 0x0c0fe200078e0213 */
[----:B------:R2:W5:Y:S03]  /*04a0*/  @P2 LDG.E R148, [R10.64] ;  /* 0x000000060a942981 */ /* 0x000566000c1e1900 */
[----:B-1----:R-:W-:Y:S01]  /*04b0*/  IMAD.WIDE R2, R24, R19, c[0x0][0x358] ;  /* 0x0000d60018027625 */ /* 0x002fe200078e0213 */
[----:B------:R-:W3:Y:S04]  /*04c0*/  @P0 LDG.E R0, [R8.64] ;  /* 0x0000000608000981 */ /* 0x000ee8000c1e1900 */
[----:B------:R2:W5:Y:S04]  /*04d0*/  @P1 LDG.E R145, [R6.64] ;  /* 0x0000000606911981 */ /* 0x000568000c1e1900 */
[----:B------:R2:W5:Y:S04]  /*04e0*/  @P6 LDG.E R149, [R4.64] ;  /* 0x0000000604956981 */ /* 0x000568000c1e1900 */
[----:B------:R2:W5:Y:S04]  /*04f0*/  @P3 LDG.E R13, [R2.64] ;  /* 0x00000006020d3981 */ /* 0x000568000c1e1900 */
[----:B------:R-:W1:Y:S01]  /*0500*/  S2R R23, SR_CTAID.Y ;  /* 0x0000000000177919 */ /* 0x000e620000002600 */
[----:B------:R-:W-:-:S02]  /*0510*/  IMAD.MOV.U32 R14, RZ, RZ, c[0x0][0x1d0] ;  /* 0x00007400ff0e7624 */ /* 0x000fc400078e00ff */
[----:B------:R-:W-:Y:S01]  /*0520*/  IMAD.MOV.U32 R94, RZ, RZ, c[0x0][0x228] ;  /* 0x00008a00ff5e7624 */ /* 0x000fe200078e00ff */
[----:B-1----:R-:W-:Y:S01]  /*0530*/  SHF.R.S32.HI R167, RZ, 0x1f, R23 ;  /* 0x0000001fffa77819 */ /* 0x002fe20000011417 */
[----:B---3--:R2:W-:Y:S01]  /*0540*/  STL [R1+0x6c], R0 ;  /* 0x00006c0001007387 */ /* 0x0085e20000100800 */
[----:B------:R-:W-:Y:S01]  /*0550*/  IMAD.MOV.U32 R8, RZ, RZ, R0 ;  /* 0x000000ffff087224 */ /* 0x000fe200078e0000 */
[----:B------:R-:W-:Y:S05]  /*0560*/  @P0 BRA `(.L_x_652) ;  /* 0x0000005000000947 */ /* 0x000fea0003800000 */
[----:B------:R-:W-:Y:S05]  /*0570*/  @!P1 BRA `(.L_x_652) ;  /* 0x0000004000009947 */ /* 0x000fea0003800000 */
[----:B--2---:R1:W2:Y:S04]  /*0580*/  LDG.E R0, [R6.64] ;  /* 0x0000000606007981 */ /* 0x0042a8000c1e1900 */
[----:B-1----:R-:W2:Y:S02]  /*0590*/  LDG.E R6, [R6.64+0x4] ;  /* 0x0000040606067981 */ /* 0x002ea4000c1e1900 */
[----:B--2---:R-:W-:-:S05]  /*05a0*/  IADD3 R8, -R0, R6, RZ ;  /* 0x0000000600087210 */ /* 0x004fca0007ffe1ff */
[----:B------:R1:W-:Y:S02]  /*05b0*/  STL [R1+0x6c], R8 ;  /* 0x00006c0801007387 */ /* 0x0003e40000100800 */
.L_x_652:
[----:B------:R-:W-:-:S04]  /*05c0*/  ISETP.NE.U32.AND P0, PT, RZ, c[0x0][0x368], PT ;  /* 0x0000da00ff007a0c */ /* 0x000fc80003f05070 */
[----:B------:R-:W-:-:S13]  /*05d0*/  ISETP.NE.AND.EX P0, PT, RZ, c[0x0][0x36c], PT, P0 ;  /* 0x0000db00ff007a0c */ /* 0x000fda0003f05300 */
[----:B------:R-:W-:Y:S05]  /*05e0*/  @!P0 BRA `(.L_x_653) ;  /* 0x0000003000008947 */ /* 0x000fea0003800000 */
[----:B--2---:R-:W-:-:S05]  /*05f0*/  IMAD.WIDE R4, R24, R19, c[0x0][0x368] ;  /* 0x0000da0018047625 */ /* 0x004fca00078e0213 */
[----:B------:R2:W5:Y:S01]  /*0600*/  LDG.E R14, [R4.64] ;  /* 0x00000006040e7981 */ /* 0x000562000c1e1900 */
[----:B------:R-:W-:Y:S05]  /*0610*/  BRA `(.L_x_654) ;  /* 0x0000004000007947 */ /* 0x000fea0003800000 */
.L_x_653:
[----:B------:R-:W-:Y:S05]  /*0620*/  @!P6 BRA `(.L_x_654) ;  /* 0x000000300000e947 */ /* 0x000fea0003800000 */
[----:B--2---:R2:W3:Y:S04]  /*0630*/  LDG.E R0, [R4.64] ;  /* 0x0000000604007981 */ /* 0x0044e8000c1e1900 */
[----:B--2---:R-:W3:Y:S02]  /*0640*/  LDG.E R4, [R4.64+0x4] ;  /* 0x0000040604047981 */ /* 0x004ee4000c1e1900 */
[----:B---3--:R-:W-:Y:S02]  /*0650*/  IADD3 R14, -R0, R4, RZ ;  /* 0x00000004000e7210 */ /* 0x008fe40007ffe1ff */
.L_x_654:
[----:B--2---:R2:W3:Y:S04]  /*0660*/  @P3 LDG.E R4, [R2.64] ;  /* 0x0000000602043981 */ /* 0x0044e8000c1e1900 */
[----:B------:R2:W3:Y:S01]  /*0670*/  @P3 LDG.E R0, [R2.64+0x4] ;  /* 0x0000040602003981 */ /* 0x0004e2000c1e1900 */
[----:B------:R-:W-:Y:S01]  /*0680*/  ISETP.NE.U32.AND P0, PT, RZ, c[0x0][0x378], PT ;  /* 0x0000de00ff007a0c */ /* 0x000fe20003f05070 */
[----:B-----5:R-:W-:-:S03]  /*0690*/  IMAD.MOV.U32 R144, RZ, RZ, R14 ;  /* 0x000000ffff907224 */ /* 0x020fc600078e000e */
[----:B------:R-:W-:Y:S01]  /*06a0*/  ISETP.NE.AND.EX P0, PT, RZ, c[0x0][0x37c], PT, P0 ;  /* 0x0000df00ff007a0c */ /* 0x000fe20003f05300 */
[----:B------:R-:W-:-:S05]  /*06b0*/  IMAD.MOV.U32 R5, RZ, RZ, c[0x0][0x2c4] ;  /* 0x0000b100ff057624 */ /* 0x000fca00078e00ff */
[----:B------:R-:W-:Y:S01]  /*06c0*/  ISETP.NE.AND P1, PT, R5, 0x1, PT ;  /* 0x000000010500780c */ /* 0x000fe20003f25270 */
[----:B------:R-:W-:-:S06]  /*06d0*/  IMAD.IADD R5, R14, 0x1, -R148 ;  /* 0x000000010e057824 */ /* 0x000fcc00078e0a94 */
[----:B--2---:R-:W-:-:S05]  /*06e0*/  @P0 IMAD.WIDE R2, R24, R19, c[0x0][0x378] ;  /* 0x0000de0018020625 */ /* 0x004fca00078e0213 */
[----:B------:R2:W5:Y:S02]  /*06f0*/  @P0 LDG.E R144, [R2.64] ;  /* 0x0000000602900981 */ /* 0x000564000c1e1900 */
[----:B--2---:R-:W-:-:S05]  /*0700*/  IMAD.MOV.U32 R2, RZ, RZ, R12 ;  /* 0x000000ffff027224 */ /* 0x004fca00078e000c */
[----:B------:R2:W-:Y:S01]  /*0710*/  STL [R1], R2 ;  /* 0x0000000201007387 */ /* 0x0005e20000100800 */
[----:B---3--:R-:W-:Y:S01]  /*0720*/  @P3 IMAD.IADD R94, R0, 0x1, -R4 ;  /* 0x00000001005e3824 */ /* 0x008fe200078e0a04 */
[----:B------:R-:W-:-:S03]  /*0730*/  @P1 IADD3 R0, R2, 0x7f, RZ ;  /* 0x0000007f02001810 */ /* 0x000fc60007ffe0ff */
[----:B------:R-:W-:Y:S02]  /*0740*/  IMAD.IADD R3, R5, 0x1, R94 ;  /* 0x0000000105037824 */ /* 0x000fe400078e025e */
[----:B--2---:R-:W-:Y:S01]  /*0750*/  @P1 IMAD.HI.U32 R2, R0, c[0x0][0x2c8], RZ ;  /* 0x0000b20000021a27 */ /* 0x004fe200078e00ff */
[----:B------:R-:W-:Y:S02]  /*0760*/  IADD3 R0, R12, 0x7f, RZ ;  /* 0x0000007f0c007810 */ /* 0x000fe40007ffe0ff */
[C---:B------:R-:W-:Y:S01]  /*0770*/  IADD3 R154, R3.reuse, 0x40, -R8 ;  /* 0x00000040039a7810 */ /* 0x040fe20007ffe808 */
[----:B------:R2:W-:Y:S01]  /*0780*/  STL [R1+0x48], R3 ;  /* 0x0000480301007387 */ /* 0x0005e20000100800 */
[----:B------:R-:W-:Y:S02]  /*0790*/  @P1 SHF.R.U32.HI R0, RZ, c[0x0][0x2cc], R2 ;  /* 0x0000b300ff001a19 */ /* 0x000fe40000011602 */
[----:B------:R-:W-:-:S03]  /*07a0*/  IADD3 R2, R3, 0x3f, RZ ;  /* 0x0000003f03027810 */ /* 0x000fc60007ffe0ff */
[----:B------:R-:W-:-:S05]  /*07b0*/  IMAD.IADD R0, R154, 0x1, R0 ;  /* 0x000000019a007824 */ /* 0x000fca00078e0200 */
[----:B------:R-:W-:-:S04]  /*07c0*/  SHF.R.S32.HI R4, RZ, 0x1f, R0 ;  /* 0x0000001fff047819 */ /* 0x000fc80000011400 */
[----:B------:R-:W-:-:S04]  /*07d0*/  LEA.HI R0, R4, R0, RZ, 0x6 ;  /* 0x0000000004007211 */ /* 0x000fc800078f30ff */
[----:B------:R-:W-:Y:S02]  /*07e0*/  SHF.R.S32.HI R0, RZ, 0x6, R0 ;  /* 0x00000006ff007819 */ /* 0x000fe40000011400 */
[----:B--2---:R-:W-:-:S04]  /*07f0*/  SHF.R.S32.HI R3, RZ, 0x1f, R2 ;  /* 0x0000001fff037819 */ /* 0x004fc80000011402 */
[----:B------:R-:W-:-:S04]  /*0800*/  LEA.HI R2, R3, R2, RZ, 0x6 ;  /* 0x0000000203027211 */ /* 0x000fc800078f30ff */
[----:B------:R-:W-:-:S04]  /*0810*/  SHF.R.S32.HI R153, RZ, 0x6, R2 ;  /* 0x00000006ff997819 */ /* 0x000fc80000011402 */
[----:B------:R-:W-:Y:S01]  /*0820*/  IMNMX R2, R153, R0, PT ;  /* 0x0000000099027217 */ /* 0x000fe20003800200 */
[----:B------:R-:W-:-:S04]  /*0830*/  IMAD.MOV R0, RZ, RZ, -R5 ;  /* 0x000000ffff007224 */ /* 0x000fc800078e0a05 */
[----:B------:R-:W-:Y:S01]  /*0840*/  IMAD R3, R2, 0x40, -R5 ;  /* 0x0000004002037824 */ /* 0x000fe200078e0a05 */
        /* <DEDUP_REMOVED lines=11> */
[----:B------:R-:W-:Y:S01]  /*0900*/  SHF.R.S32.HI R18, RZ, 0x1f, R165 ;  /* 0x0000001fff127819 */ /* 0x000fe200000114a5 */
[----:B------:R-:W-:Y:S01]  /*0910*/  IMAD R5, R167, c[0x0][0x240], RZ ;  /* 0x00009000a7057a24 */ /* 0x000fe200078e02ff */
[----:B------:R-:W-:Y:S01]  /*0920*/  SHF.R.S32.HI R0, RZ, 0x1f, R13 ;  /* 0x0000001fff007819 */ /* 0x000fe2000001140d */
[----:B------:R-:W-:Y:S01]  /*0930*/  IMAD.MOV.U32 R20, RZ, RZ, c[0x0][0x238] ;  /* 0x00008e00ff147624 */ /* 0x000fe200078e00ff */
[----:B------:R-:W-:Y:S01]  /*0940*/  LEA.HI R17, R18, R165, RZ, 0x2 ;  /* 0x000000a512117211 */ /* 0x000fe200078f10ff */
[----:B------:R-:W-:Y:S01]  /*0950*/  IMAD.MOV.U32 R152, RZ, RZ, 0x6 ;  /* 0x00000006ff987424 */ /* 0x000fe200078e00ff */
[----:B------:R-:W-:Y:S01]  /*0960*/  SHF.R.S32.HI R16, RZ, 0x1f, R24 ;  /* 0x0000001fff107819 */ /* 0x000fe20000011418 */
[C---:B------:R-:W-:Y:S01]  /*0970*/  IMAD.SHL.U32 R160, R20.reuse, 0x40, RZ ;  /* 0x0000004014a07824 */ /* 0x040fe200078e00ff */
[----:B------:R-:W-:Y:S01]  /*0980*/  LOP3.LUT R2, R17, 0x1ffffffc, RZ, 0xc0, !PT ;  /* 0x1ffffffc11027812 */ /* 0x000fe200078ec0ff */
[----:B------:R-:W-:Y:S01]  /*0990*/  IMAD.MOV.U32 R155, RZ, RZ, 0x5 ;  /* 0x00000005ff9b7424 */ /* 0x000fe200078e00ff */
[----:B------:R-:W-:Y:S01]  /*09a0*/  SHF.R.S32.HI R15, RZ, 0x2, R17 ;  /* 0x00000002ff0f7819 */ /* 0x000fe20000011411 */
[----:B------:R-:W-:Y:S01]  /*09b0*/  IMAD.SHL.U32 R161, R20, 0x20, RZ ;  /* 0x0000002014a17824 */ /* 0x000fe200078e00ff */
[----:B------:R-:W-:Y:S01]  /*09c0*/  IADD3 R77, R4, -0x1, RZ ;  /* 0xffffffff044d7810 */ /* 0x000fe20007ffe0ff */
[----:B------:R-:W-:Y:S01]  /*09d0*/  IMAD.IADD R2, R165, 0x1, -R2 ;  /* 0x00000001a5027824 */ /* 0x000fe200078e0a02 */
[C---:B------:R-:W-:Y:S01]  /*09e0*/  IADD3 R137, P0, R15.reuse, R13, RZ ;  /* 0x0000000d0f897210 */ /* 0x040fe20007f1e0ff */
[----:B------:R-:W-:Y:S01]  /*09f0*/  IMAD.IADD R136, R94, 0x1, -R15 ;  /* 0x000000015e887824 */ /* 0x000fe200078e0a0f */
[----:B------:R-:W-:Y:S01]  /*0a00*/  SEL R42, R16, RZ, !P3 ;  /* 0x000000ff102a7207 */ /* 0x000fe20005800000 */
[----:B------:R-:W-:Y:S01]  /*0a10*/  IMAD.SHL.U32 R12, R2, 0x8, RZ ;  /* 0x00000008020c7824 */ /* 0x000fe200078e00ff */
[----:B------:R-:W-:Y:S01]  /*0a20*/  LEA.HI.X.SX32 R143, R15, R0, 0x1, P0 ;  /* 0x000000000f8f7211 */ /* 0x000fe200000f0eff */
[----:B------:R-:W-:Y:S01]  /*0a30*/  IMAD R11, R77, -0x40, R136 ;  /* 0xffffffc04d0b7824 */ /* 0x000fe200078e0288 */
[----:B------:R-:W-:-:S02]  /*0a40*/  SEL R96, R24, RZ, !P3 ;  /* 0x000000ff18607207 */ /* 0x000fc40005800000 */
[----:B------:R-:W-:Y:S01]  /*0a50*/  SHF.R.S32.HI R13, RZ, 0x1f, R12 ;  /* 0x0000001fff0d7819 */ /* 0x000fe2000001140c */
[----:B------:R-:W-:Y:S01]  /*0a60*/  IMAD R0, R143, c[0x0][0x238], RZ ;  /* 0x00008e008f007a24 */ /* 0x000fe200078e02ff */
[----:B------:R-:W-:Y:S02]  /*0a70*/  LEA.HI R4, R18, R165, RZ, 0x5 ;  /* 0x000000a512047211 */ /* 0x000fe400078f28ff */
[----:B------:R-:W-:Y:S01]  /*0a80*/  LEA.HI R10, R17, R15, RZ, 0x1 ;  /* 0x0000000f110a7211 */ /* 0x000fe200078f08ff */
[C---:B------:R-:W-:Y:S01]  /*0a90*/  IMAD R0, R137.reuse, c[0x0][0x23c], R0 ;  /* 0x00008f0089007a24 */ /* 0x040fe200078e0200 */
[----:B------:R-:W-:Y:S01]  /*0aa0*/  SHF.L.U64.HI R156, R20, R152, c[0x0][0x23c] ;  /* 0x00008f00149c7619 */ /* 0x000fe20000010298 */
[----:B------:R-:W-:Y:S01]  /*0ab0*/  IMAD.WIDE.U32 R2, R137, c[0x0][0x238], R12 ;  /* 0x00008e0089027a25 */ /* 0x000fe200078e000c */
[----:B------:R-:W-:Y:S02]  /*0ac0*/  ISETP.GE.AND P1, PT, R11, 0x1, PT ;  /* 0x000000010b00780c */ /* 0x000fe40003f26270 */
[----:B------:R-:W-:Y:S01]  /*0ad0*/  SHF.R.S32.HI R9, RZ, 0x1f, R77 ;  /* 0x0000001fff097819 */ /* 0x000fe2000001144d */
[----:B------:R-:W-:Y:S01]  /*0ae0*/  IMAD.IADD R3, R3, 0x1, R0 ;  /* 0x0000000103037824 */ /* 0x000fe200078e0200 */
[----:B------:R-:W-:Y:S01]  /*0af0*/  ISETP.GE.AND P5, PT, R12, c[0x0][0x1d4], PT ;  /* 0x000075000c007a0c */ /* 0x000fe20003fa6270 */
[C---:B------:R-:W-:Y:S01]  /*0b00*/  IMAD R0, R23.reuse, c[0x0][0x244], R5 ;  /* 0x0000910017007a24 */ /* 0x040fe200078e0205 */
[----:B------:R-:W-:Y:S01]  /*0b10*/  LEA.HI R5, R18, R165, RZ, 0x3 ;  /* 0x000000a512057211 */ /* 0x000fe200078f18ff */
[----:B------:R-:W-:Y:S01]  /*0b20*/  IMAD.WIDE.U32 R2, R23, c[0x0][0x240], R2 ;  /* 0x0000900017027a25 */ /* 0x000fe200078e0002 */
[----:B------:R-:W-:-:S02]  /*0b30*/  SHF.L.U64.HI R155, R20, R155, c[0x0][0x23c] ;  /* 0x00008f00149b7619 */ /* 0x000fc4000001029b */
[----:B------:R-:W-:Y:S01]  /*0b40*/  SHF.R.S32.HI R5, RZ, 0x3, R5 ;  /* 0x00000003ff057819 */ /* 0x000fe20000011405 */
[----:B------:R-:W-:Y:S02]  /*0b50*/  IMAD.IADD R3, R3, 0x1, R0 ;  /* 0x0000000103037824 */ /* 0x000fe400078e0200 */
[----:B------:R-:W-:Y:S02]  /*0b60*/  IMAD R0, R42, c[0x0][0x248], RZ ;  /* 0x000092002a007a24 */ /* 0x000fe400078e02ff */
[----:B------:R-:W-:Y:S01]  /*0b70*/  IMAD.SHL.U32 R6, R5, 0x40, RZ ;  /* 0x0000004005067824 */ /* 0x000fe200078e00ff */
[----:B------:R-:W-:Y:S01]  /*0b80*/  LOP3.LUT R5, R10, 0x7fffffe, RZ, 0xc0, !PT ;  /* 0x07fffffe0a057812 */ /* 0x000fe200078ec0ff */
[C---:B------:R-:W-:Y:S02]  /*0b90*/  IMAD R7, R96.reuse, c[0x0][0x24c], R0 ;  /* 0x0000930060077a24 */ /* 0x040fe400078e0200 */
[----:B------:R-:W-:Y:S01]  /*0ba0*/  IMAD.WIDE.U32 R114, R96, c[0x0][0x248], R2 ;  /* 0x0000920060727a25 */ /* 0x000fe200078e0002 */
[----:B------:R-:W-:-:S03]  /*0bb0*/  LOP3.LUT R3, R6, 0xc0, RZ, 0xc0, !PT ;  /* 0x000000c006037812 */ /* 0x000fc600078ec0ff */
[----:B------:R-:W-:Y:S02]  /*0bc0*/  IMAD.SHL.U32 R4, R4, 0x8, RZ ;  /* 0x0000000804047824 */ /* 0x000fe400078e00ff */
[----:B-1----:R-:W-:Y:S02]  /*0bd0*/  IMAD R8, R156, R77, RZ ;  /* 0x0000004d9c087224 */ /* 0x002fe400078e02ff */
[----:B------:R-:W-:Y:S01]  /*0be0*/  IMAD.IADD R103, R115, 0x1, R7 ;  /* 0x0000000173677824 */ /* 0x000fe200078e0207 */
[----:B------:R-:W-:Y:S01]  /*0bf0*/  LOP3.LUT R0, R4, 0xffffff00, RZ, 0xc0, !PT ;  /* 0xffffff0004007812 */ /* 0x000fe200078ec0ff */
[----:B------:R-:W-:Y:S01]  /*0c00*/  IMAD.MOV.U32 R102, RZ, RZ, R114 ;  /* 0x000000ffff667224 */ /* 0x000fe200078e0072 */
[----:B------:R-:W-:Y:S01]  /*0c10*/  IADD3 R7, R12, 0x40, RZ ;  /* 0x000000400c077810 */ /* 0x000fe20007ffe0ff */
[----:B------:R-:W-:Y:S02]  /*0c20*/  IMAD.IADD R2, R15, 0x1, -R5 ;  /* 0x000000010f027824 */ /* 0x000fe400078e0a05 */
[-C--:B------:R-:W-:Y:S01]  /*0c30*/  IMAD R6, R9, R160.reuse, R8 ;  /* 0x000000a009067224 */ /* 0x080fe200078e0208 */
[----:B------:R-:W-:Y:S01]  /*0c40*/  LOP3.LUT R9, R3, 0x18, R12, 0xf8, !PT ;  /* 0x0000001803097812 */ /* 0x000fe200078ef80c */
[----:B------:R-:W-:Y:S01]  /*0c50*/  IMAD.WIDE.U32 R4, R77, R160, R102 ;  /* 0x000000a04d047225 */ /* 0x000fe200078e0066 */
[----:B------:R-:W-:-:S02]  /*0c60*/  SHF.R.U32.HI R3, RZ, 0x3, R3 ;  /* 0x00000003ff037819 */ /* 0x000fc40000011603 */
[----:B------:R-:W-:Y:S01]  /*0c70*/  IADD3 R8, R12, 0x20, RZ ;  /* 0x000000200c087810 */ /* 0x000fe20007ffe0ff */
[----:B------:R-:W-:Y:S01]  /*0c80*/  IMAD R10, R2, 0x20, R0 ;  /* 0x00000020020a7824 */ /* 0x000fe200078e0200 */
[----:B------:R-:W-:Y:S01]  /*0c90*/  @P1 LEA R2, P0, R4, c[0x0][0x220], 0x1 ;  /* 0x0000880004021a11 */ /* 0x000fe200078008ff */
[----:B------:R-:W-:Y:S01]  /*0ca0*/  IMAD.IADD R0, R5, 0x1, R6 ;  /* 0x0000000105007824 */ /* 0x000fe200078e0206 */
[----:B------:R-:W-:Y:S02]  /*0cb0*/  LOP3.LUT R5, R9, R3, RZ, 0x3c, !PT ;  /* 0x0000000309057212 */ /* 0x000fe400078e3cff */
[----:B------:R-:W-:Y:S02]  /*0cc0*/  ISETP.GE.AND P4, PT, R8, c[0x0][0x1d4], PT ;  /* 0x0000750008007a0c */ /* 0x000fe40003f86270 */
[----:B------:R-:W-:Y:S01]  /*0cd0*/  ISETP.GE.AND P3, PT, R7, c[0x0][0x1d4], PT ;  /* 0x0000750007007a0c */ /* 0x000fe20003f66270 */
[----:B------:R-:W-:Y:S01]  /*0ce0*/  IMAD.IADD R5, R10, 0x1, R5 ;  /* 0x000000010a057824 */ /* 0x000fe200078e0205 */
[----:B------:R-:W-:-:S02]  /*0cf0*/  @P1 LEA.HI.X R3, R4, c[0x0][0x224], R0, 0x1, P0 ;  /* 0x0000890004031a11 */ /* 0x000fc400000f0c00 */
[----:B------:R-:W-:Y:S01]  /*0d00*/  ISETP.GT.AND P0, PT, R11, 0x20, PT ;  /* 0x000000200b00780c */ /* 0x000fe20003f04270 */
[----:B------:R-:W-:-:S05]  /*0d10*/  IMAD.SHL.U32 R83, R5, 0x2, RZ ;  /* 0x0000000205537824 */ /* 0x000fca00078e00ff */
[----:B------:R-:W-:Y:S01]  /*0d20*/  @!PT LDS RZ, [RZ] ;  /* 0x00000000fffff984 */ /* 0x000fe20000000800 */
[----:B------:R-:W-:Y:S01]  /*0d30*/  @!PT LDS RZ, [RZ] ;  /* 0x00000000fffff984 */ /* 0x000fe20000000800 */
[----:B------:R-:W-:Y:S01]  /*0d40*/  @!PT LDS RZ, [RZ] ;  /* 0x00000000fffff984 */ /* 0x000fe20000000800 */
[----:B------:R1:W-:Y:S04]  /*0d50*/  @P1 LDGSTS.E.BYPASS.LTC128B.128 [R83+0x3100], [R2.64], !P5 ;  /* 0x0310000002531fae */ /* 0x0003e8000e901d46 */
[----:B------:R1:W-:Y:S04]  /*0d60*/  @P1 LDGSTS.E.BYPASS.LTC128B.128 [R83+0x4100], [R2.64+0x40], !P4 ;  /* 0x0410004002531fae */ /* 0x0003e8000e101d46 */
[----:B------:R1:W-:Y:S01]  /*0d70*/  @P1 LDGSTS.E.BYPASS.LTC128B.128 [R83+0x5100], [R2.64+0x80], !P3 ;  /* 0x0510008002531fae */ /* 0x0003e2000d901d46 */
[----:B------:R-:W-:-:S05]  /*0d80*/  @P0 IADD3 R5, P1, R161, R4, RZ ;  /* 0x00000004a1050210 */ /* 0x000fca0007f3e0ff */
[----:B------:R-:W-:Y:S01]  /*0d90*/  @P0 IMAD.X R0, R155, 0x1, R0, P1 ;  /* 0x000000019b000824 */ /* 0x000fe200008e0600 */
[----:B------:R-:W-:-:S04]  /*0da0*/  @P0 LEA R4, P1, R5, c[0x0][0x220], 0x1 ;  /* 0x0000880005040a11 */ /* 0x000fc800078208ff */
[----:B------:R-:W-:Y:S02]  /*0db0*/  @P0 LEA.HI.X R5, R5, c[0x0][0x224], R0, 0x1, P1 ;  /* 0x0000890005050a11 */ /* 0x000fe400008f0c00 */
[----:B------:R-:W-:Y:S02]  /*0dc0*/  ISETP.NE.U32.AND P1, PT, RZ, c[0x0][0x340], PT ;  /* 0x0000d000ff007a0c */ /* 0x000fe40003f25070 */
[-C--:B------:R-:W-:Y:S01]  /*0dd0*/  LEA.HI R30, R165, R165.reuse, RZ, 0x1 ;  /* 0x000000a5a51e7211 */ /* 0x080fe200078f08ff */
[----:B------:R-:W-:Y:S01]  /*0de0*/  IMAD.MOV.U32 R162, RZ, RZ, c[0x0][0x27c] ;  /* 0x00009f00ffa27624 */ /* 0x000fe200078e00ff */
[----:B------:R-:W-:Y:S01]  /*0df0*/  ISETP.NE.AND.EX P1, PT, RZ, c[0x0][0x344], PT, P1 ;  /* 0x0000d100ff007a0c */ /* 0x000fe20003f25310 */
[----:B------:R2:W-:Y:S01]  /*0e00*/  @P0 LDGSTS.E.BYPASS.LTC128B.128 [R83+0x3900], [R4.64], !P5 ;  /* 0x0390000004530fae */ /* 0x0005e2000e901d46 */
[----:B------:R-:W-:Y:S02]  /*0e10*/  SHF.R.S32.HI R90, RZ, 0x1, R30 ;  /* 0x00000001ff5a7819 */ /* 0x000fe4000001141e */
[----:B------:R-:W-:Y:S01]  /*0e20*/  LEA.HI R10, R18, R165, RZ, 0x4 ;  /* 0x000000a5120a7211 */ /* 0x000fe200078f20ff */
[----:B------:R2:W-:Y:S08]  /*0e30*/  @P0 LDGSTS.E.BYPASS.LTC128B.128 [R83+0x4900], [R4.64+0x40], !P4 ;  /* 0x0490004004530fae */ /* 0x0005f0000e101d46 */
[----:B-1----:R-:W-:Y:S01]  /*0e40*/  @P1 IMAD.WIDE R2, R24, R19, c[0x0][0x340] ;  /* 0x0000d00018021625 */ /* 0x002fe200078e0213 */
[----:B------:R-:W-:Y:S01]  /*0e50*/  SHF.R.S32.HI R0, RZ, 0x1f, R17 ;  /* 0x0000001fff007819 */ /* 0x000fe20000011411 */
[----:B------:R2:W-:Y:S03]  /*0e60*/  @P0 LDGSTS.E.BYPASS.LTC128B.128 [R83+0x5900], [R4.64+0x80], !P3 ;  /* 0x0590008004530fae */ /* 0x0005e6000d901d46 */
[----:B------:R-:W-:Y:S01]  /*0e70*/  LEA.HI R7, R0, R15, RZ, 0x2 ;  /* 0x0000000f00077211 */ /* 0x000fe200078f10ff */
[----:B------:R-:W-:Y:S01]  /*0e80*/  IMAD R17, R167, c[0x0][0x210], RZ ;  /* 0x00008400a7117a24 */ /* 0x000fe200078e02ff */
[----:B------:R-:W-:Y:S01]  /*0e90*/  ISETP.GE.AND P0, PT, R162, 0x1, PT ;  /* 0x00000001a200780c */ /* 0x000fe20003f06270 */
[----:B------:R-:W0:Y:S04]  /*0ea0*/  LDGDEPBAR ;  /* 0x00000000000079af */ /* 0x000e280000000000 */
[----:B------:R1:W3:Y:S01]  /*0eb0*/  @P1 LDG.E R8, [R2.64] ;  /* 0x0000000602081981 */ /* 0x0002e2000c1e1900 */
[----:B------:R-:W-:Y:S01]  /*0ec0*/  IMAD.IADD R19, R149, 0x1, R14 ;  /* 0x0000000195137824 */ /* 0x000fe200078e020e */
[----:B------:R-:W-:Y:S01]  /*0ed0*/  LEA.HI R6, R90, R90, RZ, 0x1 ;  /* 0x0000005a5a067211 */ /* 0x000fe200078f08ff */
[----:B------:R-:W-:Y:S01]  /*0ee0*/  IMAD.SHL.U32 R10, R10, 0x10, RZ ;  /* 0x000000100a0a7824 */ /* 0x000fe200078e00ff */
[----:B------:R-:W-:Y:S01]  /*0ef0*/  LOP3.LUT R30, R30, 0xfffffffe, RZ, 0xc0, !PT ;  /* 0xfffffffe1e1e7812 */ /* 0x000fe200078ec0ff */
[----:B------:R-:W-:Y:S01]  /*0f00*/  IMAD R18, R167, c[0x0][0x260], RZ ;  /* 0x00009800a7127a24 */ /* 0x000fe200078e02ff */
[----:B------:R-:W-:Y:S01]  /*0f10*/  SHF.R.S32.HI R35, RZ, 0x1f, R19 ;  /* 0x0000001fff237819 */ /* 0x000fe20000011413 */
[----:B------:R-:W-:Y:S01]  /*0f20*/  IMAD R17, R23, c[0x0][0x214], R17 ;  /* 0x0000850017117a24 */ /* 0x000fe200078e0211 */
[----:B------:R-:W-:Y:S01]  /*0f30*/  LOP3.LUT R6, R6, 0x7fffffe, RZ, 0xc0, !PT ;  /* 0x07fffffe06067812 */ /* 0x000fe200078ec0ff */
[----:B------:R-:W-:Y:S01]  /*0f40*/  IMAD.IADD R30, R165, 0x1, -R30 ;  /* 0x00000001a51e7824 */ /* 0x000fe200078e0a1e */
[----:B------:R-:W-:Y:S01]  /*0f50*/  LOP3.LUT R10, R10, 0xffffff00, RZ, 0xc0, !PT ;  /* 0xffffff000a0a7812 */ /* 0x000fe200078ec0ff */
[----:B------:R-:W-:Y:S01]  /*0f60*/  IMAD R9, R35, c[0x0][0x1e0], RZ ;  /* 0x0000780023097a24 */ /* 0x000fe200078e02ff */
[----:B------:R-:W-:Y:S01]  /*0f70*/  SHF.R.S32.HI R46, RZ, 0x1f, R90 ;  /* 0x0000001fff2e7819 */ /* 0x000fe2000001145a */
[----:B------:R-:W-:Y:S01]  /*0f80*/  IMAD.IADD R6, R90, 0x1, -R6 ;  /* 0x000000015a067824 */ /* 0x000fe200078e0a06 */
[----:B------:R-:W-:Y:S01]  /*0f90*/  ULDC.U8 UR4, c[0x0][0x298] ;  /* 0x0000a60000047ab9 */ /* 0x000fe20000000000 */
[----:B------:R-:W-:Y:S01]  /*0fa0*/  IMAD R0, R19, c[0x0][0x1e4], R9 ;  /* 0x0000790013007a24 */ /* 0x000fe200078e0209 */
[----:B------:R-:W-:Y:S01]  /*0fb0*/  LOP3.LUT R9, R7, 0xfffffffc, RZ, 0xc0, !PT ;  /* 0xfffffffc07097812 */ /* 0x000fe200078ec0ff */
[----:B------:R-:W-:-:S02]  /*0fc0*/  IMAD R14, R46, c[0x0][0x280], RZ ;  /* 0x0000a0002e0e7a24 */ /* 0x000fc400078e02ff */
[----:B------:R-:W-:Y:S02]  /*0fd0*/  IMAD R18, R23, c[0x0][0x264], R18 ;  /* 0x0000990017127a24 */ /* 0x000fe400078e0212 */
[----:B------:R-:W-:Y:S02]  /*0fe0*/  IMAD.IADD R21, R15, 0x1, -R9 ;  /* 0x000000010f157824 */ /* 0x000fe400078e0a09 */
[----:B------:R-:W-:Y:S02]  /*0ff0*/  IMAD R15, R6, 0x20, R10 ;  /* 0x00000020060f7824 */ /* 0x000fe400078e020a */
[----:B-1----:R-:W-:-:S04]  /*1000*/  IMAD.WIDE.U32 R2, R19, c[0x0][0x1e0], RZ ;  /* 0x0000780013027a25 */ /* 0x002fc800078e00ff */
[----:B------:R-:W-:Y:S02]  /*1010*/  IMAD.MOV.U32 R6, RZ, RZ, R2 ;  /* 0x000000ffff067224 */ /* 0x000fe400078e0002 */
[----:B------:R-:W-:Y:S02]  /*1020*/  IMAD.IADD R7, R3, 0x1, R0 ;  /* 0x0000000103077824 */ /* 0x000fe400078e0200 */
[----:B------:R-:W-:Y:S02]  /*1030*/  IMAD.SHL.U32 R10, R162, 0x2, RZ ;  /* 0x00000002a20a7824 */ /* 0x000fe400078e00ff */
[----:B--2---:R-:W-:-:S03]  /*1040*/  IMAD.WIDE.U32 R4, R23, c[0x0][0x1e8], R6 ;  /* 0x00007a0017047a25 */ /* 0x004fc600078e0006 */
[----:B------:R-:W-:Y:S01]  /*1050*/  IADD3 R20, -R10, c[0x0][0x1d4], RZ ;  /* 0x000075000a147a10 */ /* 0x000fe20007ffe1ff */
[----:B------:R-:W-:Y:S02]  /*1060*/  IMAD R9, R167, c[0x0][0x1e8], RZ ;  /* 0x00007a00a7097a24 */ /* 0x000fe400078e02ff */
[----:B------:R-:W-:Y:S02]  /*1070*/  IMAD R14, R90, c[0x0][0x284], R14 ;  /* 0x0000a1005a0e7a24 */ /* 0x000fe400078e020e */
[C---:B------:R-:W-:Y:S02]  /*1080*/  IMAD R9, R23.reuse, c[0x0][0x1ec], R9 ;  /* 0x00007b0017097a24 */ /* 0x040fe400078e0209 */
[----:B------:R-:W-:-:S04]  /*1090*/  IMAD.WIDE.U32 R12, R23, c[0x0][0x260], R12 ;  /* 0x00009800170c7a25 */ /* 0x000fc800078e000c */
[----:B------:R-:W-:Y:S02]  /*10a0*/  IMAD.IADD R5, R5, 0x1, R9 ;  /* 0x0000000105057824 */ /* 0x000fe400078e0209 */
[----:B------:R-:W-:-:S04]  /*10b0*/  IMAD.WIDE.U32 R146, R90, c[0x0][0x1e0], RZ ;  /* 0x000078005a927a25 */ /* 0x000fc800078e00ff */
[----:B------:R-:W-:Y:S02]  /*10c0*/  IMAD.MOV.U32 R158, RZ, RZ, c[0x0][0x1e0] ;  /* 0x00007800ff9e7624 */ /* 0x000fe400078e00ff */
[----:B------:R-:W-:Y:S02]  /*10d0*/  IMAD.MOV.U32 R159, RZ, RZ, c[0x0][0x280] ;  /* 0x0000a000ff9f7624 */ /* 0x000fe400078e00ff */
[----:B------:R-:W-:Y:S01]  /*10e0*/  IMAD.MOV.U32 R157, RZ, RZ, c[0x0][0x290] ;  /* 0x0000a400ff9d7624 */ /* 0x000fe200078e00ff */
[CC--:B------:R-:W-:Y:S01]  /*10f0*/  SHF.L.U64.HI R150, R158.reuse, R152.reuse, c[0x0][0x1e4] ;  /* 0x000079009e967619 */ /* 0x0c0fe20000010298 */
[----:B------:R-:W-:Y:S01]  /*1100*/  IMAD.SHL.U32 R158, R158, 0x40, RZ ;  /* 0x000000409e9e7824 */ /* 0x000fe200078e00ff */
[CC--:B------:R-:W-:Y:S01]  /*1110*/  SHF.L.U64.HI R151, R159.reuse, R152.reuse, c[0x0][0x284] ;  /* 0x0000a1009f977619 */ /* 0x0c0fe20000010298 */
[----:B------:R-:W-:Y:S01]  /*1120*/  IMAD.SHL.U32 R159, R159, 0x40, RZ ;  /* 0x000000409f9f7824 */ /* 0x000fe200078e00ff */
[C---:B------:R-:W-:Y:S01]  /*1130*/  SHF.L.U64.HI R152, R157.reuse, R152, c[0x0][0x294] ;  /* 0x0000a5009d987619 */ /* 0x040fe20000010298 */
[----:B------:R-:W-:Y:S01]  /*1140*/  IMAD.SHL.U32 R157, R157, 0x40, RZ ;  /* 0x000000409d9d7824 */ /* 0x000fe200078e00ff */
[----:B------:R-:W-:Y:S01]  /*1150*/  BAR.SYNC.DEFER_BLOCKING 0x0 ;  /* 0x0000000000007b1d */ /* 0x000fe20000010000 */
[--C-:B---3--:R-:W-:Y:S01]  /*1160*/  @P1 IMAD.MOV.U32 R2, RZ, RZ, R8.reuse ;  /* 0x000000ffff021224 */ /* 0x108fe200078e0008 */
[----:B------:R-:W-:Y:S01]  /*1170*/  @P1 SHF.R.S32.HI R3, RZ, 0x1f, R8 ;  /* 0x0000001fff031819 */ /* 0x000fe20000011408 */
[----:B------:R-:W-:-:S02]  /*1180*/  @!P1 IMAD.MOV.U32 R2, RZ, RZ, R24 ;  /* 0x000000ffff029224 */ /* 0x000fc400078e0018 */
[C---:B------:R-:W-:Y:S02]  /*1190*/  IMAD.SHL.U32 R24, R30.reuse, 0x8, RZ ;  /* 0x000000081e187824 */ /* 0x040fe400078e00ff */
[----:B------:R-:W-:Y:S01]  /*11a0*/  IMAD.SHL.U32 R30, R30, 0x4, RZ ;  /* 0x000000041e1e7824 */ /* 0x000fe200078e00ff */
[----:B------:R-:W-:Y:S01]  /*11b0*/  SEL R44, R2, RZ, !P6 ;  /* 0x000000ff022c7207 */ /* 0x000fe20007000000 */
[----:B------:R-:W-:Y:S01]  /*11c0*/  @!P1 IMAD.MOV.U32 R3, RZ, RZ, R16 ;  /* 0x000000ffff039224 */ /* 0x000fe200078e0010 */
[----:B------:R-:W-:Y:S02]  /*11d0*/  ISETP.GE.AND P0, PT, R24, c[0x0][0x27c], PT ;  /* 0x00009f0018007a0c */ /* 0x000fe40003f06270 */
[----:B------:R-:W-:Y:S01]  /*11e0*/  IADD3 R34, R30, 0x10, RZ ;  /* 0x000000101e227810 */ /* 0x000fe20007ffe0ff */
[----:B------:R-:W-:Y:S01]  /*11f0*/  IMAD.WIDE.U32 R86, R44, c[0x0][0x1f0], R4 ;  /* 0x00007c002c567a25 */ /* 0x000fe200078e0004 */
[----:B------:R-:W-:Y:S02]  /*1200*/  SEL R0, RZ, c[0x0][0x27c], !P0 ;  /* 0x00009f00ff007a07 */ /* 0x000fe40004000000 */
[C---:B------:R-:W-:Y:S01]  /*1210*/  IADD3 R33, R30.reuse, 0x20, RZ ;  /* 0x000000201e217810 */ /* 0x040fe20007ffe0ff */
[----:B------:R-:W-:Y:S01]  /*1220*/  IMAD.IADD R27, R30, 0x1, R34 ;  /* 0x000000011e1b7824 */ /* 0x000fe200078e0222 */
[----:B------:R-:W-:Y:S01]  /*1230*/  SHF.R.S32.HI R31, RZ, 0x1f, R30 ;  /* 0x0000001fff1f7819 */ /* 0x000fe2000001141e */
[----:B------:R-:W-:Y:S01]  /*1240*/  IMAD.IADD R0, R24, 0x1, R0 ;  /* 0x0000000118007824 */ /* 0x000fe200078e0200 */
[----:B------:R-:W-:Y:S01]  /*1250*/  SEL R8, R10, R20, !P0 ;  /* 0x000000140a087207 */ /* 0x000fe20004000000 */
[----:B------:R-:W-:Y:S01]  /*1260*/  IMAD.IADD R26, R30, 0x1, R33 ;  /* 0x000000011e1a7824 */ /* 0x000fe200078e0221 */
[----:B------:R-:W-:Y:S01]  /*1270*/  SEL R43, R3, RZ, !P6 ;  /* 0x000000ff032b7207 */ /* 0x000fe20007000000 */
[----:B------:R-:W-:Y:S01]  /*1280*/  IMAD.WIDE.U32 R2, R90, c[0x0][0x280], R30 ;  /* 0x0000a0005a027a25 */ /* 0x000fe200078e001e */
[----:B------:R-:W-:-:S02]  /*1290*/  SHF.R.S32.HI R6, RZ, 0x1f, R0 ;  /* 0x0000001fff067819 */ /* 0x000fc40000011400 */
[----:B------:R-:W-:Y:S01]  /*12a0*/  SHF.R.S32.HI R7, RZ, 0x1f, R8 ;  /* 0x0000001fff077819 */ /* 0x000fe20000011408 */
[----:B------:R-:W-:Y:S01]  /*12b0*/  IMAD.IADD R41, R3, 0x1, R14 ;  /* 0x0000000103297824 */ /* 0x000fe200078e020e */
[----:B------:R-:W-:Y:S01]  /*12c0*/  SHF.R.S32.HI R25, RZ, 0x1f, R24 ;  /* 0x0000001fff197819 */ /* 0x000fe20000011418 */
[----:B------:R-:W-:Y:S01]  /*12d0*/  IMAD.MOV.U32 R40, RZ, RZ, R2 ;  /* 0x000000ffff287224 */ /* 0x000fe200078e0002 */
[CC--:B------:R-:W-:Y:S02]  /*12e0*/  LEA.HI R32, R6.reuse, R0.reuse, RZ, 0x3 ;  /* 0x0000000006207211 */ /* 0x0c0fe400078f18ff */
[----:B------:R-:W-:Y:S01]  /*12f0*/  LEA.HI R37, R6, R0, RZ, 0x5 ;  /* 0x0000000006257211 */ /* 0x000fe200078f28ff */
[----:B------:R-:W-:Y:S01]  /*1300*/  IMAD R0, R46, c[0x0][0x290], RZ ;  /* 0x0000a4002e007a24 */ /* 0x000fe200078e02ff */
[----:B------:R-:W-:Y:S01]  /*1310*/  ISETP.GE.AND P1, PT, R27, c[0x0][0x27c], PT ;  /* 0x00009f001b007a0c */ /* 0x000fe20003f26270 */
[----:B------:R-:W-:Y:S01]  /*1320*/  IMAD.WIDE.U32 R2, R90, c[0x0][0x290], R24 ;  /* 0x0000a4005a027a25 */ /* 0x000fe200078e0018 */
[----:B------:R-:W-:-:S02]  /*1330*/  ISETP.GE.AND P0, PT, R26, c[0x0][0x27c], PT ;  /* 0x00009f001a007a0c */ /* 0x000fc40003f06270 */
[----:B------:R-:W-:Y:S01]  /*1340*/  LEA.HI R45, R7, R8, RZ, 0x4 ;  /* 0x00000008072d7211 */ /* 0x000fe200078f20ff */
[----:B------:R-:W-:Y:S01]  /*1350*/  IMAD.WIDE.U32 R6, R90, c[0x0][0x280], R24 ;  /* 0x0000a0005a067a25 */ /* 0x000fe200078e0018 */
[CC--:B------:R-:W-:Y:S02]  /*1360*/  SEL R16, R10.reuse, R20.reuse, !P1 ;  /* 0x000000140a107207 */ /* 0x0c0fe40004800000 */
[----:B------:R-:W-:Y:S01]  /*1370*/  SEL R20, R10, R20, !P0 ;  /* 0x000000140a147207 */ /* 0x000fe20004000000 */
[C---:B------:R-:W-:Y:S01]  /*1380*/  IMAD R0, R90.reuse, c[0x0][0x294], R0 ;  /* 0x0000a5005a007a24 */ /* 0x040fe200078e0200 */
[----:B------:R-:W-:Y:S01]  /*1390*/  SEL R36, RZ, c[0x0][0x27c], !P1 ;  /* 0x00009f00ff247a07 */ /* 0x000fe20004800000 */
[----:B------:R-:W-:Y:S01]  /*13a0*/  IMAD.WIDE.U32 R8, R90, c[0x0][0x290], R30 ;  /* 0x0000a4005a087a25 */ /* 0x000fe200078e001e */
[----:B------:R-:W-:Y:S02]  /*13b0*/  SHF.R.S32.HI R5, RZ, 0x1f, R20 ;  /* 0x0000001fff057819 */ /* 0x000fe40000011414 */
[----:B------:R-:W-:Y:S01]  /*13c0*/  IADD3 R142, P1, R19, R90, RZ ;  /* 0x0000005a138e7210 */ /* 0x000fe20007f3e0ff */
[----:B------:R-:W-:Y:S01]  /*13d0*/  IMAD.WIDE.U32 R10, R23, c[0x0][0x210], R24 ;  /* 0x00008400170a7a25 */ /* 0x000fe200078e0018 */
[----:B------:R-:W-:-:S02]  /*13e0*/  LEA.HI R20, R5, R20, RZ, 0x4 ;  /* 0x0000001405147211 */ /* 0x000fc400078f20ff */
[----:B------:R-:W-:Y:S01]  /*13f0*/  LOP3.LUT R117, R32, 0xfffffff8, RZ, 0xc0, !PT ;  /* 0xfffffff820757812 */ /* 0x000fe200078ec0ff */
[----:B------:R-:W-:Y:S01]  /*1400*/  IMAD.IADD R29, R14, 0x1, R7 ;  /* 0x000000010e1d7824 */ /* 0x000fe200078e0207 */
[----:B------:R-:W-:Y:S01]  /*1410*/  ISETP.NE.AND P6, PT, RZ, UR4, PT ;  /* 0x00000004ff007c0c */ /* 0x000fe2000bfc5270 */
[----:B------:R-:W-:Y:S01]  /*1420*/  IMAD.IADD R39, R9, 0x1, R0 ;  /* 0x0000000109277824 */ /* 0x000fe200078e0200 */
[----:B------:R-:W-:Y:S01]  /*1430*/  IADD3 R93, R24, 0x30, RZ ;  /* 0x00000030185d7810 */ /* 0x000fe20007ffe0ff */
[----:B------:R-:W-:Y:S01]  /*1440*/  IMAD.IADD R23, R0, 0x1, R3 ;  /* 0x0000000100177824 */ /* 0x000fe200078e0203 */
[C---:B------:R-:W-:Y:S01]  /*1450*/  IADD3 R92, R24.reuse, 0x40, RZ ;  /* 0x00000040185c7810 */ /* 0x040fe20007ffe0ff */
[----:B------:R-:W-:Y:S01]  /*1460*/  IMAD R7, R43, c[0x0][0x1f0], RZ ;  /* 0x00007c002b077a24 */ /* 0x000fe200078e02ff */
[----:B------:R-:W-:Y:S01]  /*1470*/  IADD3 R91, R24, 0x50, RZ ;  /* 0x00000050185b7810 */ /* 0x000fe20007ffe0ff */
[----:B------:R-:W-:Y:S01]  /*1480*/  IMAD R0, R46, c[0x0][0x1e0], RZ ;  /* 0x000078002e007a24 */ /* 0x000fe200078e02ff */
[----:B------:R-:W-:Y:S01]  /*1490*/  SHF.R.S32.HI R131, RZ, 0x1f, R117 ;  /* 0x0000001fff837819 */ /* 0x000fe20000011475 */
[----:B------:R-:W-:Y:S01]  /*14a0*/  IMAD.MOV.U32 R28, RZ, RZ, R6 ;  /* 0x000000ffff1c7224 */ /* 0x000fe200078e0006 */
[----:B------:R-:W-:Y:S01]  /*14b0*/  SHF.R.S32.HI R6, RZ, 0x1f, R16 ;  /* 0x0000001fff067819 */ /* 0x000fe20000011410 */
[----:B------:R-:W-:-:S02]  /*14c0*/  IMAD.MOV.U32 R38, RZ, RZ, R8 ;  /* 0x000000ffff267224 */ /* 0x000fc400078e0008 */
[----:B------:R-:W-:Y:S01]  /*14d0*/  IMAD R4, R44, c[0x0][0x1f4], R7 ;  /* 0x00007d002c047a24 */ /* 0x000fe200078e0207 */
[----:B------:R-:W-:Y:S01]  /*14e0*/  LEA.HI R16, R6, R16, RZ, 0x4 ;  /* 0x0000001006107211 */ /* 0x000fe200078f20ff */
[----:B------:R-:W-:Y:S01]  /*14f0*/  IMAD R8, R90, c[0x0][0x1e4], R0 ;  /* 0x000079005a087a24 */ /* 0x000fe200078e0200 */
[----:B------:R-:W-:Y:S01]  /*1500*/  SEL R6, RZ, c[0x0][0x27c], !P0 ;  /* 0x00009f00ff067a07 */ /* 0x000fe20004000000 */
[----:B------:R-:W-:Y:S02]  /*1510*/  IMAD R0, R42, c[0x0][0x268], RZ ;  /* 0x00009a002a007a24 */ /* 0x000fe400078e02ff */
[----:B------:R-:W-:Y:S02]  /*1520*/  IMAD.MOV.U32 R22, RZ, RZ, R2 ;  /* 0x000000ffff167224 */ /* 0x000fe400078e0002 */
[----:B------:R-:W-:Y:S02]  /*1530*/  IMAD.IADD R88, R87, 0x1, R4 ;  /* 0x0000000157587824 */ /* 0x000fe400078e0204 */
[----:B------:R-:W-:-:S02]  /*1540*/  IMAD.IADD R3, R13, 0x1, R18 ;  /* 0x000000010d037824 */ /* 0x000fc400078e0212 */
[----:B------:R-:W-:Y:S02]  /*1550*/  IMAD.MOV.U32 R2, RZ, RZ, R12 ;  /* 0x000000ffff027224 */ /* 0x000fe400078e000c */
[----:B------:R-:W-:Y:S01]  /*1560*/  IMAD.IADD R4, R36, 0x1, R27 ;  /* 0x0000000124047824 */ /* 0x000fe200078e021b */
[----:B------:R-:W-:Y:S01]  /*1570*/  IADD3 R36, R30, 0x8, RZ ;  /* 0x000000081e247810 */ /* 0x000fe20007ffe0ff */
[C---:B------:R-:W-:Y:S02]  /*1580*/  IMAD R99, R96.reuse, c[0x0][0x26c], R0 ;  /* 0x00009b0060637a24 */ /* 0x040fe400078e0200 */
[----:B------:R-:W-:Y:S01]  /*1590*/  IMAD.SHL.U32 R0, R21, 0x40, RZ ;  /* 0x0000004015007824 */ /* 0x000fe200078e00ff */
[----:B------:R-:W-:Y:S01]  /*15a0*/  SHF.R.S32.HI R5, RZ, 0x1f, R4 ;  /* 0x0000001fff057819 */ /* 0x000fe20000011404 */
[----:B------:R-:W-:-:S03]  /*15b0*/  IMAD.WIDE.U32 R96, R96, c[0x0][0x268], R2 ;  /* 0x00009a0060607a25 */ /* 0x000fc600078e0002 */
[----:B------:R-:W-:Y:S01]  /*15c0*/  LOP3.LUT R0, R0, 0xc0, RZ, 0xc0, !PT ;  /* 0x000000c000007812 */ /* 0x000fe200078ec0ff */
[----:B------:R-:W-:Y:S01]  /*15d0*/  IMAD.IADD R3, R6, 0x1, R26 ;  /* 0x0000000106037824 */ /* 0x000fe200078e021a */
[-C--:B------:R-:W-:Y:S01]  /*15e0*/  LEA.HI R12, R5, R4.reuse, RZ, 0x3 ;  /* 0x00000004050c7211 */ /* 0x080fe200078f18ff */
[----:B------:R-:W-:Y:S01]  /*15f0*/  IMAD.IADD R135, R147, 0x1, R8 ;  /* 0x0000000193877824 */ /* 0x000fe200078e0208 */
[----:B------:R-:W-:Y:S01]  /*1600*/  LEA.HI R7, R5, R4, RZ, 0x5 ;  /* 0x0000000405077211 */ /* 0x000fe200078f28ff */
[----:B------:R-:W-:Y:S01]  /*1610*/  IMAD.SHL.U32 R5, R37, 0x40, RZ ;  /* 0x0000004025057824 */ /* 0x000fe200078e00ff */
[----:B------:R-:W-:Y:S01]  /*1620*/  SHF.R.S32.HI R4, RZ, 0x1f, R3 ;  /* 0x0000001fff047819 */ /* 0x000fe20000011403 */
[----:B------:R-:W-:Y:S01]  /*1630*/  IMAD.X R141, R35, 0x1, R46, P1 ;  /* 0x00000001238d7824 */ /* 0x000fe200008e062e */
[----:B------:R-:W-:Y:S01]  /*1640*/  SHF.R.U32.HI R2, RZ, 0x3, R0 ;  /* 0x00000003ff027819 */ /* 0x000fe20000011600 */
[----:B------:R-:W-:Y:S01]  /*1650*/  IMAD.IADD R11, R11, 0x1, R17 ;  /* 0x000000010b0b7824 */ /* 0x000fe200078e0211 */
[----:B------:R-:W-:Y:S01]  /*1660*/  LOP3.LUT R6, R0, 0x18, R32, 0xf8, !PT ;  /* 0x0000001800067812 */ /* 0x000fe200078ef820 */
[----:B-----5:R-:W-:Y:S01]  /*1670*/  IMAD.WIDE.U32 R110, R144, c[0x0][0x280], R40 ;  /* 0x0000a000906e7a25 */ /* 0x020fe200078e0028 */
[----:B------:R-:W-:-:S02]  /*1680*/  LEA.HI R9, R4, R3, RZ, 0x3 ;  /* 0x0000000304097211 */ /* 0x000fc400078f18ff */
[----:B------:R-:W-:Y:S01]  /*1690*/  LEA.HI R8, R4, R3, RZ, 0x5 ;  /* 0x0000000304087211 */ /* 0x000fe200078f28ff */
[----:B------:R-:W-:Y:S01]  /*16a0*/  IMAD.SHL.U32 R4, R7, 0x40, RZ ;  /* 0x0000004007047824 */ /* 0x000fe200078e00ff */
[----:B------:R-:W-:Y:S01]  /*16b0*/  LOP3.LUT R13, R5, 0x7ffff800, RZ, 0xc0, !PT ;  /* 0x7ffff800050d7812 */ /* 0x000fe200078ec0ff */
[----:B------:R-:W-:Y:S01]  /*16c0*/  IMAD.WIDE.U32 R112, R44, c[0x0][0x218], R10 ;  /* 0x000086002c707a25 */ /* 0x000fe200078e000a */
[----:B------:R-:W-:Y:S02]  /*16d0*/  LOP3.LUT R6, R6, R2, RZ, 0x3c, !PT ;  /* 0x0000000206067212 */ /* 0x000fe400078e3cff */
[----:B------:R-:W-:Y:S01]  /*16e0*/  LOP3.LUT R5, R0, 0x18, R12, 0xf8, !PT ;  /* 0x0000001800057812 */ /* 0x000fe200078ef80c */
[----:B------:R-:W-:Y:S01]  /*16f0*/  IMAD.WIDE.U32 R108, R144, c[0x0][0x280], R28 ;  /* 0x0000a000906c7a25 */ /* 0x000fe200078e001c */
[----:B------:R-:W-:Y:S02]  /*1700*/  SHF.R.S32.HI R3, RZ, 0x4, R45 ;  /* 0x00000004ff037819 */ /* 0x000fe4000001142d */
[----:B------:R-:W-:Y:S01]  /*1710*/  IADD3 R128, R6, R13, R15 ;  /* 0x0000000d06807210 */ /* 0x000fe20007ffe00f */
[----:B------:R-:W-:Y:S01]  /*1720*/  IMAD.WIDE.U32 R106, R144, c[0x0][0x290], R38 ;  /* 0x0000a400906a7a25 */ /* 0x000fe200078e0026 */
[----:B------:R-:W-:-:S02]  /*1730*/  LOP3.LUT R7, R4, 0x7ffff800, RZ, 0xc0, !PT ;  /* 0x7ffff80004077812 */ /* 0x000fc400078ec0ff */
[-C--:B------:R-:W-:Y:S01]  /*1740*/  LOP3.LUT R6, R5, R2.reuse, RZ, 0x3c, !PT ;  /* 0x0000000205067212 */ /* 0x080fe200078e3cff */
[----:B------:R-:W-:Y:S01]  /*1750*/  IMAD.SHL.U32 R4, R8, 0x40, RZ ;  /* 0x0000004008047824 */ /* 0x000fe200078e00ff */
[----:B------:R-:W-:Y:S01]  /*1760*/  LEA.HI.SX32 R3, R32, R3, 0x1d ;  /* 0x0000000320037211 */ /* 0x000fe200078feaff */
[----:B------:R-:W-:Y:S01]  /*1770*/  IMAD.WIDE.U32 R104, R144, c[0x0][0x290], R22 ;  /* 0x0000a40090687a25 */ /* 0x000fe200078e0016 */
[----:B------:R-:W-:Y:S02]  /*1780*/  LOP3.LUT R5, R0, 0x18, R9, 0xf8, !PT ;  /* 0x0000001800057812 */ /* 0x000fe400078ef809 */
[----:B------:R-:W-:Y:S01]  /*1790*/  IADD3 R127, R6, R7, R15 ;  /* 0x00000007067f7210 */ /* 0x000fe20007ffe00f */
[----:B------:R-:W-:Y:S01]  /*17a0*/  IMAD.SHL.U32 R98, R3, 0x8, RZ ;  /* 0x0000000803627824 */ /* 0x000fe200078e00ff */
[----:B------:R-:W-:Y:S01]  /*17b0*/  SHF.R.S32.HI R7, RZ, 0x1f, R3 ;  /* 0x0000001fff077819 */ /* 0x000fe20000011403 */
[----:B------:R-:W-:Y:S01]  /*17c0*/  IMAD.IADD R99, R97, 0x1, R99 ;  /* 0x0000000161637824 */ /* 0x000fe200078e0263 */
[----:B------:R-:W-:Y:S01]  /*17d0*/  LOP3.LUT R6, R4, 0x7ffff800, RZ, 0xc0, !PT ;  /* 0x7ffff80004067812 */ /* 0x000fe200078ec0ff */
[----:B------:R-:W-:Y:S01]  /*17e0*/  IMAD.SHL.U32 R128, R128, 0x2, RZ ;  /* 0x0000000280807824 */ /* 0x000fe200078e00ff */
[----:B------:R-:W-:Y:S01]  /*17f0*/  LOP3.LUT R4, R5, R2, RZ, 0x3c, !PT ;  /* 0x0000000205047212 */ /* 0x000fe200078e3cff */
[----:B------:R-:W-:Y:S01]  /*1800*/  IMAD.SHL.U32 R127, R127, 0x2, RZ ;  /* 0x000000027f7f7824 */ /* 0x000fe200078e00ff */
[----:B------:R-:W-:-:S02]  /*1810*/  SHF.R.S32.HI R5, RZ, 0x4, R16 ;  /* 0x00000004ff057819 */ /* 0x000fc40000011410 */
[----:B------:R-:W-:Y:S02]  /*1820*/  LEA.HI R7, R7, R3, RZ, 0x2 ;  /* 0x0000000307077211 */ /* 0x000fe400078f10ff */
[----:B------:R-:W-:Y:S02]  /*1830*/  SHF.R.S32.HI R3, RZ, 0x4, R20 ;  /* 0x00000004ff037819 */ /* 0x000fe40000011414 */
[----:B------:R-:W-:Y:S01]  /*1840*/  IADD3 R126, R4, R6, R15 ;  /* 0x00000006047e7210 */ /* 0x000fe20007ffe00f */
[----:B------:R-:W-:Y:S01]  /*1850*/  IMAD.SHL.U32 R6, R7, 0x200, RZ ;  /* 0x0000020007067824 */ /* 0x000fe200078e00ff */
[----:B------:R-:W-:Y:S02]  /*1860*/  LEA.HI.SX32 R4, R12, R5, 0x1d ;  /* 0x000000050c047211 */ /* 0x000fe400078feaff */
[----:B------:R-:W-:Y:S01]  /*1870*/  LOP3.LUT R5, R0, 0x18, R98, 0xf8, !PT ;  /* 0x0000001800057812 */ /* 0x000fe200078ef862 */
[----:B------:R-:W-:Y:S01]  /*1880*/  IMAD.SHL.U32 R126, R126, 0x2, RZ ;  /* 0x000000027e7e7824 */ /* 0x000fe200078e00ff */
[----:B------:R-:W-:Y:S01]  /*1890*/  LEA.HI.SX32 R3, R9, R3, 0x1d ;  /* 0x0000000309037211 */ /* 0x000fe200078feaff */
[----:B------:R-:W-:Y:S01]  /*18a0*/  IMAD.SHL.U32 R95, R4, 0x8, RZ ;  /* 0x00000008045f7824 */ /* 0x000fe200078e00ff */
[----:B------:R-:W-:-:S02]  /*18b0*/  LOP3.LUT R8, R5, R2, RZ, 0x3c, !PT ;  /* 0x0000000205087212 */ /* 0x000fc400078e3cff */
[----:B------:R-:W-:Y:S01]  /*18c0*/  SHF.R.S32.HI R7, RZ, 0x1f, R4 ;  /* 0x0000001fff077819 */ /* 0x000fe20000011404 */
[----:B------:R-:W-:Y:S01]  /*18d0*/  IMAD.SHL.U32 R100, R3, 0x8, RZ ;  /* 0x0000000803647824 */ /* 0x000fe200078e00ff */
[----:B------:R-:W-:Y:S02]  /*18e0*/  SHF.R.S32.HI R5, RZ, 0x1f, R3 ;  /* 0x0000001fff057819 */ /* 0x000fe40000011403 */
[----:B------:R-:W-:Y:S02]  /*18f0*/  LOP3.LUT R6, R6, 0x7ffff800, RZ, 0xc0, !PT ;  /* 0x7ffff80006067812 */ /* 0x000fe400078ec0ff */
[----:B------:R-:W-:Y:S02]  /*1900*/  LEA.HI R7, R7, R4, RZ, 0x2 ;  /* 0x0000000407077211 */ /* 0x000fe400078f10ff */
[----:B------:R-:W-:Y:S02]  /*1910*/  LEA.HI R5, R5, R3, RZ, 0x2 ;  /* 0x0000000305057211 */ /* 0x000fe400078f10ff */
[----:B------:R-:W-:Y:S01]  /*1920*/  LOP3.LUT R3, R0, 0x18, R95, 0xf8, !PT ;  /* 0x0000001800037812 */ /* 0x000fe200078ef85f */
[----:B------:R-:W-:Y:S01]  /*1930*/  IMAD.SHL.U32 R4, R7, 0x200, RZ ;  /* 0x0000020007047824 */ /* 0x000fe200078e00ff */
[----:B------:R-:W-:-:S02]  /*1940*/  IADD3 R13, R8, R6, R15 ;  /* 0x00000006080d7210 */ /* 0x000fc40007ffe00f */
[C---:B------:R-:W-:Y:S02]  /*1950*/  LOP3.LUT R8, R0.reuse, 0x8, R24, 0xf8, !PT ;  /* 0x0000000800087812 */ /* 0x040fe400078ef818 */
[-C--:B------:R-:W-:Y:S01]  /*1960*/  LOP3.LUT R6, R3, R2.reuse, RZ, 0x3c, !PT ;  /* 0x0000000203067212 */ /* 0x080fe200078e3cff */
[----:B------:R-:W-:Y:S01]  /*1970*/  IMAD.SHL.U32 R3, R5, 0x200, RZ ;  /* 0x0000020005037824 */ /* 0x000fe200078e00ff */
[----:B------:R-:W-:Y:S01]  /*1980*/  LOP3.LUT R0, R0, 0x18, R100, 0xf8, !PT ;  /* 0x0000001800007812 */ /* 0x000fe200078ef864 */
[----:B------:R-:W-:Y:S01]  /*1990*/  IMAD.SHL.U32 R120, R13, 0x2, RZ ;  /* 0x000000020d787824 */ /* 0x000fe200078e00ff */
[-C--:B------:R-:W-:Y:S02]  /*19a0*/  LOP3.LUT R5, R8, R2.reuse, RZ, 0x3c, !PT ;  /* 0x0000000208057212 */ /* 0x080fe400078e3cff */
[----:B------:R-:W-:Y:S02]  /*19b0*/  LOP3.LUT R4, R4, 0x7ffff800, RZ, 0xc0, !PT ;  /* 0x7ffff80004047812 */ /* 0x000fe400078ec0ff */
[----:B------:R-:W-:Y:S01]  /*19c0*/  LOP3.LUT R2, R0, R2, RZ, 0x3c, !PT ;  /* 0x0000000200027212 */ /* 0x000fe200078e3cff */
[----:B------:R-:W-:Y:S01]  /*19d0*/  IMAD R0, R43, c[0x0][0x218], RZ ;  /* 0x000086002b007a24 */ /* 0x000fe200078e02ff */
[----:B------:R-:W-:Y:S01]  /*19e0*/  LOP3.LUT R3, R3, 0x7ffff800, RZ, 0xc0, !PT ;  /* 0x7ffff80003037812 */ /* 0x000fe200078ec0ff */
[----:B------:R-:W-:Y:S01]  /*19f0*/  IMAD.IADD R5, R15, 0x1, R5 ;  /* 0x000000010f057824 */ /* 0x000fe200078e0205 */
[----:B------:R-:W-:-:S02]  /*1a00*/  IADD3 R140, P1, P0, R86, R146, R24 ;  /* 0x00000092568c7210 */ /* 0x000fc4000783e018 */
[--C-:B------:R-:W-:Y:S02]  /*1a10*/  IADD3 R4, R6, R4, R15.reuse ;  /* 0x0000000406047210 */ /* 0x100fe40007ffe00f */
[----:B------:R-:W-:Y:S01]  /*1a20*/  IADD3 R15, R2, R3, R15 ;  /* 0x00000003020f7210 */ /* 0x000fe20007ffe00f */
[----:B------:R-:W-:Y:S01]  /*1a30*/  IMAD R3, R44, c[0x0][0x21c], R0 ;  /* 0x000087002c037a24 */ /* 0x000fe200078e0200 */
[----:B------:R-:W-:Y:S01]  /*1a40*/  IADD3.X R139, R88, R135, R25, P1, P0 ;  /* 0x00000087588b7210 */ /* 0x000fe20000fe0419 */
[----:B------:R-:W-:Y:S01]  /*1a50*/  IMAD.SHL.U32 R119, R4, 0x2, RZ ;  /* 0x0000000204777824 */ /* 0x000fe200078e00ff */
[----:B------:R-:W-:Y:S01]  /*1a60*/  SHF.R.S32.HI R0, RZ, 0x1f, R144 ;  /* 0x0000001fff007819 */ /* 0x000fe20000011490 */
[----:B------:R-:W-:Y:S01]  /*1a70*/  IMAD.IADD R129, R113, 0x1, R3 ;  /* 0x0000000171817824 */ /* 0x000fe200078e0203 */
[----:B------:R-:W-:Y:S01]  /*1a80*/  LOP3.LUT P0, RZ, R21, 0x2, RZ, 0xc0, !PT ;  /* 0x0000000215ff7812 */ /* 0x000fe2000780c0ff */
[----:B------:R-:W-:Y:S01]  /*1a90*/  IMAD.SHL.U32 R118, R15, 0x2, RZ ;  /* 0x000000020f767824 */ /* 0x000fe200078e00ff */
[----:B------:R-:W-:Y:S01]  /*1aa0*/  LEA R84, R5, 0x100, 0x1 ;  /* 0x0000010005547811 */ /* 0x000fe200078e08ff */
[----:B------:R-:W-:Y:S01]  /*1ab0*/  IMAD R2, R0, c[0x0][0x280], RZ ;  /* 0x0000a00000027a24 */ /* 0x000fe200078e02ff */
[----:B------:R-:W-:Y:S01]  /*1ac0*/  LOP3.LUT R116, R12, 0xfffffff8, RZ, 0xc0, !PT ;  /* 0xfffffff80c747812 */ /* 0x000fe200078ec0ff */
[----:B------:R-:W-:Y:S01]  /*1ad0*/  IMAD R0, R0, c[0x0][0x290], RZ ;  /* 0x0000a40000007a24 */ /* 0x000fe200078e02ff */
[----:B------:R-:W-:Y:S01]  /*1ae0*/  LOP3.LUT R101, R9, 0xfffffff8, RZ, 0xc0, !PT ;  /* 0xfffffff809657812 */ /* 0x000fe200078ec0ff */
[----:B------:R-:W-:Y:S01]  /*1af0*/  IMAD R2, R144, c[0x0][0x284], R2 ;  /* 0x0000a10090027a24 */ /* 0x000fe200078e0202 */
[----:B------:R-:W-:Y:S01]  /*1b00*/  IADD3 R85, R84, 0x20, RZ ;  /* 0x0000002054557810 */ /* 0x000fe20007ffe0ff */
[----:B------:R-:W-:Y:S01]  /*1b10*/  IMAD R0, R144, c[0x0][0x294], R0 ;  /* 0x0000a50090007a24 */ /* 0x000fe200078e0200 */
[C---:B------:R-:W-:Y:S01]  /*1b20*/  IADD3 R37, R30.reuse, 0x28, RZ ;  /* 0x000000281e257810 */ /* 0x040fe20007ffe0ff */
[----:B------:R-:W-:Y:S01]  /*1b30*/  IMAD.IADD R134, R111, 0x1, R2 ;  /* 0x000000016f867824 */ /* 0x000fe200078e0202 */
[----:B------:R-:W-:Y:S01]  /*1b40*/  IADD3 R35, R30, 0x18, RZ ;  /* 0x000000181e237810 */ /* 0x000fe20007ffe0ff */
[----:B------:R-:W-:Y:S01]  /*1b50*/  IMAD.IADD R132, R2, 0x1, R109 ;  /* 0x0000000102847824 */ /* 0x000fe200078e026d */
[----:B------:R-:W-:Y:S01]  /*1b60*/  SHF.R.S32.HI R123, RZ, 0x1f, R98 ;  /* 0x0000001fff7b7819 */ /* 0x000fe20000011462 */
[----:B------:R-:W-:Y:S01]  /*1b70*/  IMAD.IADD R133, R107, 0x1, R0 ;  /* 0x000000016b857824 */ /* 0x000fe200078e0200 */
[----:B------:R-:W-:Y:S01]  /*1b80*/  SHF.R.S32.HI R125, RZ, 0x1f, R116 ;  /* 0x0000001fff7d7819 */ /* 0x000fe20000011474 */
[----:B------:R-:W-:Y:S01]  /*1b90*/  IMAD.IADD R130, R0, 0x1, R105 ;  /* 0x0000000100827824 */ /* 0x000fe200078e0269 */
[----:B------:R-:W-:-:S02]  /*1ba0*/  SHF.R.S32.HI R124, RZ, 0x1f, R101 ;  /* 0x0000001fff7c7819 */ /* 0x000fc40000011465 */
[----:B------:R-:W-:Y:S02]  /*1bb0*/  @P0 IADD3 R85, R84, -0x20, RZ ;  /* 0xffffffe054550810 */ /* 0x000fe40007ffe0ff */
[----:B------:R-:W-:Y:S02]  /*1bc0*/  SHF.R.S32.HI R122, RZ, 0x1f, R95 ;  /* 0x0000001fff7a7819 */ /* 0x000fe4000001145f */
[----:B------:R-:W-:Y:S02]  /*1bd0*/  SHF.R.S32.HI R121, RZ, 0x1f, R100 ;  /* 0x0000001fff797819 */ /* 0x000fe40000011464 */
.L_x_680:
        /* <DEDUP_REMOVED lines=8> */
[----:B------:R-:W-:Y:S04]  /*1c60*/  IMAD.IADD R12, R11, 0x1, R2 ;  /* 0x000000010b0c7824 */ /* 0x000fe800078e0202 */
[----:B------:R-:W-:Y:S01]  /*1c70*/  IMAD.X R2, R12, 0x1, R139, P0 ;  /* 0x000000010c027824 */ /* 0x000fe200000e068b */
[C---:B------:R-:W-:Y:S04]  /*1c80*/  LEA R58, P0, R0.reuse, c[0x0][0x1c8], 0x1 ;  /* 0x00007200003a7a11 */ /* 0x040fe800078008ff */
        /* <DEDUP_REMOVED lines=49> */
[----:B------:R-:W-:-:S12]  /*1fa0*/  CS2R R2, SRZ ;  /* 0x0000000000027805 */ /* 0x000fd8000001ff00 */
[----:B------:R1:W5:Y:S04]  /*1fb0*/  @!P0 LDG.E.64 R2, [R8.64] ;  /* 0x0000000608028981 */ /* 0x000368000c1e1b00 */
[----:B------:R1:W5:Y:S01]  /*1fc0*/  @!P0 LDG.E.64 R38, [R4.64] ;  /* 0x0000000604268981 */ /* 0x000362000c1e1b00 */
[----:B------:R-:W-:-:S13]  /*1fd0*/  ISETP.GE.AND P0, PT, R36, c[0x0][0x27c], PT ;  /* 0x00009f0024007a0c */ /* 0x000fda0003f06270 */
[----:B------:R1:W5:Y:S04]  /*1fe0*/  @!P0 LDG.E.64 R6, [R8.64+0x10] ;  /* 0x0000100608068981 */ /* 0x000368000c1e1b00 */
[----:B------:R1:W5:Y:S01]  /*1ff0*/  @!P0 LDG.E.64 R44, [R4.64+0x10] ;  /* 0x00001006042c8981 */ /* 0x000362000c1e1b00 */
        /* <DEDUP_REMOVED lines=11> */
[----:B------:R1:W5:Y:S02]  /*20b0*/  @!P0 LDG.E.64 R52, [R4.64+0x50] ;  /* 0x0000500604348981 */ /* 0x000364000c1e1b00 */
.L_x_660:
[----:B------:R-:W-:Y:S05]  /*20c0*/  BSYNC B0 ;  /* 0x0000000000007941 */ /* 0x000fea0003800000 */
.L_x_659:
        /* <DEDUP_REMOVED lines=89> */
.L_x_663:
[----:B------:R-:W-:Y:S05]  /*2660*/  BSYNC B0 ;  /* 0x0000000000007941 */ /* 0x000fea0003800000 */
.L_x_662:
[----:B------:R-:W-:Y:S01]  /*2670*/  ISETP.GE.AND P0, PT, R27, c[0x0][0x1d4], PT ;  /* 0x000075001b007a0c */ /* 0x000fe20003f06270 */
[----:B------:R-:W-:-:S12]  /*2680*/  BSSY B0, `(.L_x_664) ;  /* 0x0000035000007945 */ /* 0x000fd80003800000 */
[----:B------:R-:W-:-:S05]  /*2690*/  @P0 BRA `(.L_x_665) ;  /* 0x0000033000000947 */ /* 0x000fca0003800000 */
[----:B------:R-:W-:Y:S01]  /*26a0*/  ISETP.GE.AND P0, PT, R36, c[0x0][0x27c], PT ;  /* 0x00009f0024007a0c */ /* 0x000fe20003f06270 */
[----:B-1----:R-:W1:-:S12]  /*26b0*/  LDS.128 R8, [R85+0x3000] ;  /* 0x0030000055087984 */ /* 0x002e580000000c00 */
        /* <DEDUP_REMOVED lines=49> */
.L_x_665:
[----:B------:R-:W-:Y:S05]  /*29d0*/  BSYNC B0 ;  /* 0x0000000000007941 */ /* 0x000fea0003800000 */
.L_x_664:
[----:B------:R-:W-:Y:S01]  /*29e0*/  ISETP.GE.AND P0, PT, R26, c[0x0][0x1d4], PT ;  /* 0x000075001a007a0c */ /* 0x000fe20003f06270 */
[----:B------:R-:W-:-:S12]  /*29f0*/  BSSY B0, `(.L_x_666) ;  /* 0x0000035000007945 */ /* 0x000fd80003800000 */
[----:B------:R-:W-:-:S05]  /*2a00*/  @P0 BRA `(.L_x_667) ;  /* 0x0000033000000947 */ /* 0x000fca0003800000 */
[----:B------:R-:W-:Y:S01]  /*2a10*/  ISETP.GE.AND P0, PT, R34, c[0x0][0x27c], PT ;  /* 0x00009f0022007a0c */ /* 0x000fe20003f06270 */
[----:B-1----:R-:W1:-:S12]  /*2a20*/  LDS.128 R8, [R84+0x4000] ;  /* 0x0040000054087984 */ /* 0x002e580000000c00 */
        /* <DEDUP_REMOVED lines=49> */
.L_x_667:
[----:B------:R-:W-:Y:S05]  /*2d40*/  BSYNC B0 ;  /* 0x0000000000007941 */ /* 0x000fea0003800000 */
.L_x_666:
        /* <DEDUP_REMOVED lines=54> */
.L_x_669:
[----:B------:R-:W-:Y:S05]  /*30b0*/  BSYNC B0 ;  /* 0x0000000000007941 */ /* 0x000fea0003800000 */
.L_x_668:
        /* <DEDUP_REMOVED lines=54> */
.L_x_671:
[----:B------:R-:W-:Y:S05]  /*3420*/  BSYNC B0 ;  /* 0x0000000000007941 */ /* 0x000fea0003800000 */
.L_x_670:
[----:B------:R-:W-:-:S13]  /*3430*/  ISETP.GE.AND P0, PT, R91, c[0x0][0x1d4], PT ;  /* 0x000075005b007a0c */ /* 0x000fda0003f06270 */
        /* <DEDUP_REMOVED lines=53> */
.L_x_658:
        /* <DEDUP_REMOVED lines=36> */
[----:B------:R1:W5:Y:S04]  /*39d0*/  @!P0 LDG.E.128 R4, [R8.64] ;  /* 0x0000000608048981 */ /* 0x000368000c1e1d00 */
[----:B------:R1:W5:Y:S01]  /*39e0*/  @!P0 LDG.E.128 R40, [R2.64] ;  /* 0x0000000602288981 */ /* 0x000362000c1e1d00 */
[----:B------:R-:W-:-:S13]  /*39f0*/  ISETP.GE.AND P0, PT, R27, c[0x0][0x27c], PT ;  /* 0x00009f001b007a0c */ /* 0x000fda0003f06270 */
[----:B------:R1:W5:Y:S04]  /*3a00*/  @!P0 LDG.E.128 R16, [R8.64+0x20] ;  /* 0x0000200608108981 */ /* 0x000368000c1e1d00 */
[----:B------:R1:W5:Y:S01]  /*3a10*/  @!P0 LDG.E.128 R56, [R2.64+0x20] ;  /* 0x0000200602388981 */ /* 0x000362000c1e1d00 */
[----:B------:R-:W-:-:S13]  /*3a20*/  ISETP.GE.AND P0, PT, R26, c[0x0][0x27c], PT ;  /* 0x00009f001a007a0c */ /* 0x000fda0003f06270 */
[----:B------:R1:W5:Y:S04]  /*3a30*/  @!P0 LDG.E.128 R20, [R8.64+0x40] ;  /* 0x0000400608148981 */ /* 0x000368000c1e1d00 */
[----:B------:R1:W5:Y:S02]  /*3a40*/  @!P0 LDG.E.128 R60, [R2.64+0x40] ;  /* 0x00004006023c8981 */ /* 0x000364000c1e1d00 */
.L_x_673:
[----:B------:R-:W-:Y:S05]  /*3a50*/  BSYNC B0 ;  /* 0x0000000000007941 */ /* 0x000fea0003800000 */
.L_x_672:
        /* <DEDUP_REMOVED lines=48> */
[----:B------:R-:W-:-:S12]  /*3d60*/  IMAD.MOV.U32 R2, RZ, RZ, R7 ;  /* 0x000000ffff027224 */ /* 0x000fd800078e0007 */
        /* <DEDUP_REMOVED lines=70> */
[----:B------:R-:W-:Y:S01]  /*41d0*/  @!P0 FMUL.FTZ R68, R7, R48 ;  /* 0x0000003007448220 */ /* 0x000fe20000410000 */
[----:B------:R-:W-:Y:S01]  /*41e0*/  @!P0 F2FP.BF16.PACK_AB R38, R76, R82 ;  /* 0x000000524c26823e */ /* 0x000fe200000010ff */
[----:B------:R-:W-:Y:S01]  /*41f0*/  @!P0 FMUL.FTZ R69, R8, R50 ;  /* 0x0000003208458220 */ /* 0x000fe20000410000 */
[----:B------:R-:W-:Y:S01]  /*4200*/  @!P0 F2FP.BF16.PACK_AB R0, R2, R0 ;  /* 0x000000000200823e */ /* 0x000fe200000010ff */
[----:B------:R-:W-:Y:S01]  /*4210*/  @!P0 FFMA.FTZ R3, R40, R41, R3 ;  /* 0x0000002928038223 */ /* 0x000fe20000010003 */
[----:B------:R-:W-:Y:S01]  /*4220*/  @!P0 MOV R52, R38 ;  /* 0x0000002600348202 */ /* 0x000fe20000000f00 */
[----:B------:R-:W-:Y:S02]  /*4230*/  @!P0 FFMA.FTZ R4, R42, R43, R4 ;  /* 0x0000002b2a048223 */ /* 0x000fe40000010004 */
[----:B------:R-:W-:Y:S02]  /*4240*/  @!P0 FFMA.FTZ R68, R49, R9, -R68 ;  /* 0x0000000931448223 */ /* 0x000fe40000010844 */
[----:B------:R-:W-:Y:S01]  /*4250*/  @!P0 FFMA.FTZ R69, R51, R10, -R69 ;  /* 0x0000000a33458223 */ /* 0x000fe20000010845 */
[----:B------:R-:W-:Y:S01]  /*4260*/  @!P0 F2FP.BF16.PACK_AB R3, R4, R3 ;  /* 0x000000030403823e */ /* 0x000fe200000010ff */
[----:B------:R-:W-:Y:S02]  /*4270*/  @!P0 FMUL.FTZ R7, R7, R9 ;  /* 0x0000000907078220 */ /* 0x000fe40000410000 */
[----:B------:R-:W-:Y:S01]  /*4280*/  @!P0 FFMA.FTZ R5, R44, R45, R5 ;  /* 0x0000002d2c058223 */ /* 0x000fe20000010005 */
[----:B------:R-:W-:Y:S01]  /*4290*/  @!P0 F2FP.BF16.PACK_AB R9, R69, R68 ;  /* 0x000000444509823e */ /* 0x000fe200000010ff */
[----:B------:R-:W-:Y:S01]  /*42a0*/  @!P0 FMUL.FTZ R8, R8, R10 ;  /* 0x0000000a08088220 */ /* 0x000fe20000410000 */
[----:B------:R-:W-:Y:S01]  /*42b0*/  @!P0 F2FP.BF16.PACK_AB R10, R70, R71 ;  /* 0x00000047460a823e */ /* 0x000fe200000010ff */
[----:B------:R-:W-:Y:S01]  /*42c0*/  @!P0 FFMA.FTZ R6, R46, R47, R6 ;  /* 0x0000002f2e068223 */ /* 0x000fe20000010006 */
[----:B------:R-:W-:Y:S01]  /*42d0*/  @!P0 MOV R55, R9 ;  /* 0x0000000900378202 */ /* 0x000fe20000000f00 */
        /* <DEDUP_REMOVED lines=12> */
.L_x_675:
[----:B------:R-:W-:Y:S05]  /*43a0*/  BSYNC B0 ;  /* 0x0000000000007941 */ /* 0x000fea0003800000 */
.L_x_674:
[----:B------:R-:W-:Y:S01]  /*43b0*/  ISETP.GE.AND P0, PT, R27, c[0x0][0x1d4], PT ;  /* 0x000075001b007a0c */ /* 0x000fe20003f06270 */
[----:B------:R-:W-:-:S12]  /*43c0*/  BSSY B0, `(.L_x_676) ;  /* 0x0000070000007945 */ /* 0x000fd80003800000 */
        /* <DEDUP_REMOVED lines=12> */
[----:B------:R-:W-:-:S13]  /*4490*/  ISETP.GE.AND P0, PT, R27, c[0x0][0x27c], PT ;  /* 0x00009f001b007a0c */ /* 0x000fda0003f06270 */
        /* <DEDUP_REMOVED lines=71> */
[----:B------:R-:W-:Y:S01]  /*4910*/  @!P0 FMUL.FTZ R5, R5, R10 ;  /* 0x0000000a05058220 */ /* 0x000fe20000410000 */
[----:B------:R-:W-:Y:S01]  /*4920*/  @!P0 F2FP.BF16.PACK_AB R11, R56, R57 ;  /* 0x00000039380b823e */ /* 0x000fe200000010ff */
[----:B------:R-:W-:Y:S01]  /*4930*/  @!P0 FFMA.FTZ R3, R17, R18, R3 ;  /* 0x0000001211038223 */ /* 0x000fe20000010003 */
[----:B------:R-:W-:Y:S01]  /*4940*/  @!P0 F2FP.BF16.PACK_AB R0, R2, R0 ;  /* 0x000000000200823e */ /* 0x000fe200000010ff */
[----:B------:R-:W-:Y:S01]  /*4950*/  @!P0 FFMA.FTZ R46, R39, R10, -R46 ;  /* 0x0000000a272e8223 */ /* 0x000fe2000001082e */
[----:B------:R-:W-:Y:S01]  /*4960*/  @!P0 MOV R48, R11 ;  /* 0x0000000b00308202 */ /* 0x000fe20000000f00 */
[----:B------:R-:W-:Y:S01]  /*4970*/  @!P0 FMUL.FTZ R6, R6, R9 ;  /* 0x0000000906068220 */ /* 0x000fe20000410000 */
[----:B------:R-:W-:Y:S01]  /*4980*/  @!P0 F2FP.BF16.PACK_AB R10, R52, R53 ;  /* 0x00000035340a823e */ /* 0x000fe200000010ff */
        /* <DEDUP_REMOVED lines=19> */
.L_x_677:
[----:B------:R-:W-:Y:S05]  /*4ac0*/  BSYNC B0 ;  /* 0x0000000000007941 */ /* 0x000fea0003800000 */
.L_x_676:
[----:B------:R-:W-:-:S13]  /*4ad0*/  ISETP.GE.AND P0, PT, R26, c[0x0][0x1d4], PT ;  /* 0x000075001a007a0c */ /* 0x000fda0003f06270 */
[----:B------:R-:W-:-:S05]  /*4ae0*/  @P0 BRA `(.L_x_661) ;  /* 0x0000086000000947 */ /* 0x000fca0003800000 */
[----:B------:R-:W-:Y:S01]  /*4af0*/  IADD3 R0, P1, P0, R86, R80, R101 ;  /* 0x0000005056007210 */ /* 0x000fe2000783e065 */
[----:B-1----:R-:W1:Y:S03]  /*4b00*/  LDS.128 R12, [R118+0x3100] ;  /* 0x00310000760c7984 */ /* 0x002e660000000c00 */
[----:B------:R-:W-:Y:S02]  /*4b10*/  IADD3.X R2, R88, R79, R124, P1, P0 ;  /* 0x0000004f58027210 */ /* 0x000fe40000fe047c */
[C---:B------:R-:W-:Y:S03]  /*4b20*/  LEA R54, P0, R0.reuse, c[0x0][0x1c8], 0x1 ;  /* 0x0000720000367a11 */ /* 0x040fe600078008ff */
[----:B------:R-:W2:Y:S01]  /*4b30*/  LDS.128 R44, [R126+0x3100] ;  /* 0x003100007e2c7984 */ /* 0x000ea20000000c00 */
[----:B------:R-:W-:Y:S02]  /*4b40*/  LEA.HI.X R55, R0, c[0x0][0x1cc], R2, 0x1, P0 ;  /* 0x0000730000377a11 */ /* 0x000fe400000f0c02 */
[----:B------:R-:W-:-:S13]  /*4b50*/  ISETP.GE.AND P0, PT, R26, c[0x0][0x27c], PT ;  /* 0x00009f001a007a0c */ /* 0x000fda0003f06270 */
[----:B------:R-:W-:Y:S02]  /*4b60*/  @!P0 SHF.R.U32.HI R0, RZ, 0x10, R21 ;  /* 0x00000010ff008819 */ /* 0x000fe40000011615 */
[----:B------:R-:W-:Y:S02]  /*4b70*/  @!P0 SHF.R.U64 R4, R22, 0x10, R23 ;  /* 0x0000001016048819 */ /* 0x000fe40000001217 */
[----:B------:R-:W-:Y:S02]  /*4b80*/  @!P0 SHF.R.U64 R3, R20, 0x10, R21 ;  /* 0x0000001014038819 */ /* 0x000fe40000001215 */
[----:B------:R-:W-:Y:S02]  /*4b90*/  @!P0 SHF.R.U32.HI R5, RZ, 0x10, R23 ;  /* 0x00000010ff058819 */ /* 0x000fe40000011617 */
[----:B------:R-:W-:Y:S02]  /*4ba0*/  @!P0 PRMT R6, R29, 0x5432, R3 ;  /* 0x000054321d068816 */ /* 0x000fe40000000003 */
[----:B------:R-:W-:Y:S02]  /*4bb0*/  @!P0 SHF.R.U32.HI R2, RZ, 0x10, R61 ;  /* 0x00000010ff028819 */ /* 0x000fe4000001163d */
[----:B------:R-:W-:Y:S02]  /*4bc0*/  @!P0 PRMT R10, R32, 0x5410, R4 ;  /* 0x00005410200a8816 */ /* 0x000fe40000000004 */
[----:B------:R-:W-:Y:S01]  /*4bd0*/  @!P0 PRMT R22, R66, 0x5410, R2 ;  /* 0x0000541042168816 */ /* 0x000fe20000000002 */
[----:B-1----:R-:W-:Y:S01]  /*4be0*/  @!P0 IMAD.U32 R3, R13, 0x10000, RZ ;  /* 0x000100000d038824 */ /* 0x002fe200078e00ff */
[----:B------:R-:W-:Y:S03]  /*4bf0*/  @!P0 PRMT R2, R29, 0x5410, R0 ;  /* 0x000054101d028816 */ /* 0x000fe60000000000 */
[----:B------:R-:W-:Y:S01]  /*4c00*/  @!P0 IMAD.U32 R20, R22, 0x10000, RZ ;  /* 0x0001000016148824 */ /* 0x000fe200078e00ff */
[----:B------:R-:W-:Y:S01]  /*4c10*/  @!P0 PRMT R9, R32, 0x5432, R5 ;  /* 0x0000543220098816 */ /* 0x000fe20000000005 */
[----:B------:R-:W-:Y:S01]  /*4c20*/  @!P0 IMAD.U32 R0, R2, 0x10000, RZ ;  /* 0x0001000002008824 */ /* 0x000fe200078e00ff */
[----:B------:R-:W-:Y:S01]  /*4c30*/  @!P0 SHF.L.U32 R5, R12, 0x10, RZ ;  /* 0x000000100c058819 */ /* 0x000fe200000006ff */
[C---:B--2---:R-:W-:Y:S01]  /*4c40*/  @!P0 IMAD.U32 R21, R45.reuse, 0x10000, RZ ;  /* 0x000100002d158824 */ /* 0x044fe200078e00ff */
[----:B------:R-:W-:Y:S01]  /*4c50*/  @!P0 LOP3.LUT R23, R45, 0xffff0000, RZ, 0xc0, !PT ;  /* 0xffff00002d178812 */ /* 0x000fe200078ec0ff */
[C---:B------:R-:W-:Y:S01]  /*4c60*/  @!P0 FMUL.FTZ R4, R3.reuse, R20 ;  /* 0x0000001403048220 */ /* 0x040fe20000410000 */
[----:B------:R-:W-:Y:S01]  /*4c70*/  @!P0 LOP3.LUT R38, R46, 0xffff0000, RZ, 0xc0, !PT ;  /* 0xffff00002e268812 */ /* 0x000fe200078ec0ff */
[-C--:B------:R-:W-:Y:S01]  /*4c80*/  @!P0 FMUL.FTZ R3, R3, R0.reuse ;  /* 0x0000000003038220 */ /* 0x080fe20000410000 */
[----:B------:R-:W-:Y:S01]  /*4c90*/  @!P0 SHF.L.U32 R40, R47, 0x10, RZ ;  /* 0x000000102f288819 */ /* 0x000fe200000006ff */
[----:B------:R-:W-:Y:S01]  /*4ca0*/  @!P0 FFMA.FTZ R58, R21, R0, -R4 ;  /* 0x00000000153a8223 */ /* 0x000fe20000010804 */
[----:B------:R-:W-:Y:S01]  /*4cb0*/  @!P0 LOP3.LUT R42, R47, 0xffff0000, RZ, 0xc0, !PT ;  /* 0xffff00002f2a8812 */ /* 0x000fe200078ec0ff */
[----:B------:R-:W-:Y:S01]  /*4cc0*/  @!P0 IMAD.U32 R17, R44, 0x10000, RZ ;  /* 0x000100002c118824 */ /* 0x000fe200078e00ff */
[----:B------:R-:W-:Y:S01]  /*4cd0*/  @!P0 LOP3.LUT R2, R2, 0xffff0000, RZ, 0xc0, !PT ;  /* 0xffff000002028812 */ /* 0x000fe200078ec0ff */
[----:B------:R-:W-:Y:S01]  /*4ce0*/  @!P0 IMAD.U32 R29, R46, 0x10000, RZ ;  /* 0x000100002e1d8824 */ /* 0x000fe200078e00ff */
[----:B------:R-:W-:Y:S02]  /*4cf0*/  @!P0 LOP3.LUT R0, R13, 0xffff0000, RZ, 0xc0, !PT ;  /* 0xffff00000d008812 */ /* 0x000fe400078ec0ff */
[----:B------:R-:W-:Y:S02]  /*4d00*/  @!P0 LOP3.LUT R22, R22, 0xffff0000, RZ, 0xc0, !PT ;  /* 0xffff000016168812 */ /* 0x000fe400078ec0ff */
[----:B------:R-:W-:Y:S01]  /*4d10*/  @!P0 SHF.R.U64 R7, R62, 0x10, R63 ;  /* 0x000000103e078819 */ /* 0x000fe2000000123f */
[----:B------:R-:W-:Y:S01]  /*4d20*/  @!P0 FMUL.FTZ R4, R0, R2 ;  /* 0x0000000200048220 */ /* 0x000fe20000410000 */
[----:B------:R-:W-:Y:S01]  /*4d30*/  @!P0 SHF.R.U64 R18, R60, 0x10, R61 ;  /* 0x000000103c128819 */ /* 0x000fe2000000123d */
[----:B------:R-:W-:Y:S01]  /*4d40*/  @!P0 FMUL.FTZ R8, R0, R22 ;  /* 0x0000001600088220 */ /* 0x000fe20000410000 */
[----:B------:R-:W-:Y:S01]  /*4d50*/  @!P0 PRMT R11, R67, 0x5410, R7 ;  /* 0x00005410430b8816 */ /* 0x000fe20000000007 */
[C---:B------:R-:W-:Y:S01]  /*4d60*/  @!P0 IMAD.U32 R7, R6.reuse, 0x10000, RZ ;  /* 0x0001000006078824 */ /* 0x040fe200078e00ff */
[----:B------:R-:W-:Y:S01]  /*4d70*/  @!P0 LOP3.LUT R6, R6, 0xffff0000, RZ, 0xc0, !PT ;  /* 0xffff000006068812 */ /* 0x000fe200078ec0ff */
[----:B------:R-:W-:Y:S01]  /*4d80*/  @!P0 FFMA.FTZ R57, R23, R2, -R8 ;  /* 0x0000000217398223 */ /* 0x000fe20000010808 */
[----:B------:R-:W-:Y:S01]  /*4d90*/  @!P0 PRMT R18, R66, 0x5432, R18 ;  /* 0x0000543242128816 */ /* 0x000fe20000000012 */
[-C--:B------:R-:W-:Y:S01]  /*4da0*/  @!P0 FMUL.FTZ R0, R5, R7.reuse ;  /* 0x0000000705008220 */ /* 0x080fe20000410000 */
[----:B------:R-:W-:Y:S01]  /*4db0*/  @!P0 LOP3.LUT R2, R12, 0xffff0000, RZ, 0xc0, !PT ;  /* 0xffff00000c028812 */ /* 0x000fe200078ec0ff */
[----:B------:R-:W-:Y:S01]  /*4dc0*/  @!P0 IMAD.U32 R28, R11, 0x10000, RZ ;  /* 0x000100000b1c8824 */ /* 0x000fe200078e00ff */
[----:B------:R-:W-:Y:S01]  /*4dd0*/  @!P0 SHF.R.U32.HI R41, RZ, 0x10, R63 ;  /* 0x00000010ff298819 */ /* 0x000fe2000001163f */
[C---:B------:R-:W-:Y:S01]  /*4de0*/  @!P0 IMAD.U32 R16, R18.reuse, 0x10000, RZ ;  /* 0x0001000012108824 */ /* 0x040fe200078e00ff */
[----:B------:R-:W-:Y:S02]  /*4df0*/  @!P0 LOP3.LUT R18, R18, 0xffff0000, RZ, 0xc0, !PT ;  /* 0xffff000012128812 */ /* 0x000fe400078ec0ff */
[----:B------:R-:W-:Y:S01]  /*4e00*/  @!P0 PRMT R41, R67, 0x5432, R41 ;  /* 0x0000543243298816 */ /* 0x000fe20000000029 */
[----:B------:R-:W-:Y:S01]  /*4e10*/  @!P0 FMUL.FTZ R19, R5, R16 ;  /* 0x0000001005138220 */ /* 0x000fe20000410000 */
[----:B------:R-:W-:Y:S01]  /*4e20*/  @!P0 SHF.L.U32 R5, R14, 0x10, RZ ;  /* 0x000000100e058819 */ /* 0x000fe200000006ff */
[----:B------:R-:W-:Y:S02]  /*4e30*/  @!P0 FMUL.FTZ R8, R2, R18 ;  /* 0x0000001202088220 */ /* 0x000fe40000410000 */
[----:B------:R-:W-:Y:S01]  /*4e40*/  @!P0 FFMA.FTZ R56, R17, R7, -R19 ;  /* 0x0000000711388223 */ /* 0x000fe20000010813 */
[----:B------:R-:W-:Y:S01]  /*4e50*/  @!P0 LOP3.LUT R19, R44, 0xffff0000, RZ, 0xc0, !PT ;  /* 0xffff00002c138812 */ /* 0x000fe200078ec0ff */
[----:B------:R-:W-:Y:S02]  /*4e60*/  @!P0 IMAD.U32 R7, R10, 0x10000, RZ ;  /* 0x000100000a078824 */ /* 0x000fe400078e00ff */
[----:B------:R-:W-:Y:S02]  /*4e70*/  @!P0 FMUL.FTZ R32, R5, R28 ;  /* 0x0000001c05208220 */ /* 0x000fe40000410000 */
[-C--:B------:R-:W-:Y:S02]  /*4e80*/  @!P0 FMUL.FTZ R2, R2, R6.reuse ;  /* 0x0000000602028220 */ /* 0x080fe40000410000 */
[----:B------:R-:W-:Y:S01]  /*4e90*/  @!P0 FFMA.FTZ R53, R19, R6, -R8 ;  /* 0x0000000613358223 */ /* 0x000fe20000010808 */
[----:B------:R-:W-:Y:S01]  /*4ea0*/  @!P0 LOP3.LUT R6, R14, 0xffff0000, RZ, 0xc0, !PT ;  /* 0xffff00000e068812 */ /* 0x000fe200078ec0ff */
[-C--:B------:R-:W-:Y:S01]  /*4eb0*/  @!P0 FFMA.FTZ R52, R29, R7.reuse, -R32 ;  /* 0x000000071d348223 */ /* 0x080fe20000010820 */
[----:B------:R-:W-:Y:S01]  /*4ec0*/  @!P0 LOP3.LUT R32, R11, 0xffff0000, RZ, 0xc0, !PT ;  /* 0xffff00000b208812 */ /* 0x000fe200078ec0ff */
[----:B------:R-:W-:Y:S01]  /*4ed0*/  @!P0 IMAD.U32 R39, R41, 0x10000, RZ ;  /* 0x0001000029278824 */ /* 0x000fe200078e00ff */
[----:B------:R-:W-:Y:S01]  /*4ee0*/  @!P0 LOP3.LUT R11, R10, 0xffff0000, RZ, 0xc0, !PT ;  /* 0xffff00000a0b8812 */ /* 0x000fe200078ec0ff */
[----:B------:R-:W-:Y:S01]  /*4ef0*/  @!P0 FMUL.FTZ R5, R5, R7 ;  /* 0x0000000705058220 */ /* 0x000fe20000410000 */
[C---:B------:R-:W-:Y:S01]  /*4f00*/  @!P0 LOP3.LUT R8, R15.reuse, 0xffff0000, RZ, 0xc0, !PT ;  /* 0xffff00000f088812 */ /* 0x040fe200078ec0ff */
[----:B------:R-:W-:Y:S01]  /*4f10*/  @!P0 IMAD.U32 R7, R15, 0x10000, RZ ;  /* 0x000100000f078824 */ /* 0x000fe200078e00ff */
[----:B------:R-:W-:Y:S01]  /*4f20*/  @!P0 LOP3.LUT R41, R41, 0xffff0000, RZ, 0xc0, !PT ;  /* 0xffff000029298812 */ /* 0x000fe200078ec0ff */
[C---:B------:R-:W-:Y:S01]  /*4f30*/  @!P0 IMAD.U32 R10, R9.reuse, 0x10000, RZ ;  /* 0x00010000090a8824 */ /* 0x040fe200078e00ff */
[----:B------:R-:W-:Y:S01]  /*4f40*/  @!P0 LOP3.LUT R9, R9, 0xffff0000, RZ, 0xc0, !PT ;  /* 0xffff000009098812 */ /* 0x000fe200078ec0ff */
[----:B------:R-:W-:Y:S02]  /*4f50*/  @!P0 FMUL.FTZ R49, R6, R32 ;  /* 0x0000002006318220 */ /* 0x000fe40000410000 */
[----:B------:R-:W-:Y:S02]  /*4f60*/  @!P0 FFMA.FTZ R0, R16, R17, R0 ;  /* 0x0000001110008223 */ /* 0x000fe40000010000 */
[----:B------:R-:W-:Y:S02]  /*4f70*/  @!P0 FMUL.FTZ R48, R7, R39 ;  /* 0x0000002707308220 */ /* 0x000fe40000410000 */
[----:B------:R-:W-:Y:S02]  /*4f80*/  @!P0 FMUL.FTZ R43, R8, R41 ;  /* 0x00000029082b8220 */ /* 0x000fe40000410000 */
[----:B------:R-:W-:Y:S02]  /*4f90*/  @!P0 FFMA.FTZ R2, R18, R19, R2 ;  /* 0x0000001312028223 */ /* 0x000fe40000010002 */
[----:B------:R-:W-:Y:S02]  /*4fa0*/  @!P0 FFMA.FTZ R49, R38, R11, -R49 ;  /* 0x0000000b26318223 */ /* 0x000fe40000010831 */
[----:B------:R-:W-:Y:S01]  /*4fb0*/  @!P0 FFMA.FTZ R3, R20, R21, R3 ;  /* 0x0000001514038223 */ /* 0x000fe20000010003 */
[----:B------:R-:W-:Y:S01]  /*4fc0*/  @!P0 F2FP.BF16.PACK_AB R0, R2, R0 ;  /* 0x000000000200823e */ /* 0x000fe200000010ff */
[----:B------:R-:W-:Y:S01]  /*4fd0*/  @!P0 FFMA.FTZ R51, R40, R10, -R48 ;  /* 0x0000000a28338223 */ /* 0x000fe20000010830 */
[----:B------:R-:W-:Y:S01]  /*4fe0*/  @!P0 F2FP.BF16.PACK_AB R48, R57, R58 ;  /* 0x0000003a3930823e */ /* 0x000fe200000010ff */
[----:B------:R-:W-:Y:S01]  /*4ff0*/  @!P0 FFMA.FTZ R50, R42, R9, -R43 ;  /* 0x000000092a328223 */ /* 0x000fe2000001082b */
[----:B------:R-:W-:Y:S01]  /*5000*/  @!P0 F2FP.BF16.PACK_AB R43, R53, R56 ;  /* 0x00000038352b823e */ /* 0x000fe200000010ff */
[----:B------:R-:W-:Y:S02]  /*5010*/  @!P0 FMUL.FTZ R6, R6, R11 ;  /* 0x0000000b06068220 */ /* 0x000fe40000410000 */
[----:B------:R-:W-:Y:S01]  /*5020*/  @!P0 FFMA.FTZ R4, R22, R23, R4 ;  /* 0x0000001716048223 */ /* 0x000fe20000010004 */
[----:B------:R-:W-:Y:S01]  /*5030*/  @!P0 MOV R44, R43 ;  /* 0x0000002b002c8202 */ /* 0x000fe20000000f00 */
        /* <DEDUP_REMOVED lines=8> */
[----:B------:R-:W-:Y:S02]  /*50c0*/  @!P0 FFMA.FTZ R7, R39, R40, R7 ;  /* 0x0000002827078223 */ /* 0x000fe40000010007 */
[----:B------:R-:W-:Y:S01]  /*50d0*/  @!P0 IMAD.MOV.U32 R45, RZ, RZ, R48 ;  /* 0x000000ffff2d8224 */ /* 0x000fe200078e0030 */
[----:B------:R-:W-:Y:S01]  /*50e0*/  @!P0 F2FP.BF16.PACK_AB R5, R6, R5 ;  /* 0x000000050605823e */ /* 0x000fe200000010ff */
[----:B------:R-:W-:Y:S02]  /*50f0*/  @!P0 IMAD.MOV.U32 R46, RZ, RZ, R10 ;  /* 0x000000ffff2e8224 */ /* 0x000fe400078e000a */
[----:B------:R-:W-:Y:S01]  /*5100*/  @!P0 FFMA.FTZ R8, R41, R42, R8 ;  /* 0x0000002a29088223 */ /* 0x000fe20000010008 */
[----:B------:R-:W-:Y:S01]  /*5110*/  @!P0 MOV R14, R5 ;  /* 0x00000005000e8202 */ /* 0x000fe20000000f00 */
[----:B------:R-:W-:Y:S01]  /*5120*/  @!P0 IMAD.MOV.U32 R12, RZ, RZ, R0 ;  /* 0x000000ffff0c8224 */ /* 0x000fe200078e0000 */
[----:B------:R1:W-:Y:S01]  /*5130*/  STG.E.128 [R54.64], R44 ;  /* 0x0000002c36007986 */ /* 0x0003e2000c101d06 */
[----:B------:R-:W-:Y:S01]  /*5140*/  @!P0 IMAD.MOV.U32 R13, RZ, RZ, R3 ;  /* 0x000000ffff0d8224 */ /* 0x000fe200078e0003 */
[----:B------:R-:W-:Y:S05]  /*5150*/  @!P0 F2FP.BF16.PACK_AB R7, R8, R7 ;  /* 0x000000070807823e */ /* 0x000fea00000010ff */
[----:B------:R-:W-:Y:S01]  /*5160*/  @!P0 IMAD.MOV.U32 R15, RZ, RZ, R7 ;  /* 0x000000ffff0f8224 */ /* 0x000fe200078e0007 */
[----:B------:R-:W-:-:S13]  /*5170*/  ISETP.GE.AND P0, PT, R100, c[0x0][0x1d4], PT ;  /* 0x0000750064007a0c */ /* 0x000fda0003f06270 */
[----:B------:R-:W-:-:S05]  /*5180*/  @P0 BRA `(.L_x_661) ;  /* 0x000001c000000947 */ /* 0x000fca0003800000 */
[----:B------:R-:W-:Y:S04]  /*5190*/  IADD3 R0, P1, P0, R86, R80, R100 ;  /* 0x0000005056007210 */ /* 0x000fe8000783e064 */
[----:B------:R-:W-:Y:S02]  /*51a0*/  IADD3.X R3, R88, R79, R121, P1, P0 ;  /* 0x0000004f58037210 */ /* 0x000fe40000fe0479 */
[C---:B------:R-:W-:Y:S04]  /*51b0*/  LEA R2, P0, R0.reuse, c[0x0][0x1c8], 0x1 ;  /* 0x0000720000027a11 */ /* 0x040fe800078008ff */
[----:B------:R-:W-:Y:S05]  /*51c0*/  LEA.HI.X R3, R0, c[0x0][0x1cc], R3, 0x1, P0 ;  /* 0x0000730000037a11 */ /* 0x000fea00000f0c03 */
[----:B------:R2:W-:Y:S01]  /*51d0*/  STG.E.128 [R2.64], R12 ;  /* 0x0000000c02007986 */ /* 0x0005e2000c101d06 */
[----:B------:R-:W-:-:S05]  /*51e0*/  BRA `(.L_x_661) ;  /* 0x0000016000007947 */ /* 0x000fca0003800000 */
.L_x_657:
[----:B------:R-:W-:Y:S05]  /*51f0*/  IMAD R0, R77, -0x40, R94 ;  /* 0xffffffc04d007824 */ /* 0x000fea00078e025e */
[----:B------:R-:W-:Y:S04]  /*5200*/  IMNMX R0, R0, 0x40, PT ;  /* 0x0000004000007817 */ /* 0x000fe80003800200 */
[----:B------:R-:W-:-:S13]  /*5210*/  ISETP.GE.AND P0, PT, R90, R0, PT ;  /* 0x000000005a00720c */ /* 0x000fda0003f06270 */
[----:B------:R-:W-:-:S05]  /*5220*/  @P0 BRA `(.L_x_661) ;  /* 0x0000012000000947 */ /* 0x000fca0003800000 */
[----:B------:R-:W-:-:S13]  /*5230*/  ISETP.GE.AND P0, PT, R24, c[0x0][0x1d4], PT ;  /* 0x0000750018007a0c */ /* 0x000fda0003f06270 */
[----:B------:R-:W1:Y:S04]  /*5240*/  @!P0 LDS.128 R4, [R84+0x3000] ;  /* 0x0030000054048984 */ /* 0x000e680000000c00 */
[----:B-1----:R-:W-:Y:S01]  /*5250*/  @!P0 STG.E.128 [R58.64], R4 ;  /* 0x000000043a008986 */ /* 0x002fe2000c101d06 */
[----:B------:R-:W-:-:S13]  /*5260*/  ISETP.GE.AND P0, PT, R27, c[0x0][0x1d4], PT ;  /* 0x000075001b007a0c */ /* 0x000fda0003f06270 */
[----:B------:R-:W1:Y:S04]  /*5270*/  @!P0 LDS.128 R4, [R85+0x3000] ;  /* 0x0030000055048984 */ /* 0x000e680000000c00 */
[----:B-1----:R-:W-:Y:S01]  /*5280*/  @!P0 STG.E.128 [R58.64+0x20], R4 ;  /* 0x000020043a008986 */ /* 0x002fe2000c101d06 */
        /* <DEDUP_REMOVED lines=11> */
[----:B-1----:R1:W-:Y:S02]  /*5340*/  @!P0 STG.E.128 [R58.64+0xa0], R4 ;  /* 0x0000a0043a008986 */ /* 0x0023e4000c101d06 */
.L_x_661:
[----:B------:R-:W-:Y:S05]  /*5350*/  BSYNC B1 ;  /* 0x0000000000017941 */ /* 0x000fea0003800000 */
.L_x_656:
[C---:B-1----:R-:W-:Y:S01]  /*5360*/  IMAD.SHL.U32 R10, R77.reuse, 0x40, RZ ;  /* 0x000000404d0a7824 */ /* 0x042fe200078e00ff */
[----:B------:R-:W-:Y:S01]  /*5370*/  SHF.L.U64.HI R9, R77, 0x6, R89 ;  /* 0x000000064d097819 */ /* 0x000fe20000010259 */
[----:B------:R-:W-:Y:S02]  /*5380*/  BSSY B0, `(.L_x_678) ;  /* 0x0000044000007945 */ /* 0x000fe40003800000 */
[----:B--2--5:R-:W-:Y:S01]  /*5390*/  IMAD.IADD R3, R136, 0x1, -R10 ;  /* 0x0000000188037824 */ /* 0x024fe200078e0a0a */
[----:B------:R-:W-:Y:S04]  /*53a0*/  IADD3 R0, P0, R10, R137, RZ ;  /* 0x000000890a007210 */ /* 0x000fe80007f1e0ff */
[----:B------:R-:W-:Y:S02]  /*53b0*/  IADD3.X R2, R9, R143, RZ, P0, !PT ;  /* 0x0000008f09027210 */ /* 0x000fe400007fe4ff */
[----:B------:R-:W-:-:S13]  /*53c0*/  ISETP.GE.AND P0, PT, R3, 0x21, PT ;  /* 0x000000210300780c */ /* 0x000fda0003f06270 */
[----:B------:R-:W-:Y:S02]  /*53d0*/  @P0 IADD3 R8, P1, R0, 0x20, RZ ;  /* 0x0000002000080810 */ /* 0x000fe40007f3e0ff */
[----:B------:R-:W-:Y:S03]  /*53e0*/  @P0 MOV R7, R99 ;  /* 0x0000006300070202 */ /* 0x000fe60000000f00 */
[----:B------:R-:W-:Y:S01]  /*53f0*/  @P0 IMAD.X R6, RZ, RZ, R2, P1 ;  /* 0x000000ffff060224 */ /* 0x000fe200008e0602 */
[----:B------:R-:W-:-:S13]  /*5400*/  ISETP.GE.AND P1, PT, R3, 0x1, PT ;  /* 0x000000010300780c */ /* 0x000fda0003f26270 */
[----:B------:R-:W-:Y:S01]  /*5410*/  @P1 MOV R3, R99 ;  /* 0x0000006300031202 */ /* 0x000fe20000000f00 */
[----:B------:R-:W-:Y:S02]  /*5420*/  @P1 IMAD R4, R2, c[0x0][0x258], RZ ;  /* 0x0000960002041a24 */ /* 0x000fe400078e02ff */
[----:B------:R-:W-:Y:S04]  /*5430*/  @P1 IMAD.MOV.U32 R2, RZ, RZ, R96 ;  /* 0x000000ffff021224 */ /* 0x000fe800078e0060 */
[C---:B------:R-:W-:Y:S04]  /*5440*/  @P1 IMAD.WIDE.U32 R2, R0.reuse, c[0x0][0x258], R2 ;  /* 0x0000960000021a25 */ /* 0x040fe800078e0002 */
[----:B------:R-:W-:Y:S01]  /*5450*/  @P1 IMAD R0, R0, c[0x0][0x25c], R4 ;  /* 0x0000970000001a24 */ /* 0x000fe200078e0204 */
[C---:B------:R-:W-:Y:S03]  /*5460*/  @P1 LEA R4, P2, R2.reuse, c[0x0][0x250], 0x1 ;  /* 0x0000940002041a11 */ /* 0x040fe600078408ff */
[----:B------:R-:W-:Y:S05]  /*5470*/  @P1 IMAD.IADD R0, R3, 0x1, R0 ;  /* 0x0000000103001824 */ /* 0x000fea00078e0200 */
[----:B------:R-:W-:Y:S01]  /*5480*/  @P1 LEA.HI.X R5, R2, c[0x0][0x254], R0, 0x1, P2 ;  /* 0x0000950002051a11 */ /* 0x000fe200010f0c00 */
[----:B------:R-:W-:Y:S02]  /*5490*/  @P0 IMAD R0, R6, c[0x0][0x258], RZ ;  /* 0x0000960006000a24 */ /* 0x000fe400078e02ff */
[----:B------:R-:W-:Y:S02]  /*54a0*/  @P0 IMAD.MOV.U32 R6, RZ, RZ, R96 ;  /* 0x000000ffff060224 */ /* 0x000fe400078e0060 */
        /* <DEDUP_REMOVED lines=22> */
[----:B------:R-:W-:Y:S02]  /*5610*/  IMAD.MOV.U32 R4, RZ, RZ, R112 ;  /* 0x000000ffff047224 */ /* 0x000fe400078e0070 */
[----:B------:R-:W-:Y:S02]  /*5620*/  IMAD.MOV.U32 R5, RZ, RZ, R129 ;  /* 0x000000ffff057224 */ /* 0x000fe400078e0081 */
[----:B------:R-:W-:Y:S02]  /*5630*/  IMAD.X R2, R9, 0x1, R141, P0 ;  /* 0x0000000109027824 */ /* 0x000fe400000e068d */
[----:B------:R-:W-:Y:S04]  /*5640*/  IMAD.WIDE.U32 R4, R0, c[0x0][0x208], R4 ;  /* 0x0000820000047a25 */ /* 0x000fe800078e0004 */
[----:B------:R-:W-:Y:S04]  /*5650*/  IMAD R2, R2, c[0x0][0x208], RZ ;  /* 0x0000820002027a24 */ /* 0x000fe800078e02ff */
[----:B------:R-:W-:Y:S01]  /*5660*/  IMAD R0, R0, c[0x0][0x20c], R2 ;  /* 0x0000830000007a24 */ /* 0x000fe200078e0202 */
[C---:B------:R-:W-:Y:S03]  /*5670*/  LEA R2, P0, R4.reuse, c[0x0][0x1f8], 0x1 ;  /* 0x00007e0004027a11 */ /* 0x040fe600078008ff */
[----:B------:R-:W-:Y:S05]  /*5680*/  IMAD.IADD R0, R5, 0x1, R0 ;  /* 0x0000000105007824 */ /* 0x000fea00078e0200 */
[----:B------:R-:W-:Y:S02]  /*5690*/  LEA.HI.X R3, R4, c[0x0][0x1fc], R0, 0x1, P0 ;  /* 0x00007f0004037a11 */ /* 0x000fe400000f0c00 */
[----:B------:R-:W-:-:S13]  /*56a0*/  ISETP.GE.AND P0, PT, R24, c[0x0][0x1d4], PT ;  /* 0x0000750018007a0c */ /* 0x000fda0003f06270 */
[----:B------:R-:W1:Y:S04]  /*56b0*/  @!P0 LDS.128 R4, [R84] ;  /* 0x0000000054048984 */ /* 0x000e680000000c00 */
[----:B-1----:R-:W-:Y:S01]  /*56c0*/  @!P0 STG.E.128 [R2.64], R4 ;  /* 0x0000000402008986 */ /* 0x002fe2000c101d06 */
[----:B------:R-:W-:-:S13]  /*56d0*/  ISETP.GE.AND P0, PT, R27, c[0x0][0x1d4], PT ;  /* 0x000075001b007a0c */ /* 0x000fda0003f06270 */
[----:B------:R-:W1:Y:S04]  /*56e0*/  @!P0 LDS.128 R4, [R85] ;  /* 0x0000000055048984 */ /* 0x000e680000000c00 */
        /* <DEDUP_REMOVED lines=13> */
.L_x_679:
[----:B-1----:R-:W-:Y:S05]  /*57c0*/  BSYNC B0 ;  /* 0x0000000000007941 */ /* 0x002fea0003800000 */
.L_x_678:
        /* <DEDUP_REMOVED lines=25> */
.L_x_655:
[----:B------:R-:W2:Y:S01]  /*5960*/  LDL R161, [R1] ;  /* 0x0000000001a17983 */ /* 0x000ea20000100800 */
[----:B------:R-:W-:-:S05]  /*5970*/  IMAD.MOV.U32 R29, RZ, RZ, c[0x0][0x2c4] ;  /* 0x0000b100ff1d7624 */ /* 0x000fca00078e00ff */
[----:B------:R-:W-:Y:S01]  /*5980*/  ISETP.NE.AND P2, PT, R29, 0x1, PT ;  /* 0x000000011d00780c */ /* 0x000fe20003f45270 */
[----:B------:R-:W-:Y:S01]  /*5990*/  CS2R R94, SRZ ;  /* 0x00000000005e7805 */ /* 0x000fe2000001ff00 */
[----:B------:R-:W-:Y:S01]  /*59a0*/  IADD3 R6, R149, R148, RZ ;  /* 0x0000009495067210 */ /* 0x000fe20007ffe0ff */
[----:B------:R-:W-:Y:S01]  /*59b0*/  IMAD.MOV.U32 R11, RZ, RZ, RZ ;  /* 0x000000ffff0b7224 */ /* 0x000fe200078e00ff */
[----:B------:R-:W-:Y:S01]  /*59c0*/  PLOP3.LUT P4, PT, PT, PT, PT, 0x80, 0x0 ;  /* 0x000000000000781c */ /* 0x000fe20003f8f070 */
[----:B------:R-:W-:Y:S01]  /*59d0*/  IMAD.MOV.U32 R92, RZ, RZ, RZ ;  /* 0x000000ffff5c7224 */ /* 0x000fe200078e00ff */
[----:B------:R-:W-:Y:S01]  /*59e0*/  CS2R R98, SRZ ;  /* 0x0000000000627805 */ /* 0x000fe2000001ff00 */
[----:B------:R-:W-:Y:S01]  /*59f0*/  CS2R R96, SRZ ;  /* 0x0000000000607805 */ /* 0x000fe2000001ff00 */
[----:B------:R-:W-:Y:S01]  /*5a00*/  MOV R12, RZ ;  /* 0x000000ff000c7202 */ /* 0x000fe20000000f00 */
[----:B------:R-:W-:Y:S01]  /*5a10*/  IMAD.MOV.U32 R90, RZ, RZ, RZ ;  /* 0x000000ffff5a7224 */ /* 0x000fe200078e00ff */
[----:B------:R-:W-:Y:S01]  /*5a20*/  CS2R R88, SRZ ;  /* 0x0000000000587805 */ /* 0x000fe2000001ff00 */
        /* <DEDUP_REMOVED lines=57> */
[----:B------:R-:W-:Y:S01]  /*5dc0*/  MOV R152, RZ ;  /* 0x000000ff00987202 */ /* 0x000fe20000000f00 */
[----:B------:R-:W-:Y:S01]  /*5dd0*/  IMAD.MOV.U32 R54, RZ, RZ, RZ ;  /* 0x000000ffff367224 */ /* 0x000fe200078e00ff */
[----:B------:R-:W-:Y:S01]  /*5de0*/  MOV R53, RZ ;  /* 0x000000ff00357202 */ /* 0x000fe20000000f00 */
[----:B------:R-:W-:Y:S01]  /*5df0*/  CS2R R50, SRZ ;  /* 0x0000000000327805 */ /* 0x000fe2000001ff00 */
[----:B--2---:R-:W-:-:S05]  /*5e00*/  IADD3 R0, R161, 0x7f, RZ ;  /* 0x0000007fa1007810 */ /* 0x004fca0007ffe0ff */
[----:B-1----:R-:W-:-:S05]  /*5e10*/  @P2 IMAD.HI.U32 R2, R0, c[0x0][0x2c8], RZ ;  /* 0x0000b20000022a27 */ /* 0x002fca00078e00ff */
[----:B------:R-:W-:-:S05]  /*5e20*/  @P2 SHF.R.U32.HI R0, RZ, c[0x0][0x2cc], R2 ;  /* 0x0000b300ff002a19 */ /* 0x000fca0000011602 */
[----:B------:R-:W-:-:S05]  /*5e30*/  IMAD.IADD R0, R154, 0x1, R0 ;  /* 0x000000019a007824 */ /* 0x000fca00078e0200 */
[----:B------:R-:W-:-:S04]  /*5e40*/  SHF.R.S32.HI R2, RZ, 0x1f, R0 ;  /* 0x0000001fff027819 */ /* 0x000fc80000011400 */
[----:B------:R-:W-:-:S04]  /*5e50*/  LEA.HI R0, R2, R0, RZ, 0x6 ;  /* 0x0000000002007211 */ /* 0x000fc800078f30ff */
[----:B------:R-:W-:-:S04]  /*5e60*/  SHF.R.S32.HI R0, RZ, 0x6, R0 ;  /* 0x00000006ff007819 */ /* 0x000fc80000011400 */
[----:B------:R-:W-:-:S04]  /*5e70*/  IMNMX R204, R153, R0, PT ;  /* 0x0000000099cc7217 */ /* 0x000fc80003800200 */
[----:B------:R-:W-:Y:S01]  /*5e80*/  ISETP.GE.AND P0, PT, R204, 0x1, PT ;  /* 0x00000001cc00780c */ /* 0x000fe20003f06270 */
[----:B------:R-:W-:-:S12]  /*5e90*/  IMAD.MOV.U32 R154, RZ, RZ, RZ ;  /* 0x000000ffff9a7224 */ /* 0x000fd800078e00ff */
[----:B------:R-:W-:Y:S05]  /*5ea0*/  @!P0 BRA `(.L_x_681) ;  /* 0x00013f0000008947 */ /* 0x000fea0003800000 */
[----:B------:R-:W2:Y:S01]  /*5eb0*/  LDL R48, [R1+0x70] ;  /* 0x0000700001307983 */ /* 0x000ea20000100800 */
[----:B------:R-:W-:-:S03]  /*5ec0*/  ISETP.NE.U32.AND P0, PT, RZ, c[0x0][0x340], PT ;  /* 0x0000d000ff007a0c */ /* 0x000fc60003f05070 */
[----:B------:R-:W3:Y:S01]  /*5ed0*/  LDL R179, [R1+0x6c] ;  /* 0x00006c0001b37983 */ /* 0x000ee20000100800 */
[----:B------:R-:W-:-:S13]  /*5ee0*/  ISETP.NE.AND.EX P1, PT, RZ, c[0x0][0x344], PT, P0 ;  /* 0x0000d100ff007a0c */ /* 0x000fda0003f25300 */
[----:B------:R-:W-:Y:S01]  /*5ef0*/  @P1 IMAD.MOV.U32 R2, RZ, RZ, 0x4 ;  /* 0x00000004ff021424 */ /* 0x000fe200078e00ff */
[----:B------:R-:W-:Y:S01]  /*5f00*/  SHF.R.S32.HI R16, RZ, 0x1f, R165 ;  /* 0x0000001fff107819 */ /* 0x000fe200000114a5 */
[----:B------:R-:W1:Y:S01]  /*5f10*/  S2R R49, SR_CTAID.Y ;  /* 0x0000000000317919 */ /* 0x000e620000002600 */
[----:B------:R-:W-:Y:S02]  /*5f20*/  SHF.R.S32.HI R0, RZ, 0x1f, R145 ;  /* 0x0000001fff007819 */ /* 0x000fe40000011491 */
[CC--:B------:R-:W-:Y:S02]  /*5f30*/  LEA.HI R110, R16.reuse, R165.reuse, RZ, 0x3 ;  /* 0x000000a5106e7211 */ /* 0x0c0fe400078f18ff */
[----:B------:R-:W-:Y:S01]  /*5f40*/  LEA.HI R10, R16, R165, RZ, 0x2 ;  /* 0x000000a5100a7211 */ /* 0x000fe200078f10ff */
[----:B------:R-:W-:Y:S01]  /*5f50*/  IMAD R0, R0, c[0x0][0x178], RZ ;  /* 0x00005e0000007a24 */ /* 0x000fe200078e02ff */
[----:B------:R-:W-:-:S03]  /*5f60*/  SHF.R.S32.HI R108, RZ, 0x3, R110 ;  /* 0x00000003ff6c7819 */ /* 0x000fc6000001146e */
[----:B------:R-:W-:Y:S02]  /*5f70*/  IMAD R4, R145, c[0x0][0x17c], R0 ;  /* 0x00005f0091047a24 */ /* 0x000fe400078e0200 */
[----:B------:R-:W-:Y:S01]  /*5f80*/  IMAD.SHL.U32 R0, R108, 0x40, RZ ;  /* 0x000000406c007824 */ /* 0x000fe200078e00ff */
[----:B------:R-:W-:-:S04]  /*5f90*/  SHF.R.S32.HI R84, RZ, 0x2, R10 ;  /* 0x00000002ff547819 */ /* 0x000fc8000001140a */
[----:B------:R-:W-:Y:S01]  /*5fa0*/  LOP3.LUT R0, R0, 0xc0, RZ, 0xc0, !PT ;  /* 0x000000c000007812 */ /* 0x000fe200078ec0ff */
[----:B------:R-:W-:Y:S02]  /*5fb0*/  IMAD R5, R167, c[0x0][0x1b8], RZ ;  /* 0x00006e00a7057a24 */ /* 0x000fe400078e02ff */
[----:B--2---:R-:W-:-:S05]  /*5fc0*/  @P1 IMAD.WIDE R2, R48, R2, c[0x0][0x340] ;  /* 0x0000d00030021625 */ /* 0x004fca00078e0202 */
[----:B------:R2:W4:Y:S01]  /*5fd0*/  @P1 LDG.E R21, [R2.64] ;  /* 0x0000000602151981 */ /* 0x000522000c1e1900 */
[----:B------:R-:W-:Y:S01]  /*5fe0*/  SHF.R.S32.HI R17, RZ, 0x1f, R48 ;  /* 0x0000001fff117819 */ /* 0x000fe20000011430 */
[----:B---3--:R-:W-:Y:S01]  /*5ff0*/  IMAD R44, R179, c[0x0][0x2c4], RZ ;  /* 0x0000b100b32c7a24 */ /* 0x008fe200078e02ff */
[----:B------:R-:W-:Y:S01]  /*6000*/  LEA.HI R155, R16, R165, RZ, 0x5 ;  /* 0x000000a5109b7211 */ /* 0x000fe200078f28ff */
[----:B------:R-:W-:Y:S03]  /*6010*/  BSSY B0, `(.L_x_682) ;  /* 0x0000084000007945 */ /* 0x000fe60003800000 */
[----:B------:R-:W-:Y:S02]  /*6020*/  SHF.R.S32.HI R154, RZ, 0x5, R155 ;  /* 0x00000005ff9a7819 */ /* 0x000fe4000001149b */
[----:B--2---:R-:W-:-:S05]  /*6030*/  LOP3.LUT R2, R10, 0xfffffffc, RZ, 0xc0, !PT ;  /* 0xfffffffc0a027812 */ /* 0x004fca00078ec0ff */
[----:B------:R-:W-:Y:S02]  /*6040*/  IMAD.IADD R153, R165, 0x1, -R2 ;  /* 0x00000001a5997824 */ /* 0x000fe400078e0a02 */
[----:B------:R-:W-:-:S04]  /*6050*/  IMAD.WIDE.U32 R2, R145, c[0x0][0x178], RZ ;  /* 0x00005e0091027a25 */ /* 0x000fc800078e00ff */
[----:B------:R-:W-:Y:S01]  /*6060*/  IMAD.SHL.U32 R12, R153, 0x8, RZ ;  /* 0x00000008990c7824 */ /* 0x000fe200078e00ff */
[----:B------:R-:W-:Y:S01]  /*6070*/  IADD3 R3, R3, R4, RZ ;  /* 0x0000000403037210 */ /* 0x000fe20007ffe0ff */
[----:B------:R-:W-:-:S03]  /*6080*/  IMAD R11, R153, 0x20, R84 ;  /* 0x00000020990b7824 */ /* 0x000fc600078e0254 */
[----:B------:R-:W-:Y:S01]  /*6090*/  LOP3.LUT R4, R0, 0x18, R12, 0xf8, !PT ;  /* 0x0000001800047812 */ /* 0x000fe200078ef80c */
[----:B-1----:R-:W-:Y:S01]  /*60a0*/  IMAD.WIDE.U32 R2, R49, c[0x0][0x1b8], R2 ;  /* 0x00006e0031027a25 */ /* 0x002fe200078e0002 */
[----:B------:R-:W-:Y:S02]  /*60b0*/  SHF.R.U32.HI R0, RZ, 0x3, R0 ;  /* 0x00000003ff007819 */ /* 0x000fe40000011600 */
[----:B------:R-:W-:Y:S01]  /*60c0*/  IADD3 R8, R12, 0x40, RZ ;  /* 0x000000400c087810 */ /* 0x000fe20007ffe0ff */
[----:B------:R-:W-:Y:S01]  /*60d0*/  IMAD.IADD R11, R161, 0x1, R11 ;  /* 0x00000001a10b7824 */ /* 0x000fe200078e020b */
[----:B------:R-:W-:Y:S01]  /*60e0*/  LOP3.LUT R20, R4, R0, RZ, 0x3c, !PT ;  /* 0x0000000004147212 */ /* 0x000fe200078e3cff */
[----:B------:R-:W-:Y:S01]  /*60f0*/  IMAD R4, R49, c[0x0][0x1bc], R5 ;  /* 0x00006f0031047a24 */ /* 0x000fe200078e0205 */
[----:B------:R-:W-:Y:S02]  /*6100*/  SHF.R.S32.HI R5, RZ, 0x1f, R6 ;  /* 0x0000001fff057819 */ /* 0x000fe40000011406 */
[C---:B------:R-:W-:Y:S01]  /*6110*/  IADD3 R0, P0, R84.reuse, R6, RZ ;  /* 0x0000000654007210 */ /* 0x040fe20007f1e0ff */
[----:B------:R-:W-:Y:S01]  /*6120*/  IMAD.IADD R3, R3, 0x1, R4 ;  /* 0x0000000103037824 */ /* 0x000fe200078e0204 */
[----:B------:R-:W-:Y:S01]  /*6130*/  MOV R7, R11 ;  /* 0x0000000b00077202 */ /* 0x000fe20000000f00 */
[----:B------:R-:W-:Y:S01]  /*6140*/  @P2 IMAD.HI.U32 R6, R11, c[0x0][0x2c8], RZ ;  /* 0x0000b2000b062a27 */ /* 0x000fe200078e00ff */
[----:B------:R-:W-:-:S02]  /*6150*/  LEA.HI.X.SX32 R4, R84, R5, 0x1, P0 ;  /* 0x0000000554047211 */ /* 0x000fc400000f0eff */
[----:B------:R-:W-:Y:S02]  /*6160*/  ISETP.NE.U32.AND P0, PT, RZ, c[0x0][0x348], PT ;  /* 0x0000d200ff007a0c */ /* 0x000fe40003f05070 */
[----:B------:R-:W-:Y:S01]  /*6170*/  @P2 SHF.R.U32.HI R7, RZ, c[0x0][0x2cc], R6 ;  /* 0x0000b300ff072a19 */ /* 0x000fe20000011606 */
[----:B------:R-:W-:Y:S01]  /*6180*/  IMAD R5, R4, c[0x0][0x1e0], RZ ;  /* 0x0000780004057a24 */ /* 0x000fe200078e02ff */
[----:B------:R-:W-:Y:S01]  /*6190*/  LEA.HI R6, R16, R165, RZ, 0x4 ;  /* 0x000000a510067211 */ /* 0x000fe200078f20ff */
[----:B------:R-:W-:Y:S01]  /*61a0*/  IMAD R4, R4, c[0x0][0x208], RZ ;  /* 0x0000820004047a24 */ /* 0x000fe200078e02ff */
[----:B------:R-:W-:Y:S01]  /*61b0*/  ISETP.NE.AND.EX P0, PT, RZ, c[0x0][0x34c], PT, P0 ;  /* 0x0000d300ff007a0c */ /* 0x000fe20003f05300 */
[C---:B------:R-:W-:Y:S01]  /*61c0*/  IMAD R18, R0.reuse, c[0x0][0x1e4], R5 ;  /* 0x0000790000127a24 */ /* 0x040fe200078e0205 */
[----:B------:R-:W-:Y:S01]  /*61d0*/  SHF.R.S32.HI R13, RZ, 0x1f, R12 ;  /* 0x0000001fff0d7819 */ /* 0x000fe2000001140c */
[----:B------:R-:W-:Y:S01]  /*61e0*/  IMAD R19, R0, c[0x0][0x20c], R4 ;  /* 0x0000830000137a24 */ /* 0x000fe200078e0204 */
[----:B------:R-:W-:-:S02]  /*61f0*/  LOP3.LUT R5, R6, 0xfffffff0, RZ, 0xc0, !PT ;  /* 0xfffffff006057812 */ /* 0x000fc400078ec0ff */
[----:B------:R-:W-:Y:S01]  /*6200*/  SEL R6, R17, RZ, !P0 ;  /* 0x000000ff11067207 */ /* 0x000fe20004000000 */
[--C-:B------:R-:W-:Y:S01]  /*6210*/  IMAD.WIDE.U32 R14, R0, c[0x0][0x1e0], R12.reuse ;  /* 0x00007800000e7a25 */ /* 0x100fe200078e000c */
[----:B------:R-:W-:Y:S02]  /*6220*/  LEA.HI R4, R10, R84, RZ, 0x1 ;  /* 0x000000540a047211 */ /* 0x000fe400078f08ff */
[----:B------:R-:W-:Y:S01]  /*6230*/  ISETP.GE.AND P3, PT, R8, c[0x0][0x1d4], PT ;  /* 0x0000750008007a0c */ /* 0x000fe20003f66270 */
[----:B------:R-:W-:Y:S01]  /*6240*/  IMAD.WIDE.U32 R8, R0, c[0x0][0x208], R12 ;  /* 0x0000820000087a25 */ /* 0x000fe200078e000c */
[----:B------:R-:W-:Y:S02]  /*6250*/  SEL R0, R48, RZ, !P0 ;  /* 0x000000ff30007207 */ /* 0x000fe40004000000 */
[----:B------:R-:W-:Y:S01]  /*6260*/  LOP3.LUT R4, R4, 0x7fffffe, RZ, 0xc0, !PT ;  /* 0x07fffffe04047812 */ /* 0x000fe200078ec0ff */
[----:B------:R-:W-:Y:S01]  /*6270*/  IMAD.IADD R100, R165, 0x1, -R5 ;  /* 0x00000001a5647824 */ /* 0x000fe200078e0a05 */
[----:B------:R-:W-:Y:S01]  /*6280*/  IADD3 R10, -R7, RZ, RZ ;  /* 0x000000ff070a7210 */ /* 0x000fe20007ffe1ff */
[----:B------:R-:W-:Y:S01]  /*6290*/  IMAD R5, R6, c[0x0][0x1c0], RZ ;  /* 0x0000700006057a24 */ /* 0x000fe200078e02ff */
[----:B------:R-:W-:Y:S01]  /*62a0*/  IADD3 R9, R9, R19, RZ ;  /* 0x0000001309097210 */ /* 0x000fe20007ffe0ff */
[----:B------:R-:W-:Y:S01]  /*62b0*/  IMAD.IADD R4, R84, 0x1, -R4 ;  /* 0x0000000154047824 */ /* 0x000fe200078e0a04 */
[----:B------:R-:W-:Y:S01]  /*62c0*/  LEA.HI R105, R100, R100, RZ, 0x1 ;  /* 0x0000006464697211 */ /* 0x000fe200078f08ff */
[C---:B------:R-:W-:Y:S01]  /*62d0*/  IMAD R5, R0.reuse, c[0x0][0x1c4], R5 ;  /* 0x0000710000057a24 */ /* 0x040fe200078e0205 */
[----:B------:R-:W-:Y:S01]  /*62e0*/  ISETP.NE.U32.AND P0, PT, RZ, c[0x0][0x350], PT ;  /* 0x0000d400ff007a0c */ /* 0x000fe20003f05070 */
[----:B------:R-:W-:Y:S01]  /*62f0*/  IMAD.WIDE.U32 R2, R0, c[0x0][0x1c0], R2 ;  /* 0x0000700000027a25 */ /* 0x000fe200078e0002 */
[----:B------:R-:W-:-:S02]  /*6300*/  SHF.R.S32.HI R0, RZ, 0x1f, R7 ;  /* 0x0000001fff007819 */ /* 0x000fc40000011407 */
[--C-:B------:R-:W-:Y:S01]  /*6310*/  SHF.R.S32.HI R16, RZ, 0x1, R105.reuse ;  /* 0x00000001ff107819 */ /* 0x100fe20000011469 */
[----:B------:R-:W-:Y:S01]  /*6320*/  IMAD R4, R154, 0x8, R4 ;  /* 0x000000089a047824 */ /* 0x000fe200078e0204 */
[----:B------:R-:W-:Y:S01]  /*6330*/  SHF.R.S32.HI R6, RZ, 0x1f, R105 ;  /* 0x0000001fff067819 */ /* 0x000fe20000011469 */
[----:B------:R-:W-:Y:S01]  /*6340*/  IMAD R0, R0, c[0x0][0x1b0], RZ ;  /* 0x00006c0000007a24 */ /* 0x000fe200078e02ff */
[----:B------:R-:W-:Y:S01]  /*6350*/  P2R R112, PR, RZ, 0x8 ;  /* 0x00000008ff707803 */ /* 0x000fe20000000000 */
[----:B------:R-:W-:Y:S01]  /*6360*/  IMAD R10, R10, c[0x0][0x2c4], R11 ;  /* 0x0000b1000a0a7a24 */ /* 0x000fe200078e020b */
[----:B------:R-:W-:Y:S01]  /*6370*/  ISETP.GE.AND P5, PT, R12, c[0x0][0x1d4], PT ;  /* 0x000075000c007a0c */ /* 0x000fe20003fa6270 */
[----:B------:R-:W-:Y:S01]  /*6380*/  IMAD.U32 R225, R4, 0x20, R20 ;  /* 0x0000002004e17824 */ /* 0x000fe200078e0014 */
[----:B------:R-:W-:Y:S01]  /*6390*/  LEA.HI R4, R6, R16, RZ, 0x2 ;  /* 0x0000001006047211 */ /* 0x000fe200078f10ff */
[----:B------:R-:W-:Y:S01]  /*63a0*/  IMAD R6, R7, c[0x0][0x1b4], R0 ;  /* 0x00006d0007067a24 */ /* 0x000fe200078e0200 */
[----:B------:R-:W-:Y:S01]  /*63b0*/  SHF.R.S32.HI R0, RZ, 0x1f, R10 ;  /* 0x0000001fff007819 */ /* 0x000fe2000001140a */
[----:B------:R-:W-:Y:S01]  /*63c0*/  IMAD.IADD R3, R3, 0x1, R5 ;  /* 0x0000000103037824 */ /* 0x000fe200078e0205 */
[----:B------:R-:W-:Y:S01]  /*63d0*/  LOP3.LUT R4, R4, 0xfffffffc, RZ, 0xc0, !PT ;  /* 0xfffffffc04047812 */ /* 0x000fe200078ec0ff */
[----:B------:R-:W-:Y:S01]  /*63e0*/  IMAD.IADD R5, R15, 0x1, R18 ;  /* 0x000000010f057824 */ /* 0x000fe200078e0212 */
[----:B------:R1:W-:Y:S01]  /*63f0*/  STL [R1+0x64], R112 ;  /* 0x0000647001007387 */ /* 0x0003e20000100800 */
[----:B------:R-:W-:-:S04]  /*6400*/  IMAD.WIDE.U32 R2, R7, c[0x0][0x1b0], R2 ;  /* 0x00006c0007027a25 */ /* 0x000fc800078e0002 */
[----:B------:R-:W-:Y:S02]  /*6410*/  IMAD R0, R0, c[0x0][0x1a8], RZ ;  /* 0x00006a0000007a24 */ /* 0x000fe400078e02ff */
[----:B------:R-:W-:Y:S02]  /*6420*/  IMAD.IADD R107, R16, 0x1, -R4 ;  /* 0x00000001106b7824 */ /* 0x000fe400078e0a04 */
[----:B------:R-:W-:Y:S02]  /*6430*/  IMAD.MOV.U32 R4, RZ, RZ, R14 ;  /* 0x000000ffff047224 */ /* 0x000fe400078e000e */
[----:B------:R-:W-:Y:S02]  /*6440*/  IMAD.IADD R3, R3, 0x1, R6 ;  /* 0x0000000103037824 */ /* 0x000fe400078e0206 */
[----:B------:R-:W-:Y:S02]  /*6450*/  IMAD R14, R10, c[0x0][0x1ac], R0 ;  /* 0x00006b000a0e7a24 */ /* 0x000fe400078e0200 */
[----:B------:R-:W-:-:S02]  /*6460*/  IMAD R6, R167, c[0x0][0x1e8], RZ ;  /* 0x00007a00a7067a24 */ /* 0x000fc400078e02ff */
[----:B------:R-:W-:Y:S02]  /*6470*/  IMAD R0, R167, c[0x0][0x210], RZ ;  /* 0x00008400a7007a24 */ /* 0x000fe400078e02ff */
[----:B------:R-:W-:-:S04]  /*6480*/  IMAD.WIDE.U32 R10, R10, c[0x0][0x1a8], R2 ;  /* 0x00006a000a0a7a25 */ /* 0x000fc800078e0002 */
[C---:B------:R-:W-:Y:S02]  /*6490*/  IMAD R6, R49.reuse, c[0x0][0x1ec], R6 ;  /* 0x00007b0031067a24 */ /* 0x040fe400078e0206 */
[C---:B------:R-:W-:Y:S02]  /*64a0*/  IMAD R0, R49.reuse, c[0x0][0x214], R0 ;  /* 0x0000850031007a24 */ /* 0x040fe400078e0200 */
[----:B------:R-:W-:-:S04]  /*64b0*/  IMAD.WIDE.U32 R4, R49, c[0x0][0x1e8], R4 ;  /* 0x00007a0031047a25 */ /* 0x000fc800078e0004 */
[----:B------:R-:W-:-:S04]  /*64c0*/  IMAD.WIDE.U32 R8, R49, c[0x0][0x210], R8 ;  /* 0x0000840031087a25 */ /* 0x000fc800078e0008 */
[----:B------:R-:W-:Y:S01]  /*64d0*/  IMAD.IADD R7, R6, 0x1, R5 ;  /* 0x0000000106077824 */ /* 0x000fe200078e0205 */
[----:B------:R-:W-:Y:S01]  /*64e0*/  IADD3 R5, R0, R9, RZ ;  /* 0x0000000900057210 */ /* 0x000fe20007ffe0ff */
[----:B------:R-:W-:Y:S01]  /*64f0*/  IMAD.IADD R9, R11, 0x1, R14 ;  /* 0x000000010b097824 */ /* 0x000fe200078e020e */
[----:B------:R-:W-:Y:S01]  /*6500*/  IADD3 R14, R161, R84, RZ ;  /* 0x00000054a10e7210 */ /* 0x000fe20007ffe0ff */
[----:B------:R-:W-:Y:S02]  /*6510*/  IMAD.MOV.U32 R6, RZ, RZ, R4 ;  /* 0x000000ffff067224 */ /* 0x000fe400078e0004 */
[----:B------:R-:W-:Y:S01]  /*6520*/  IMAD.MOV.U32 R4, RZ, RZ, R8 ;  /* 0x000000ffff047224 */ /* 0x000fe200078e0008 */
[----:B------:R-:W-:Y:S01]  /*6530*/  ISETP.GE.AND P4, PT, R14, R44, PT ;  /* 0x0000002c0e00720c */ /* 0x000fe20003f86270 */
[----:B------:R-:W-:-:S05]  /*6540*/  IMAD.SHL.U32 R11, R153, 0x8, RZ ;  /* 0x00000008990b7824 */ /* 0x000fca00078e00ff */
[----:B------:R-:W-:Y:S02]  /*6550*/  ISETP.GE.AND P3, PT, R11, c[0x0][0x198], PT ;  /* 0x000066000b007a0c */ /* 0x000fe40003f66270 */
[----:B----4-:R-:W-:Y:S01]  /*6560*/  @P1 SHF.R.S32.HI R3, RZ, 0x1f, R21 ;  /* 0x0000001fff031819 */ /* 0x010fe20000011415 */
[----:B------:R-:W-:Y:S01]  /*6570*/  @!P1 IMAD.MOV.U32 R3, RZ, RZ, R17 ;  /* 0x000000ffff039224 */ /* 0x000fe200078e0011 */
[----:B------:R-:W-:Y:S01]  /*6580*/  @P1 MOV R2, R21 ;  /* 0x0000001500021202 */ /* 0x000fe20000000f00 */
[----:B------:R-:W-:Y:S01]  /*6590*/  @!P1 IMAD.MOV.U32 R2, RZ, RZ, R48 ;  /* 0x000000ffff029224 */ /* 0x000fe200078e0030 */
[----:B------:R-:W-:Y:S02]  /*65a0*/  ISETP.NE.AND.EX P1, PT, RZ, c[0x0][0x354], PT, P0 ;  /* 0x0000d500ff007a0c */ /* 0x000fe40003f25300 */
[----:B------:R-:W-:Y:S02]  /*65b0*/  LEA R16, P0, R10, c[0x0][0x160], 0x1 ;  /* 0x000058000a107a11 */ /* 0x000fe400078008ff */
[----:B------:R-:W-:-:S02]  /*65c0*/  SEL R0, R3, RZ, !P1 ;  /* 0x000000ff03007207 */ /* 0x000fc40004800000 */
[----:B------:R-:W-:Y:S02]  /*65d0*/  SEL R2, R2, RZ, !P1 ;  /* 0x000000ff02027207 */ /* 0x000fe40004800000 */
[----:B------:R-:W-:Y:S01]  /*65e0*/  LEA.HI.X R15, R10, c[0x0][0x164], R9, 0x1, P0 ;  /* 0x000059000a0f7a11 */ /* 0x000fe200000f0c09 */
[----:B------:R-:W-:Y:S01]  /*65f0*/  IMAD R3, R0, c[0x0][0x1f0], RZ ;  /* 0x00007c0000037a24 */ /* 0x000fe200078e02ff */
[----:B------:R-:W-:Y:S01]  /*6600*/  IADD3 R10, R12, 0x20, RZ ;  /* 0x000000200c0a7810 */ /* 0x000fe20007ffe0ff */
[----:B------:R-:W-:Y:S01]  /*6610*/  IMAD R0, R0, c[0x0][0x218], RZ ;  /* 0x0000860000007a24 */ /* 0x000fe200078e02ff */
[----:B------:R-:W-:Y:S01]  /*6620*/  LOP3.LUT P0, RZ, R107, 0x2, RZ, 0xc0, !PT ;  /* 0x000000026bff7812 */ /* 0x000fe2000780c0ff */
[----:B------:R-:W-:Y:S01]  /*6630*/  IMAD R9, R2, c[0x0][0x1f4], R3 ;  /* 0x00007d0002097a24 */ /* 0x000fe200078e0203 */
[----:B------:R-:W-:Y:S01]  /*6640*/  ISETP.GE.AND P6, PT, R10, c[0x0][0x1d4], PT ;  /* 0x000075000a007a0c */ /* 0x000fe20003fc6270 */
[C---:B------:R-:W-:Y:S01]  /*6650*/  IMAD R8, R2.reuse, c[0x0][0x21c], R0 ;  /* 0x0000870002087a24 */ /* 0x040fe200078e0200 */
[----:B------:R-:W-:Y:S01]  /*6660*/  IADD3 R0, R11, 0x40, RZ ;  /* 0x000000400b007810 */ /* 0x000fe20007ffe0ff */
[----:B------:R-:W-:Y:S01]  /*6670*/  IMAD.WIDE.U32 R18, R2, c[0x0][0x1f0], R6 ;  /* 0x00007c0002127a25 */ /* 0x000fe200078e0006 */
[----:B------:R-:W-:-:S02]  /*6680*/  ISETP.GE.AND P1, PT, R10, c[0x0][0x198], PT ;  /* 0x000066000a007a0c */ /* 0x000fc40003f26270 */
[----:B------:R-:W-:Y:S01]  /*6690*/  ISETP.GE.AND P2, PT, R0, c[0x0][0x198], PT ;  /* 0x0000660000007a0c */ /* 0x000fe20003f46270 */
[----:B------:R-:W-:Y:S01]  /*66a0*/  IMAD.WIDE.U32 R116, R2, c[0x0][0x218], R4 ;  /* 0x0000860002747a25 */ /* 0x000fe200078e0004 */
[----:B------:R-:W-:Y:S01]  /*66b0*/  IADD3 R21, R19, R9, RZ ;  /* 0x0000000913157210 */ /* 0x000fe20007ffe0ff */
[----:B------:R1:W-:Y:S02]  /*66c0*/  STL.64 [R1+0x38], R18 ;  /* 0x0000381201007387 */ /* 0x0003e40000100a00 */
[----:B------:R-:W-:Y:S02]  /*66d0*/  IMAD.IADD R115, R117, 0x1, R8 ;  /* 0x0000000175737824 */ /* 0x000fe400078e0208 */
[----:B------:R1:W-:Y:S01]  /*66e0*/  STL.64 [R1+0x58], R116 ;  /* 0x0000587401007387 */ /* 0x0003e20000100a00 */
[----:B------:R-:W-:-:S03]  /*66f0*/  IMAD.MOV.U32 R3, RZ, RZ, 0x10 ;  /* 0x00000010ff037424 */ /* 0x000fc600078e00ff */
[----:B------:R1:W-:Y:S02]  /*6700*/  STL [R1+0x4c], R115 ;  /* 0x00004c7301007387 */ /* 0x0003e40000100800 */
[----:B------:R-:W-:Y:S02]  /*6710*/  SEL R3, R3, 0xfffffff0, !P0 ;  /* 0xfffffff003037807 */ /* 0x000fe40004000000 */
[----:B------:R1:W-:Y:S04]  /*6720*/  STL [R1+0x44], R21 ;  /* 0x0000441501007387 */ /* 0x0003e80000100800 */
[----:B------:R1:W2:Y:S04]  /*6730*/  SHFL.IDX PT, R4, R16, RZ, 0x1c1f ;  /* 0x001c1fff10047589 */ /* 0x0002a800000e0000 */
[----:B------:R1:W3:Y:S01]  /*6740*/  SHFL.IDX PT, R5, R15, RZ, 0x1c1f ;  /* 0x001c1fff0f057589 */ /* 0x0002e200000e0000 */
[----:B------:R-:W-:Y:S05]  /*6750*/  @P4 BRA `(.L_x_683) ;  /* 0x000000f000004947 */ /* 0x000fea0003800000 */
[----:B------:R-:W-:Y:S02]  /*6760*/  SHF.R.S32.HI R2, RZ, 0x1f, R10 ;  /* 0x0000001fff027819 */ /* 0x000fe4000001140a */
[----:B------:R-:W-:-:S02]  /*6770*/  SHF.R.S32.HI R8, RZ, 0x1f, R0 ;  /* 0x0000001fff087819 */ /* 0x000fc40000011400 */
[----:B------:R-:W-:Y:S02]  /*6780*/  LEA.HI R2, R2, R10, RZ, 0x3 ;  /* 0x0000000a02027211 */ /* 0x000fe400078f18ff */
[----:B------:R-:W-:Y:S02]  /*6790*/  LEA.HI R0, R8, R0, RZ, 0x3 ;  /* 0x0000000008007211 */ /* 0x000fe400078f18ff */
[----:B--2---:R-:W-:Y:S02]  /*67a0*/  LEA R6, P0, R11, R4, 0x1 ;  /* 0x000000040b067211 */ /* 0x004fe400078008ff */
        /* <DEDUP_REMOVED lines=10> */
.L_x_683:
[----:B------:R-:W-:Y:S05]  /*6850*/  BSYNC B0 ;  /* 0x0000000000007941 */ /* 0x000fea0003800000 */
.L_x_682:
        /* <DEDUP_REMOVED lines=22> */
.L_x_685:
[----:B------:R-:W-:Y:S05]  /*69c0*/  BSYNC B0 ;  /* 0x0000000000007941 */ /* 0x000fea0003800000 */
.L_x_684:
[----:B---3--:R-:W-:Y:S01]  /*69d0*/  IADD3 R0, R14, 0x40, RZ ;  /* 0x000000400e007810 */ /* 0x008fe20007ffe0ff */
[----:B------:R3:W1:Y:S01]  /*69e0*/  SHFL.IDX PT, R5, R15, 0x2, 0x1c1f ;  /* 0x005c1f000f057f89 */ /* 0x00066200000e0000 */
        /* <DEDUP_REMOVED lines=20> */
.L_x_687:
[----:B------:R-:W-:Y:S05]  /*6b30*/  BSYNC B0 ;  /* 0x0000000000007941 */ /* 0x000fea0003800000 */
.L_x_686:
[----:B--2---:R-:W2:Y:S01]  /*6b40*/  LDL R160, [R1+0x48] ;  /* 0x0000480001a07983 */ /* 0x004ea20000100800 */
[----:B------:R-:W-:-:S02]  /*6b50*/  IMAD.MOV.U32 R158, RZ, RZ, R20 ;  /* 0x000000ffff9e7224 */ /* 0x000fc400078e0014 */
[----:B------:R-:W-:Y:S01]  /*6b60*/  IMAD.MOV.U32 R159, RZ, RZ, R21 ;  /* 0x000000ffff9f7224 */ /* 0x000fe200078e0015 */
[----:B-1--4-:R-:W1:Y:S01]  /*6b70*/  SHFL.IDX PT, R4, R16, 0x3, 0x1c1f ;  /* 0x007c1f0010047f89 */ /* 0x012e6200000e0000 */
[----:B------:R-:W-:-:S03]  /*6b80*/  IADD3 R0, R14, 0x60, RZ ;  /* 0x000000600e007810 */ /* 0x000fc60007ffe0ff */
[----:B------:R-:W4:Y:S01]  /*6b90*/  SHFL.IDX PT, R5, R15, 0x3, 0x1c1f ;  /* 0x007c1f000f057f89 */ /* 0x000f2200000e0000 */
[----:B------:R-:W-:-:S13]  /*6ba0*/  ISETP.GE.AND P0, PT, R0, R44, PT ;  /* 0x0000002c0000720c */ /* 0x000fda0003f06270 */
[----:B------:R-:W-:Y:S01]  /*6bb0*/  @!P0 IMAD.SHL.U32 R8, R225, 0x2, RZ ;  /* 0x00000002e1088824 */ /* 0x000fe200078e00ff */
[----:B-1----:R-:W-:-:S04]  /*6bc0*/  @!P0 LEA R6, P4, R11, R4, 0x1 ;  /* 0x000000040b068211 */ /* 0x002fc800078808ff */
[C---:B----4-:R-:W-:Y:S02]  /*6bd0*/  @!P0 LEA.HI.X R7, R11.reuse, R5, R13, 0x1, P4 ;  /* 0x000000050b078211 */ /* 0x050fe400020f0c0d */
[----:B------:R-:W-:-:S03]  /*6be0*/  @!P0 IADD3 R0, R11, 0x40, RZ ;  /* 0x000000400b008810 */ /* 0x000fc60007ffe0ff */
[----:B------:R-:W-:Y:S01]  /*6bf0*/  @!PT LDS RZ, [RZ] ;  /* 0x00000000fffff984 */ /* 0x000fe20000000800 */
[----:B------:R1:W-:Y:S01]  /*6c00*/  @!P0 LDGSTS.E.BYPASS.LTC128B.128 [R8+0x7900], [R6.64], !P3 ;  /* 0x0790000006088fae */ /* 0x0003e2000d901d46 */
[----:B------:R-:W-:Y:S02]  /*6c10*/  @!P0 SHF.R.S32.HI R2, RZ, 0x1f, R0 ;  /* 0x0000001fff028819 */ /* 0x000fe40000011400 */
[----:B------:R-:W-:Y:S02]  /*6c20*/  IADD3 R152, R204, -0x1, RZ ;  /* 0xffffffffcc987810 */ /* 0x000fe40007ffe0ff */
[----:B------:R-:W-:Y:S01]  /*6c30*/  @!P0 LEA.HI R0, R2, R0, RZ, 0x3 ;  /* 0x0000000002008211 */ /* 0x000fe200078f18ff */
[----:B------:R-:W-:Y:S02]  /*6c40*/  IMAD.MOV.U32 R9, RZ, RZ, c[0x0][0x1e0] ;  /* 0x00007800ff097624 */ /* 0x000fe400078e00ff */
[----:B------:R-:W-:Y:S01]  /*6c50*/  IMAD.MOV.U32 R111, RZ, RZ, 0x6 ;  /* 0x00000006ff6f7424 */ /* 0x000fe200078e00ff */
[----:B------:R-:W-:Y:S02]  /*6c60*/  @!P0 LOP3.LUT R0, R0, 0xfffffff8, RZ, 0xc0, !PT ;  /* 0xfffffff800008812 */ /* 0x000fe400078ec0ff */
[----:B-1----:R-:W-:-:S04]  /*6c70*/  @!P0 SHF.R.S32.HI R6, RZ, 0x1f, R10 ;  /* 0x0000001fff068819 */ /* 0x002fc8000001140a */
[----:B------:R-:W-:-:S04]  /*6c80*/  @!P0 LEA.HI R6, R6, R10, RZ, 0x3 ;  /* 0x0000000a06068211 */ /* 0x000fc800078f18ff */
[----:B------:R-:W-:-:S05]  /*6c90*/  @!P0 LOP3.LUT R6, R6, 0xfffffff8, RZ, 0xc0, !PT ;  /* 0xfffffff806068812 */ /* 0x000fca00078ec0ff */
[----:B------:R-:W-:Y:S01]  /*6ca0*/  @!P0 IMAD.WIDE R6, R6, 0x2, R4 ;  /* 0x0000000206068825 */ /* 0x000fe200078e0204 */
[----:B------:R-:W-:-:S03]  /*6cb0*/  SHF.L.U64.HI R156, R9, R111, c[0x0][0x1e4] ;  /* 0x00007900099c7619 */ /* 0x000fc6000001026f */
[----:B------:R-:W-:Y:S01]  /*6cc0*/  @!P0 IMAD.WIDE R4, R0, 0x2, R4 ;  /* 0x0000000200048825 */ /* 0x000fe200078e0204 */
[----:B------:R1:W-:Y:S01]  /*6cd0*/  @!P0 LDGSTS.E.BYPASS.LTC128B.128 [R8+0x9900], [R6.64], !P1 ;  /* 0x0990000006088fae */ /* 0x0003e2000c901d46 */
[----:B------:R-:W-:Y:S02]  /*6ce0*/  SHF.R.S32.HI R106, RZ, 0x1f, R152 ;  /* 0x0000001fff6a7819 */ /* 0x000fe40000011498 */
[----:B------:R-:W-:Y:S01]  /*6cf0*/  IMAD.SHL.U32 R157, R9, 0x40, RZ ;  /* 0x00000040099d7824 */ /* 0x000fe200078e00ff */
[----:B------:R4:W-:Y:S01]  /*6d00*/  @!P0 LDGSTS.E.BYPASS.LTC128B.128 [R8+0xb900], [R4.64], !P2 ;  /* 0x0b90000004088fae */ /* 0x0009e2000d101d46 */
[----:B------:R-:W-:Y:S02]  /*6d10*/  IMAD R0, R156, R152, RZ ;  /* 0x000000989c007224 */ /* 0x000fe400078e02ff */
[----:B------:R-:W-:Y:S01]  /*6d20*/  IMAD.MOV.U32 R158, RZ, RZ, R18 ;  /* 0x000000ffff9e7224 */ /* 0x000fe200078e0012 */
[----:B------:R-:W0:Y:S01]  /*6d30*/  LDGDEPBAR ;  /* 0x00000000000079af */ /* 0x000e220000000000 */
[----:B------:R-:W-:-:S02]  /*6d40*/  IMAD R0, R106, R157, R0 ;  /* 0x0000009d6a007224 */ /* 0x000fc400078e0200 */
[----:B------:R-:W-:Y:S01]  /*6d50*/  IMAD.SHL.U32 R163, R9, 0x20, RZ ;  /* 0x0000002009a37824 */ /* 0x000fe200078e00ff */
[----:B------:R-:W-:Y:S01]  /*6d60*/  BAR.SYNC.DEFER_BLOCKING 0x0 ;  /* 0x0000000000007b1d */ /* 0x000fe20000010000 */
[----:B------:R-:W-:Y:S01]  /*6d70*/  ISETP.NE.AND P3, PT, R112, RZ, PT ;  /* 0x000000ff7000720c */ /* 0x000fe20003f65270 */
[----:B----4-:R-:W-:-:S04]  /*6d80*/  IMAD.WIDE.U32 R4, R152, R157, R158 ;  /* 0x0000009d98047225 */ /* 0x010fc800078e009e */
[----:B------:R-:W-:Y:S01]  /*6d90*/  IMAD.IADD R0, R5, 0x1, R0 ;  /* 0x0000000105007824 */ /* 0x000fe200078e0200 */
[----:B------:R4:W-:Y:S01]  /*6da0*/  STL.64 [R1+0x40], R158 ;  /* 0x0000409e01007387 */ /* 0x0009e20000100a00 */
[----:B------:R-:W-:Y:S02]  /*6db0*/  SEL R109, RZ, 0x1, P5 ;  /* 0x00000001ff6d7807 */ /* 0x000fe40002800000 */
[----:B------:R-:W-:Y:S01]  /*6dc0*/  ISETP.NE.AND P4, PT, R29, 0x1, PT ;  /* 0x000000011d00780c */ /* 0x000fe20003f85270 */
[----:B--2---:R-:W-:-:S04]  /*6dd0*/  IMAD.IADD R2, R160, 0x1, -R84 ;  /* 0x00000001a0027824 */ /* 0x004fc800078e0a54 */
[----:B------:R-:W-:-:S05]  /*6de0*/  IMAD R2, R152, -0x40, R2 ;  /* 0xffffffc098027824 */ /* 0x000fca00078e0202 */
[C---:B------:R-:W-:Y:S02]  /*6df0*/  ISETP.GE.AND P1, PT, R2.reuse, 0x1, PT ;  /* 0x000000010200780c */ /* 0x040fe40003f26270 */
[----:B------:R-:W-:Y:S01]  /*6e00*/  ISETP.GE.AND P0, PT, R2, 0x21, PT ;  /* 0x000000210200780c */ /* 0x000fe20003f06270 */
[----:B------:R-:W-:-:S05]  /*6e10*/  IMAD.MOV.U32 R2, RZ, RZ, 0x5 ;  /* 0x00000005ff027424 */ /* 0x000fca00078e00ff */
[----:B------:R-:W-:-:S05]  /*6e20*/  SHF.L.U64.HI R164, R9, R2, c[0x0][0x1e4] ;  /* 0x0000790009a47619 */ /* 0x000fca0000010202 */
[----:B-1----:R-:W-:-:S04]  /*6e30*/  @P1 LEA R6, P2, R4, c[0x0][0x1c8], 0x1 ;  /* 0x0000720004061a11 */ /* 0x002fc800078408ff */
[----:B------:R-:W-:Y:S02]  /*6e40*/  @P1 LEA.HI.X R7, R4, c[0x0][0x1cc], R0, 0x1, P2 ;  /* 0x0000730004071a11 */ /* 0x000fe400010f0c00 */
[----:B------:R-:W-:Y:S01]  /*6e50*/  @P0 IADD3 R5, P2, R163, R4, RZ ;  /* 0x00000004a3050210 */ /* 0x000fe20007f5e0ff */
[----:B------:R-:W-:-:S04]  /*6e60*/  @P1 IMAD.SHL.U32 R2, R225, 0x2, RZ ;  /* 0x00000002e1021824 */ /* 0x000fc800078e00ff */
[----:B------:R-:W-:Y:S01]  /*6e70*/  @P0 IMAD.X R0, R164, 0x1, R0, P2 ;  /* 0x00000001a4000824 */ /* 0x000fe200010e0600 */
[C---:B------:R-:W-:Y:S01]  /*6e80*/  @P0 LEA R4, P2, R5.reuse, c[0x0][0x1c8], 0x1 ;  /* 0x0000720005040a11 */ /* 0x040fe200078408ff */
[----:B------:R-:W-:Y:S01]  /*6e90*/  @!PT LDS RZ, [RZ] ;  /* 0x00000000fffff984 */ /* 0x000fe20000000800 */
[----:B------:R-:W-:Y:S01]  /*6ea0*/  @!PT LDS RZ, [RZ] ;  /* 0x00000000fffff984 */ /* 0x000fe20000000800 */
[----:B------:R-:W-:Y:S01]  /*6eb0*/  @!PT LDS RZ, [RZ] ;  /* 0x00000000fffff984 */ /* 0x000fe20000000800 */
[----:B------:R4:W-:Y:S03]  /*6ec0*/  @P1 LDGSTS.E.BYPASS.LTC128B.128 [R2+0x3100], [R6.64], !P5 ;  /* 0x0310000006021fae */ /* 0x0009e6000e901d46 */
[----:B------:R-:W-:Y:S01]  /*6ed0*/  @P0 LEA.HI.X R5, R5, c[0x0][0x1cc], R0, 0x1, P2 ;  /* 0x0000730005050a11 */ /* 0x000fe200010f0c00 */
[----:B------:R-:W-:Y:S01]  /*6ee0*/  @P0 IMAD.SHL.U32 R0, R225, 0x2, RZ ;  /* 0x00000002e1000824 */ /* 0x000fe200078e00ff */
[----:B------:R4:W-:Y:S04]  /*6ef0*/  @P1 LDGSTS.E.BYPASS.LTC128B.128 [R2+0x4100], [R6.64+0x40], !P6 ;  /* 0x0410004006021fae */ /* 0x0009e8000f101d46 */
[----:B------:R4:W-:Y:S04]  /*6f00*/  @P1 LDGSTS.E.BYPASS.LTC128B.128 [R2+0x5100], [R6.64+0x80], !P3 ;  /* 0x0510008006021fae */ /* 0x0009e8000d901d46 */
[----:B------:R1:W-:Y:S04]  /*6f10*/  @P0 LDGSTS.E.BYPASS.LTC128B.128 [R0+0x3900], [R4.64], !P5 ;  /* 0x0390000004000fae */ /* 0x0003e8000e901d46 */
[----:B------:R1:W-:Y:S04]  /*6f20*/  @P0 LDGSTS.E.BYPASS.LTC128B.128 [R0+0x4900], [R4.64+0x40], !P6 ;  /* 0x0490004004000fae */ /* 0x0003e8000f101d46 */
[----:B------:R1:W-:Y:S01]  /*6f30*/  @P0 LDGSTS.E.BYPASS.LTC128B.128 [R0+0x5900], [R4.64+0x80], !P3 ;  /* 0x0590008004000fae */ /* 0x0003e2000d901d46 */
[----:B------:R-:W-:-:S03]  /*6f40*/  ISETP.LT.AND P0, PT, RZ, c[0x0][0x27c], PT ;  /* 0x00009f00ff007a0c */ /* 0x000fc60003f01270 */
[----:B------:R-:W0:Y:S01]  /*6f50*/  LDGDEPBAR ;  /* 0x00000000000079af */ /* 0x000e220000000000 */
[----:B-1----:R-:W-:-:S04]  /*6f60*/  SHF.R.S32.HI R0, RZ, 0x1f, R165 ;  /* 0x0000001fff007819 */ /* 0x002fc800000114a5 */
[----:B------:R-:W-:-:S04]  /*6f70*/  LEA.HI R0, R0, R165, RZ, 0x4 ;  /* 0x000000a500007211 */ /* 0x000fc800078f20ff */
[----:B------:R-:W-:Y:S01]  /*6f80*/  SHF.R.S32.HI R91, RZ, 0x4, R0 ;  /* 0x00000004ff5b7819 */ /* 0x000fe20000011400 */
[----:B------:R-:W-:Y:S05]  /*6f90*/  @P0 BRA `(.L_x_688) ;  /* 0x0000002000000947 */ /* 0x000fea0003800000 */
[----:B----4-:R-:W-:-:S04]  /*6fa0*/  DEPBAR.LE SB0, 0x1 ;  /* 0x000080400000791a */ /* 0x010fc80000000000 */
[----:B------:R-:W-:Y:S05]  /*6fb0*/  BRA `(.L_x_689) ;  /* 0x0000760000007947 */ /* 0x000fea0003800000 */
.L_x_688:
[----:B----4-:R-:W-:Y:S01]  /*6fc0*/  ULDC.U8 UR4, c[0x0][0x298] ;  /* 0x0000a60000047ab9 */ /* 0x010fe20000000000 */
[----:B-----5:R-:W-:Y:S01]  /*6fd0*/  SHF.R.S32.HI R0, RZ, 0x1f, R144 ;  /* 0x0000001fff007819 */ /* 0x020fe20000011490 */
[----:B------:R-:W-:Y:S01]  /*6fe0*/  IMAD.WIDE.U32 R10, R144, c[0x0][0x280], RZ ;  /* 0x0000a000900a7a25 */ /* 0x000fe200078e00ff */
[----:B------:R-:W-:Y:S01]  /*6ff0*/  ISETP.NE.AND P0, PT, RZ, UR4, PT ;  /* 0x00000004ff007c0c */ /* 0x000fe2000bf05270 */
[----:B------:R-:W-:Y:S01]  /*7000*/  BSSY B2, `(.L_x_689) ;  /* 0x000075b000027945 */ /* 0x000fe20003800000 */
[-C--:B------:R-:W-:Y:S01]  /*7010*/  LEA.HI R4, R165, R165.reuse, RZ, 0x1 ;  /* 0x000000a5a5047211 */ /* 0x080fe200078f08ff */
[C---:B------:R-:W-:Y:S02]  /*7020*/  IMAD R2, R0.reuse, c[0x0][0x280], RZ ;  /* 0x0000a00000027a24 */ /* 0x040fe400078e02ff */
[----:B------:R-:W-:Y:S01]  /*7030*/  IMAD R0, R0, c[0x0][0x290], RZ ;  /* 0x0000a40000007a24 */ /* 0x000fe200078e02ff */
[----:B------:R-:W-:Y:S01]  /*7040*/  SHF.R.S32.HI R56, RZ, 0x1, R4 ;  /* 0x00000001ff387819 */ /* 0x000fe20000011404 */
[----:B------:R-:W-:Y:S01]  /*7050*/  IMAD R2, R144, c[0x0][0x284], R2 ;  /* 0x0000a10090027a24 */ /* 0x000fe200078e0202 */
[----:B------:R-:W-:Y:S01]  /*7060*/  LOP3.LUT R4, R4, 0xfffffffe, RZ, 0xc0, !PT ;  /* 0xfffffffe04047812 */ /* 0x000fe200078ec0ff */
[C---:B------:R-:W-:Y:S01]  /*7070*/  IMAD R0, R144.reuse, c[0x0][0x294], R0 ;  /* 0x0000a50090007a24 */ /* 0x040fe200078e0200 */
        /* <DEDUP_REMOVED lines=18> */
[----:B------:R-:W-:Y:S01]  /*71a0*/  IMAD.WIDE.U32 R6, R0, c[0x0][0x280], R6 ;  /* 0x0000a00000067a25 */ /* 0x000fe200078e0006 */
[----:B------:R-:W-:Y:S01]  /*71b0*/  CS2R R38, SRZ ;  /* 0x0000000000267805 */ /* 0x000fe2000001ff00 */
[----:B------:R-:W-:Y:S01]  /*71c0*/  CS2R R34, SRZ ;  /* 0x0000000000227805 */ /* 0x000fe2000001ff00 */
[----:B------:R-:W-:Y:S01]  /*71d0*/  CS2R R26, SRZ ;  /* 0x00000000001a7805 */ /* 0x000fe2000001ff00 */
[----:B------:R-:W-:Y:S01]  /*71e0*/  IMAD R9, R2, c[0x0][0x280], RZ ;  /* 0x0000a00002097a24 */ /* 0x000fe200078e02ff */
[----:B------:R-:W-:Y:S01]  /*71f0*/  LEA R30, P1, R6, c[0x0][0x270], 0x1 ;  /* 0x00009c00061e7a11 */ /* 0x000fe200078208ff */
        /* <DEDUP_REMOVED lines=9> */
[----:B------:R-:W-:Y:S01]  /*7290*/  CS2R R32, SRZ ;  /* 0x0000000000207805 */ /* 0x000fe2000001ff00 */
[----:B------:R-:W-:Y:S01]  /*72a0*/  IMAD.IADD R2, R7, 0x1, R2 ;  /* 0x0000000107027824 */ /* 0x000fe200078e0202 */
[----:B------:R-:W-:Y:S01]  /*72b0*/  CS2R R28, SRZ ;  /* 0x00000000001c7805 */ /* 0x000fe2000001ff00 */
[----:B------:R-:W-:Y:S01]  /*72c0*/  CS2R R20, SRZ ;  /* 0x0000000000147805 */ /* 0x000fe2000001ff00 */
[----:B------:R-:W-:-:S02]  /*72d0*/  IADD3 R0, R5, R0, RZ ;  /* 0x0000000005007210 */ /* 0x000fc40007ffe0ff */
[----:B------:R-:W-:Y:S02]  /*72e0*/  LEA.HI.X R25, R6, c[0x0][0x274], R2, 0x1, P1 ;  /* 0x00009d0006197a11 */ /* 0x000fe400008f0c02 */
[----:B------:R-:W-:Y:S01]  /*72f0*/  LEA.HI.X R19, R4, c[0x0][0x28c], R0, 0x1, P0 ;  /* 0x0000a30004137a11 */ /* 0x000fe200000f0c00 */
[----:B------:R1:W2:Y:S01]  /*7300*/  SHFL.IDX PT, R6, R30, RZ, 0x1e1f ;  /* 0x001e1fff1e067589 */ /* 0x0002a200000e0000 */
[----:B------:R-:W-:-:S03]  /*7310*/  ISETP.GE.AND P0, PT, R24, R44, PT ;  /* 0x0000002c1800720c */ /* 0x000fc60003f06270 */
[----:B------:R1:W4:Y:S04]  /*7320*/  SHFL.IDX PT, R4, R31, RZ, 0x1e1f ;  /* 0x001e1fff1f047589 */ /* 0x00032800000e0000 */
[----:B------:R1:W3:Y:S04]  /*7330*/  SHFL.IDX PT, R7, R25, RZ, 0x1e1f ;  /* 0x001e1fff19077589 */ /* 0x0002e800000e0000 */
[----:B------:R1:W1:Y:S02]  /*7340*/  SHFL.IDX PT, R5, R19, RZ, 0x1e1f ;  /* 0x001e1fff13057589 */ /* 0x00026400000e0000 */
        /* <DEDUP_REMOVED lines=8> */
[----:B--23--:R-:W-:Y:S02]  /*73d0*/  @!P2 IMAD.WIDE R8, R18, 0x2, R6 ;  /* 0x000000021208a825 */ /* 0x00cfe400078e0206 */
[----:B------:R-:W-:Y:S02]  /*73e0*/  @!P0 SHF.R.S32.HI R0, RZ, 0x1f, R11 ;  /* 0x0000001fff008819 */ /* 0x000fe4000001140b */
[----:B------:R-:W-:Y:S01]  /*73f0*/  @!P1 LEA.HI R2, R2, R10, RZ, 0x2 ;  /* 0x0000000a02029211 */ /* 0x000fe200078f10ff */
[----:B------:R2:W5:Y:S01]  /*7400*/  @!P2 LD.E.64 R22, [R8.64] ;  /* 0x000000060816a980 */ /* 0x000562000c101b00 */
[----:B------:R-:W-:Y:S01]  /*7410*/  @!P0 LEA.HI R0, R0, R11, RZ, 0x2 ;  /* 0x0000000b00008211 */ /* 0x000fe200078f10ff */
[----:B------:R-:W-:Y:S01]  /*7420*/  CS2R R20, SRZ ;  /* 0x0000000000147805 */ /* 0x000fe2000001ff00 */
[----:B-1--4-:R-:W-:Y:S01]  /*7430*/  @!P2 IMAD.WIDE R10, R18, 0x2, R4 ;  /* 0x00000002120aa825 */ /* 0x012fe200078e0204 */
[----:B------:R-:W-:Y:S01]  /*7440*/  CS2R R28, SRZ ;  /* 0x00000000001c7805 */ /* 0x000fe2000001ff00 */
[----:B------:R-:W-:Y:S01]  /*7450*/  @!P0 LOP3.LUT R0, R0, 0xfffffffc, RZ, 0xc0, !PT ;  /* 0xfffffffc00008812 */ /* 0x000fe200078ec0ff */
[----:B------:R-:W-:Y:S01]  /*7460*/  CS2R R26, SRZ ;  /* 0x00000000001a7805 */ /* 0x000fe2000001ff00 */
[----:B------:R-:W-:Y:S01]  /*7470*/  CS2R R34, SRZ ;  /* 0x0000000000227805 */ /* 0x000fe2000001ff00 */
[----:B------:R1:W5:Y:S01]  /*7480*/  @!P2 LD.E.64 R20, [R10.64] ;  /* 0x000000060a14a980 */ /* 0x000362000c101b00 */
[----:B------:R-:W-:Y:S01]  /*7490*/  CS2R R32, SRZ ;  /* 0x0000000000207805 */ /* 0x000fe2000001ff00 */
[----:B--2---:R-:W-:-:S05]  /*74a0*/  @!P1 LOP3.LUT R8, R2, 0xfffffffc, RZ, 0xc0, !PT ;  /* 0xfffffffc02089812 */ /* 0x004fca00078ec0ff */
[----:B------:R-:W-:-:S04]  /*74b0*/  @!P1 IMAD.WIDE R12, R8, 0x2, R6 ;  /* 0x00000002080c9825 */ /* 0x000fc800078e0206 */
[----:B------:R-:W-:Y:S01]  /*74c0*/  @!P1 IMAD.WIDE R8, R8, 0x2, R4 ;  /* 0x0000000208089825 */ /* 0x000fe200078e0204 */
[----:B------:R2:W5:Y:S03]  /*74d0*/  @!P1 LD.E.64 R26, [R12.64] ;  /* 0x000000060c1a9980 */ /* 0x000566000c101b00 */
[----:B-1----:R-:W-:Y:S01]  /*74e0*/  @!P0 IMAD.WIDE R10, R0, 0x2, R6 ;  /* 0x00000002000a8825 */ /* 0x002fe200078e0206 */
[----:B------:R1:W5:Y:S04]  /*74f0*/  @!P1 LD.E.64 R28, [R8.64] ;  /* 0x00000006081c9980 */ /* 0x000368000c101b00 */
[----:B------:R3:W5:Y:S01]  /*7500*/  @!P0 LD.E.64 R34, [R10.64] ;  /* 0x000000060a228980 */ /* 0x000762000c101b00 */
[----:B--2---:R-:W-:Y:S01]  /*7510*/  IADD3 R12, R18, 0x20, RZ ;  /* 0x00000020120c7810 */ /* 0x004fe20007ffe0ff */
[----:B-1----:R-:W-:-:S03]  /*7520*/  @!P0 IMAD.WIDE R8, R0, 0x2, R4 ;  /* 0x0000000200088825 */ /* 0x002fc600078e0204 */
[----:B------:R-:W-:Y:S02]  /*7530*/  ISETP.GE.AND P1, PT, R12, c[0x0][0x27c], PT ;  /* 0x00009f000c007a0c */ /* 0x000fe40003f26270 */
[C---:B---3--:R-:W-:Y:S01]  /*7540*/  IADD3 R10, R18.reuse, 0x18, RZ ;  /* 0x00000018120a7810 */ /* 0x048fe20007ffe0ff */
[----:B------:R1:W5:Y:S01]  /*7550*/  @!P0 LD.E.64 R32, [R8.64] ;  /* 0x0000000608208980 */ /* 0x000362000c101b00 */
[----:B------:R-:W-:Y:S02]  /*7560*/  IADD3 R11, R18, 0x28, RZ ;  /* 0x00000028120b7810 */ /* 0x000fe40007ffe0ff */
[----:B------:R-:W-:Y:S02]  /*7570*/  ISETP.GE.AND P2, PT, R10, c[0x0][0x27c], PT ;  /* 0x00009f000a007a0c */ /* 0x000fe40003f46270 */
[----:B------:R-:W-:-:S05]  /*7580*/  ISETP.GE.AND P0, PT, R11, c[0x0][0x27c], PT ;  /* 0x00009f000b007a0c */ /* 0x000fca0003f06270 */
[----:B------:R-:W-:-:S04]  /*7590*/  @!P1 SHF.R.S32.HI R2, RZ, 0x1f, R12 ;  /* 0x0000001fff029819 */ /* 0x000fc8000001140c */
[----:B------:R-:W-:-:S04]  /*75a0*/  @!P1 LEA.HI R12, R2, R12, RZ, 0x2 ;  /* 0x0000000c020c9211 */ /* 0x000fc800078f10ff */
[----:B------:R-:W-:Y:S02]  /*75b0*/  @!P0 SHF.R.S32.HI R0, RZ, 0x1f, R11 ;  /* 0x0000001fff008819 */ /* 0x000fe4000001140b */
[----:B-1----:R-:W-:Y:S02]  /*75c0*/  @!P2 SHF.R.S32.HI R8, RZ, 0x1f, R10 ;  /* 0x0000001fff08a819 */ /* 0x002fe4000001140a */
[----:B------:R-:W-:Y:S02]  /*75d0*/  @!P0 LEA.HI R2, R0, R11, RZ, 0x2 ;  /* 0x0000000b00028211 */ /* 0x000fe400078f10ff */
[----:B------:R-:W-:Y:S02]  /*75e0*/  @!P2 LEA.HI R8, R8, R10, RZ, 0x2 ;  /* 0x0000000a0808a211 */ /* 0x000fe400078f10ff */
[----:B------:R-:W-:Y:S02]  /*75f0*/  @!P1 LOP3.LUT R12, R12, 0xfffffffc, RZ, 0xc0, !PT ;  /* 0xfffffffc0c0c9812 */ /* 0x000fe400078ec0ff */
[----:B------:R-:W-:-:S02]  /*7600*/  @!P2 LOP3.LUT R0, R8, 0xfffffffc, RZ, 0xc0, !PT ;  /* 0xfffffffc0800a812 */ /* 0x000fc400078ec0ff */
[----:B------:R-:W-:Y:S01]  /*7610*/  @!P0 LOP3.LUT R2, R2, 0xfffffffc, RZ, 0xc0, !PT ;  /* 0xfffffffc02028812 */ /* 0x000fe200078ec0ff */
[--C-:B------:R-:W-:Y:S01]  /*7620*/  @!P1 IMAD.WIDE R14, R12, 0x2, R6.reuse ;  /* 0x000000020c0e9825 */ /* 0x100fe200078e0206 */
[----:B------:R-:W-:Y:S01]  /*7630*/  CS2R R38, SRZ ;  /* 0x0000000000267805 */ /* 0x000fe2000001ff00 */
[----:B------:R-:W-:Y:S01]  /*7640*/  CS2R R36, SRZ ;  /* 0x0000000000247805 */ /* 0x000fe2000001ff00 */
[----:B------:R-:W-:Y:S01]  /*7650*/  CS2R R40, SRZ ;  /* 0x0000000000287805 */ /* 0x000fe2000001ff00 */
[--C-:B------:R-:W-:Y:S01]  /*7660*/  @!P2 IMAD.WIDE R16, R0, 0x2, R6.reuse ;  /* 0x000000020010a825 */ /* 0x100fe200078e0206 */
[----:B------:R-:W-:Y:S01]  /*7670*/  CS2R R46, SRZ ;  /* 0x00000000002e7805 */ /* 0x000fe2000001ff00 */
[----:B------:R-:W-:Y:S01]  /*7680*/  CS2R R42, SRZ ;  /* 0x00000000002a7805 */ /* 0x000fe2000001ff00 */
[----:B------:R-:W-:Y:S01]  /*7690*/  CS2R R48, SRZ ;  /* 0x0000000000307805 */ /* 0x000fe2000001ff00 */
[----:B------:R-:W-:Y:S01]  /*76a0*/  @!P0 IMAD.WIDE R10, R2, 0x2, R6 ;  /* 0x00000002020a8825 */ /* 0x000fe200078e0206 */
[----:B------:R1:W5:Y:S03]  /*76b0*/  @!P2 LD.E.64 R38, [R16.64] ;  /* 0x000000061026a980 */ /* 0x000366000c101b00 */
[--C-:B------:R-:W-:Y:S01]  /*76c0*/  @!P2 IMAD.WIDE R8, R0, 0x2, R4.reuse ;  /* 0x000000020008a825 */ /* 0x100fe200078e0204 */
[----:B------:R1:W5:Y:S03]  /*76d0*/  @!P1 LD.E.64 R40, [R14.64] ;  /* 0x000000060e289980 */ /* 0x000366000c101b00 */
[--C-:B------:R-:W-:Y:S01]  /*76e0*/  @!P1 IMAD.WIDE R6, R12, 0x2, R4.reuse ;  /* 0x000000020c069825 */ /* 0x100fe200078e0204 */
[----:B------:R1:W5:Y:S03]  /*76f0*/  @!P2 LD.E.64 R36, [R8.64] ;  /* 0x000000060824a980 */ /* 0x000366000c101b00 */
[----:B------:R-:W-:Y:S01]  /*7700*/  @!P0 IMAD.WIDE R4, R2, 0x2, R4 ;  /* 0x0000000202048825 */ /* 0x000fe200078e0204 */
[----:B------:R1:W5:Y:S04]  /*7710*/  @!P0 LD.E.64 R46, [R10.64] ;  /* 0x000000060a2e8980 */ /* 0x000368000c101b00 */
[----:B------:R1:W5:Y:S04]  /*7720*/  @!P1 LD.E.64 R42, [R6.64] ;  /* 0x00000006062a9980 */ /* 0x000368000c101b00 */
[----:B------:R1:W5:Y:S02]  /*7730*/  @!P0 LD.E.64 R48, [R4.64] ;  /* 0x0000000604308980 */ /* 0x000364000c101b00 */
.L_x_692:
[----:B------:R-:W-:Y:S05]  /*7740*/  BSYNC B0 ;  /* 0x0000000000007941 */ /* 0x000fea0003800000 */
.L_x_691:
[----:B------:R-:W-:Y:S01]  /*7750*/  IADD3 R2, R24, 0x40, RZ ;  /* 0x0000004018027810 */ /* 0x000fe20007ffe0ff */
[----:B-----5:R-:W-:Y:S01]  /*7760*/  IMAD.MOV.U32 R0, RZ, RZ, R46 ;  /* 0x000000ffff007224 */ /* 0x020fe200078e002e */
[----:B-1-3--:R-:W1:Y:S01]  /*7770*/  SHFL.IDX PT, R7, R25, 0x1, 0x1e1f ;  /* 0x003e1f0019077f89 */ /* 0x00ae6200000e0000 */
[----:B------:R-:W-:Y:S01]  /*7780*/  IMAD.MOV.U32 R5, RZ, RZ, R47 ;  /* 0x000000ffff057224 */ /* 0x000fe200078e002f */
[----:B------:R-:W-:Y:S01]  /*7790*/  ISETP.GE.AND P0, PT, R2, R44, PT ;  /* 0x0000002c0200720c */ /* 0x000fe20003f06270 */
[----:B----4-:R-:W-:Y:S01]  /*77a0*/  IMAD.MOV.U32 R4, RZ, RZ, R40 ;  /* 0x000000ffff047224 */ /* 0x010fe200078e0028 */
[----:B--2---:R-:W2:Y:S01]  /*77b0*/  SHFL.IDX PT, R6, R30, 0x1, 0x1e1f ;  /* 0x003e1f001e067f89 */ /* 0x004ea200000e0000 */
        /* <DEDUP_REMOVED lines=30> */
[----:B------:R-:W-:Y:S01]  /*79a0*/  IMAD.MOV.U32 R2, RZ, RZ, R32 ;  /* 0x000000ffff027224 */ /* 0x000fe200078e0020 */
[----:B------:R-:W-:Y:S01]  /*79b0*/  PRMT R78, R78, 0x5410, R0 ;  /* 0x000054104e4e7816 */ /* 0x000fe20000000000 */
[----:B------:R-:W-:Y:S01]  /*79c0*/  IMAD.MOV.U32 R0, RZ, RZ, R33 ;  /* 0x000000ffff007224 */ /* 0x000fe200078e0021 */
[----:B------:R3:W4:Y:S01]  /*79d0*/  SHFL.IDX PT, R5, R19, 0x1, 0x1e1f ;  /* 0x003e1f0013057f89 */ /* 0x00072200000e0000 */
[----:B------:R-:W-:Y:S01]  /*79e0*/  CS2R R60, SRZ ;  /* 0x00000000003c7805 */ /* 0x000fe2000001ff00 */
[----:B------:R-:W-:Y:S01]  /*79f0*/  PRMT R78, R8, 0x7610, R78 ;  /* 0x00007610084e7816 */ /* 0x000fe2000000004e */
[----:B------:R-:W-:Y:S01]  /*7a00*/  CS2R R52, SRZ ;  /* 0x0000000000347805 */ /* 0x000fe2000001ff00 */
[----:B------:R-:W-:Y:S01]  /*7a10*/  PRMT R76, R0, 0x5410, R2 ;  /* 0x00005410004c7816 */ /* 0x000fe20000000002 */
[----:B------:R-:W-:Y:S01]  /*7a20*/  IMAD.MOV.U32 R2, RZ, RZ, R20 ;  /* 0x000000ffff027224 */ /* 0x000fe200078e0014 */
[----:B------:R-:W-:Y:S01]  /*7a30*/  MOV R8, R29 ;  /* 0x0000001d00087202 */ /* 0x000fe20000000f00 */
[----:B------:R-:W-:Y:S01]  /*7a40*/  IMAD.MOV.U32 R0, RZ, RZ, R21 ;  /* 0x000000ffff007224 */ /* 0x000fe200078e0015 */
[----:B------:R1:W2:Y:S01]  /*7a50*/  SHFL.IDX PT, R4, R31, 0x1, 0x1e1f ;  /* 0x003e1f001f047f89 */ /* 0x0002a200000e0000 */
[----:B------:R-:W-:Y:S01]  /*7a60*/  CS2R R50, SRZ ;  /* 0x0000000000327805 */ /* 0x000fe2000001ff00 */
[----:B------:R-:W-:Y:S01]  /*7a70*/  PRMT R74, R8, 0x5410, R9 ;  /* 0x00005410084a7816 */ /* 0x000fe20000000009 */
[----:B------:R-:W-:Y:S01]  /*7a80*/  CS2R R70, SRZ ;  /* 0x0000000000467805 */ /* 0x000fe2000001ff00 */
[----:B------:R-:W-:Y:S01]  /*7a90*/  CS2R R68, SRZ ;  /* 0x0000000000447805 */ /* 0x000fe2000001ff00 */
[----:B------:R-:W-:Y:S01]  /*7aa0*/  CS2R R62, SRZ ;  /* 0x00000000003e7805 */ /* 0x000fe2000001ff00 */
[----:B------:R-:W-:Y:S01]  /*7ab0*/  CS2R R58, SRZ ;  /* 0x00000000003a7805 */ /* 0x000fe2000001ff00 */
[----:B------:R-:W-:Y:S01]  /*7ac0*/  CS2R R54, SRZ ;  /* 0x0000000000367805 */ /* 0x000fe2000001ff00 */
[----:B---3--:R-:W-:Y:S01]  /*7ad0*/  PRMT R19, R0, 0x5410, R2 ;  /* 0x0000541000137816 */ /* 0x008fe20000000002 */
[----:B-1----:R-:W-:Y:S01]  /*7ae0*/  CS2R R30, SRZ ;  /* 0x00000000001e7805 */ /* 0x002fe2000001ff00 */
[----:B------:R-:W-:Y:S05]  /*7af0*/  @P0 BRA `(.L_x_694) ;  /* 0x000003e000000947 */ /* 0x000fea0003800000 */
[C---:B--2-4-:R-:W-:Y:S01]  /*7b00*/  IADD3 R10, R18.reuse, 0x8, RZ ;  /* 0x00000008120a7810 */ /* 0x054fe20007ffe0ff */
[----:B------:R-:W-:Y:S01]  /*7b10*/  CS2R R50, SRZ ;  /* 0x0000000000327805 */ /* 0x000fe2000001ff00 */
[----:B------:R-:W-:-:S02]  /*7b20*/  IADD3 R11, R18, 0x10, RZ ;  /* 0x00000010120b7810 */ /* 0x000fc40007ffe0ff */
[----:B------:R-:W-:Y:S02]  /*7b30*/  ISETP.GE.AND P1, PT, R10, c[0x0][0x27c], PT ;  /* 0x00009f000a007a0c */ /* 0x000fe40003f26270 */
[----:B------:R-:W-:Y:S02]  /*7b40*/  ISETP.GE.AND P0, PT, R11, c[0x0][0x27c], PT ;  /* 0x00009f000b007a0c */ /* 0x000fe40003f06270 */
[----:B------:R-:W-:Y:S01]  /*7b50*/  ISETP.GE.AND P2, PT, R18, c[0x0][0x27c], PT ;  /* 0x00009f0012007a0c */ /* 0x000fe20003f46270 */
[----:B------:R-:W-:-:S08]  /*7b60*/  CS2R R30, SRZ ;  /* 0x00000000001e7805 */ /* 0x000fd0000001ff00 */
[----:B------:R-:W-:Y:S02]  /*7b70*/  @!P1 SHF.R.S32.HI R2, RZ, 0x1f, R10 ;  /* 0x0000001fff029819 */ /* 0x000fe4000001140a */
[----:B------:R-:W-:Y:S02]  /*7b80*/  @!P0 SHF.R.S32.HI R0, RZ, 0x1f, R11 ;  /* 0x0000001fff008819 */ /* 0x000fe4000001140b */
[----:B------:R-:W-:Y:S01]  /*7b90*/  @!P1 LEA.HI R10, R2, R10, RZ, 0x2 ;  /* 0x0000000a020a9211 */ /* 0x000fe200078f10ff */
[----:B------:R-:W-:Y:S01]  /*7ba0*/  @!P2 IMAD.WIDE R8, R18, 0x2, R6 ;  /* 0x000000021208a825 */ /* 0x000fe200078e0206 */
[----:B------:R-:W-:Y:S02]  /*7bb0*/  @!P0 LEA.HI R2, R0, R11, RZ, 0x2 ;  /* 0x0000000b00028211 */ /* 0x000fe400078f10ff */
[----:B------:R-:W-:Y:S01]  /*7bc0*/  @!P1 LOP3.LUT R0, R10, 0xfffffffc, RZ, 0xc0, !PT ;  /* 0xfffffffc0a009812 */ /* 0x000fe200078ec0ff */
[----:B------:R-:W-:Y:S01]  /*7bd0*/  @!P2 IMAD.WIDE R10, R18, 0x2, R4 ;  /* 0x00000002120aa825 */ /* 0x000fe200078e0204 */
[----:B------:R-:W-:Y:S01]  /*7be0*/  @!P0 LOP3.LUT R2, R2, 0xfffffffc, RZ, 0xc0, !PT ;  /* 0xfffffffc02028812 */ /* 0x000fe200078ec0ff */
[----:B------:R1:W5:Y:S01]  /*7bf0*/  @!P2 LD.E.64 R50, [R8.64] ;  /* 0x000000060832a980 */ /* 0x000362000c101b00 */
[----:B------:R-:W-:Y:S01]  /*7c00*/  CS2R R54, SRZ ;  /* 0x0000000000367805 */ /* 0x000fe2000001ff00 */
[----:B------:R-:W-:Y:S01]  /*7c10*/  CS2R R60, SRZ ;  /* 0x00000000003c7805 */ /* 0x000fe2000001ff00 */
[----:B------:R-:W-:Y:S01]  /*7c20*/  CS2R R52, SRZ ;  /* 0x0000000000347805 */ /* 0x000fe2000001ff00 */
[----:B------:R2:W5:Y:S01]  /*7c30*/  @!P2 LD.E.64 R30, [R10.64] ;  /* 0x000000060a1ea980 */ /* 0x000562000c101b00 */
[----:B------:R-:W-:Y:S01]  /*7c40*/  @!P1 IMAD.WIDE R12, R0, 0x2, R6 ;  /* 0x00000002000c9825 */ /* 0x000fe200078e0206 */
[----:B------:R-:W-:-:S04]  /*7c50*/  CS2R R58, SRZ ;  /* 0x00000000003a7805 */ /* 0x000fc8000001ff00 */
[----:B------:R3:W5:Y:S01]  /*7c60*/  @!P1 LD.E.64 R52, [R12.64] ;  /* 0x000000060c349980 */ /* 0x000762000c101b00 */
[----:B-1----:R-:W-:-:S04]  /*7c70*/  @!P1 IMAD.WIDE R8, R0, 0x2, R4 ;  /* 0x0000000200089825 */ /* 0x002fc800078e0204 */
[----:B--2---:R-:W-:Y:S01]  /*7c80*/  @!P0 IMAD.WIDE R10, R2, 0x2, R6 ;  /* 0x00000002020a8825 */ /* 0x004fe200078e0206 */
[----:B------:R1:W5:Y:S04]  /*7c90*/  @!P1 LD.E.64 R54, [R8.64] ;  /* 0x0000000608369980 */ /* 0x000368000c101b00 */
[----:B------:R2:W5:Y:S01]  /*7ca0*/  @!P0 LD.E.64 R60, [R10.64] ;  /* 0x000000060a3c8980 */ /* 0x000562000c101b00 */
[----:B---3--:R-:W-:Y:S01]  /*7cb0*/  IADD3 R12, R18, 0x28, RZ ;  /* 0x00000028120c7810 */ /* 0x008fe20007ffe0ff */
[----:B-1----:R-:W-:Y:S01]  /*7cc0*/  @!P0 IMAD.WIDE R8, R2, 0x2, R4 ;  /* 0x0000000202088825 */ /* 0x002fe200078e0204 */
[----:B--2---:R-:W-:-:S04]  /*7cd0*/  IADD3 R10, R18, 0x18, RZ ;  /* 0x00000018120a7810 */ /* 0x004fc80007ffe0ff */
[----:B------:R1:W5:Y:S01]  /*7ce0*/  @!P0 LD.E.64 R58, [R8.64] ;  /* 0x00000006083a8980 */ /* 0x000362000c101b00 */
[----:B------:R-:W-:Y:S02]  /*7cf0*/  IADD3 R11, R18, 0x20, RZ ;  /* 0x00000020120b7810 */ /* 0x000fe40007ffe0ff */
[----:B------:R-:W-:Y:S02]  /*7d00*/  ISETP.GE.AND P2, PT, R10, c[0x0][0x27c], PT ;  /* 0x00009f000a007a0c */ /* 0x000fe40003f46270 */
[----:B------:R-:W-:Y:S02]  /*7d10*/  ISETP.GE.AND P1, PT, R11, c[0x0][0x27c], PT ;  /* 0x00009f000b007a0c */ /* 0x000fe40003f26270 */
[----:B------:R-:W-:-:S11]  /*7d20*/  ISETP.GE.AND P0, PT, R12, c[0x0][0x27c], PT ;  /* 0x00009f000c007a0c */ /* 0x000fd60003f06270 */
[----:B------:R-:W-:Y:S02]  /*7d30*/  @!P1 SHF.R.S32.HI R2, RZ, 0x1f, R11 ;  /* 0x0000001fff029819 */ /* 0x000fe4000001140b */
[----:B------:R-:W-:Y:S02]  /*7d40*/  @!P0 SHF.R.S32.HI R0, RZ, 0x1f, R12 ;  /* 0x0000001fff008819 */ /* 0x000fe4000001140c */
[----:B-1----:R-:W-:Y:S02]  /*7d50*/  @!P2 SHF.R.S32.HI R8, RZ, 0x1f, R10 ;  /* 0x0000001fff08a819 */ /* 0x002fe4000001140a */
        /* <DEDUP_REMOVED lines=24> */
.L_x_694:
[----:B--2-4-:R-:W-:Y:S05]  /*7ee0*/  BSYNC B0 ;  /* 0x0000000000007941 */ /* 0x014fea0003800000 */
.L_x_693:
[----:B-----5:R-:W-:Y:S01]  /*7ef0*/  IMAD.MOV.U32 R0, RZ, RZ, R72 ;  /* 0x000000ffff007224 */ /* 0x020fe200078e0048 */
[----:B-1----:R-:W-:Y:S01]  /*7f00*/  LEA.HI R7, R56, R56, RZ, 0x1 ;  /* 0x0000003838077211 */ /* 0x002fe200078f08ff */
[----:B------:R-:W-:Y:S01]  /*7f10*/  IMAD.MOV.U32 R5, RZ, RZ, R73 ;  /* 0x000000ffff057224 */ /* 0x000fe200078e0049 */
[----:B------:R-:W-:-:S04]  /*7f20*/  DEPBAR.LE SB0, 0x1 ;  /* 0x000080400000791a */ /* 0x000fc80000000000 */
[----:B------:R-:W-:Y:S01]  /*7f30*/  PRMT R96, R5, 0x5410, R0 ;  /* 0x0000541005607816 */ /* 0x000fe20000000000 */
        /* <DEDUP_REMOVED lines=10> */
[----:B------:R-:W-:Y:S01]  /*7fe0*/  IMAD.MOV.U32 R2, RZ, RZ, R61 ;  /* 0x000000ffff027224 */ /* 0x000fe200078e003d */
[----:B------:R-:W-:Y:S01]  /*7ff0*/  PRMT R92, R5, 0x7610, R92 ;  /* 0x00007610055c7816 */ /* 0x000fe2000000005c */
[----:B------:R-:W-:Y:S01]  /*8000*/  IMAD.MOV.U32 R0, RZ, RZ, R53 ;  /* 0x000000ffff007224 */ /* 0x000fe200078e0035 */
[----:B------:R-:W-:-:S02]  /*8010*/  SHF.R.S32.HI R5, RZ, 0x1f, R84 ;  /* 0x0000001fff057819 */ /* 0x000fc40000011454 */
[----:B------:R-:W-:Y:S01]  /*8020*/  PRMT R89, R2, 0x5410, R4 ;  /* 0x0000541002597816 */ /* 0x000fe20000000004 */
[----:B------:R-:W-:Y:S01]  /*8030*/  IMAD.MOV.U32 R4, RZ, RZ, R50 ;  /* 0x000000ffff047224 */ /* 0x000fe200078e0032 */
[----:B------:R-:W-:Y:S01]  /*8040*/  PRMT R87, R0, 0x7610, R87 ;  /* 0x0000761000577816 */ /* 0x000fe20000000057 */
[----:B------:R-:W-:Y:S01]  /*8050*/  IMAD.MOV.U32 R2, RZ, RZ, R51 ;  /* 0x000000ffff027224 */ /* 0x000fe200078e0033 */
[----:B------:R-:W-:Y:S01]  /*8060*/  LEA.HI R0, R5, R84, RZ, 0x2 ;  /* 0x0000005405007211 */ /* 0x000fe200078f10ff */
[----:B------:R-:W-:-:S03]  /*8070*/  IMAD.MOV.U32 R5, RZ, RZ, R70 ;  /* 0x000000ffff057224 */ /* 0x000fc600078e0046 */
[----:B------:R-:W-:Y:S01]  /*8080*/  PRMT R82, R2, 0x5410, R4 ;  /* 0x0000541002527816 */ /* 0x000fe20000000004 */
[----:B------:R-:W-:Y:S01]  /*8090*/  IMAD.MOV.U32 R2, RZ, RZ, R71 ;  /* 0x000000ffff027224 */ /* 0x000fe200078e0047 */
[----:B------:R-:W-:Y:S01]  /*80a0*/  LOP3.LUT R4, R0, 0xfffffffc, RZ, 0xc0, !PT ;  /* 0xfffffffc00047812 */ /* 0x000fe200078ec0ff */
[----:B------:R-:W-:-:S03]  /*80b0*/  IMAD.MOV.U32 R0, RZ, RZ, R68 ;  /* 0x000000ffff007224 */ /* 0x000fc600078e0044 */
[----:B------:R-:W-:Y:S01]  /*80c0*/  PRMT R95, R2, 0x5410, R5 ;  /* 0x00005410025f7816 */ /* 0x000fe20000000005 */
[----:B------:R-:W-:Y:S01]  /*80d0*/  IMAD.IADD R6, R84, 0x1, -R4 ;  /* 0x0000000154067824 */ /* 0x000fe200078e0a04 */
[----:B------:R-:W-:Y:S01]  /*80e0*/  PRMT R93, R93, 0x5410, R0 ;  /* 0x000054105d5d7816 */ /* 0x000fe20000000000 */
[----:B------:R-:W-:Y:S02]  /*80f0*/  IMAD.MOV.U32 R0, RZ, RZ, R69 ;  /* 0x000000ffff007224 */ /* 0x000fe400078e0045 */
[----:B------:R-:W-:Y:S01]  /*8100*/  IMAD.SHL.U32 R2, R6, 0x40, RZ ;  /* 0x0000004006027824 */ /* 0x000fe200078e00ff */
[----:B------:R-:W-:Y:S01]  /*8110*/  BAR.SYNC.DEFER_BLOCKING 0x0 ;  /* 0x0000000000007b1d */ /* 0x000fe20000010000 */
[----:B------:R-:W-:Y:S01]  /*8120*/  IMAD.MOV.U32 R5, RZ, RZ, R62 ;  /* 0x000000ffff057224 */ /* 0x000fe200078e003e */
[----:B------:R-:W-:Y:S01]  /*8130*/  PRMT R93, R0, 0x7610, R93 ;  /* 0x00007610005d7816 */ /* 0x000fe2000000005d */
[----:B------:R-:W-:Y:S01]  /*8140*/  IMAD.MOV.U32 R4, RZ, RZ, R63 ;  /* 0x000000ffff047224 */ /* 0x000fe200078e003f */
[----:B------:R-:W-:Y:S01]  /*8150*/  LOP3.LUT R0, R2, 0xc0, RZ, 0xc0, !PT ;  /* 0x000000c002007812 */ /* 0x000fe200078ec0ff */
[----:B------:R-:W-:Y:S01]  /*8160*/  IMAD.MOV.U32 R2, RZ, RZ, R58 ;  /* 0x000000ffff027224 */ /* 0x000fe200078e003a */
[----:B------:R-:W-:Y:S01]  /*8170*/  LOP3.LUT P1, RZ, R6, 0x2, RZ, 0xc0, !PT ;  /* 0x0000000206ff7812 */ /* 0x000fe2000782c0ff */
[----:B------:R-:W-:Y:S01]  /*8180*/  IMAD.MOV.U32 R6, RZ, RZ, R55 ;  /* 0x000000ffff067224 */ /* 0x000fe200078e0037 */
[----:B------:R-:W-:-:S02]  /*8190*/  PRMT R90, R4, 0x5410, R5 ;  /* 0x00005410045a7816 */ /* 0x000fc40000000005 */
[----:B------:R-:W-:Y:S01]  /*81a0*/  PRMT R88, R88, 0x5410, R2 ;  /* 0x0000541058587816 */ /* 0x000fe20000000002 */
[----:B------:R-:W-:Y:S01]  /*81b0*/  IMAD.MOV.U32 R2, RZ, RZ, R59 ;  /* 0x000000ffff027224 */ /* 0x000fe200078e003b */
[----:B------:R-:W-:Y:S02]  /*81c0*/  LOP3.LUT R4, R0, 0x8, R57, 0xf8, !PT ;  /* 0x0000000800047812 */ /* 0x000fe400078ef839 */
[----:B------:R-:W-:Y:S02]  /*81d0*/  SHF.R.U32.HI R0, RZ, 0x3, R0 ;  /* 0x00000003ff007819 */ /* 0x000fe40000011600 */
[----:B------:R-:W-:Y:S01]  /*81e0*/  PRMT R88, R2, 0x7610, R88 ;  /* 0x0000761002587816 */ /* 0x000fe20000000058 */
[----:B------:R-:W-:Y:S01]  /*81f0*/  IMAD.IADD R2, R44, 0x1, -R161 ;  /* 0x000000012c027824 */ /* 0x000fe200078e0aa1 */
[----:B------:R-:W-:Y:S01]  /*8200*/  LOP3.LUT R5, R4, R0, RZ, 0x3c, !PT ;  /* 0x0000000004057212 */ /* 0x000fe200078e3cff */
[----:B------:R-:W-:Y:S01]  /*8210*/  IMAD.MOV.U32 R4, RZ, RZ, R54 ;  /* 0x000000ffff047224 */ /* 0x000fe200078e0036 */
[----:B------:R-:W-:-:S02]  /*8220*/  LOP3.LUT R0, R7, 0x7fffffe, RZ, 0xc0, !PT ;  /* 0x07fffffe07007812 */ /* 0x000fc400078ec0ff */
[----:B------:R-:W-:Y:S02]  /*8230*/  IMNMX R44, R2, 0x80, PT ;  /* 0x00000080022c7817 */ /* 0x000fe40003800200 */
[----:B------:R-:W-:Y:S01]  /*8240*/  PRMT R85, R85, 0x5410, R4 ;  /* 0x0000541055557816 */ /* 0x000fe20000000004 */
[C---:B------:R-:W-:Y:S01]  /*8250*/  IMAD.IADD R0, R56.reuse, 0x1, -R0 ;  /* 0x0000000138007824 */ /* 0x040fe200078e0a00 */
[----:B------:R-:W-:Y:S01]  /*8260*/  ISETP.GE.AND P0, PT, R56, R44, PT ;  /* 0x0000002c3800720c */ /* 0x000fe20003f06270 */
[----:B------:R-:W-:Y:S01]  /*8270*/  IMAD.MOV.U32 R4, RZ, RZ, R31 ;  /* 0x000000ffff047224 */ /* 0x000fe200078e001f */
[----:B------:R-:W-:Y:S01]  /*8280*/  PRMT R83, R6, 0x7610, R83 ;  /* 0x0000761006537816 */ /* 0x000fe20000000053 */
[----:B------:R-:W-:-:S04]  /*8290*/  IMAD R0, R91, 0x8, R0 ;  /* 0x000000085b007824 */ /* 0x000fc800078e0200 */
[----:B------:R-:W-:Y:S02]  /*82a0*/  IMAD.U32 R0, R0, 0x20, R5 ;  /* 0x0000002000007824 */ /* 0x000fe400078e0005 */
[----:B------:R-:W-:-:S03]  /*82b0*/  IMAD.MOV.U32 R5, RZ, RZ, R30 ;  /* 0x000000ffff057224 */ /* 0x000fc600078e001e */
[C---:B------:R-:W-:Y:S02]  /*82c0*/  IADD3 R2, R0.reuse, 0x10, RZ ;  /* 0x0000001000027810 */ /* 0x040fe40007ffe0ff */
[----:B------:R-:W-:Y:S02]  /*82d0*/  @P1 IADD3 R2, R0, -0x10, RZ ;  /* 0xfffffff000021810 */ /* 0x000fe40007ffe0ff */
[----:B------:R-:W-:Y:S02]  /*82e0*/  PRMT R57, R4, 0x5410, R5 ;  /* 0x0000541004397816 */ /* 0x000fe40000000005 */
[----:B------:R-:W-:Y:S02]  /*82f0*/  LEA R24, R0, 0x6100, 0x1 ;  /* 0x0000610000187811 */ /* 0x000fe400078e08ff */
[----:B------:R-:W-:Y:S01]  /*8300*/  LEA R25, R2, 0x6100, 0x1 ;  /* 0x0000610002197811 */ /* 0x000fe200078e08ff */
[----:B------:R-:W-:Y:S05]  /*8310*/  @P0 BRA `(.L_x_696) ;  /* 0x000012f000000947 */ /* 0x000fea0003800000 */
[----:B------:R-:W-:Y:S01]  /*8320*/  ISETP.GE.AND P0, PT, R18, c[0x0][0x27c], PT ;  /* 0x00009f0012007a0c */ /* 0x000fe20003f06270 */
[----:B------:R-:W-:-:S12]  /*8330*/  BSSY B0, `(.L_x_697) ;  /* 0x0000030000007945 */ /* 0x000fd80003800000 */
[----:B------:R-:W-:Y:S05]  /*8340*/  @P0 BRA `(.L_x_698) ;  /* 0x000002e000000947 */ /* 0x000fea0003800000 */
[----:B------:R-:W1:Y:S01]  /*8350*/  LDS.128 R4, [R24] ;  /* 0x0000000018047984 */ /* 0x000e620000000c00 */
[----:B------:R-:W-:Y:S02]  /*8360*/  SHF.R.U64 R0, R22, 0x10, R23 ;  /* 0x0000001016007819 */ /* 0x000fe40000001217 */
[----:B------:R-:W-:Y:S02]  /*8370*/  SHF.R.U32.HI R9, RZ, 0x10, R21 ;  /* 0x00000010ff097819 */ /* 0x000fe40000011615 */
[----:B------:R-:W-:Y:S02]  /*8380*/  SHF.R.U32.HI R2, RZ, 0x10, R23 ;  /* 0x00000010ff027819 */ /* 0x000fe40000011617 */
[----:B------:R-:W-:Y:S02]  /*8390*/  SHF.R.U64 R8, R20, 0x10, R21 ;  /* 0x0000001014087819 */ /* 0x000fe40000001215 */
[----:B------:R-:W-:Y:S02]  /*83a0*/  PRMT R12, R45, 0x5432, R0 ;  /* 0x000054322d0c7816 */ /* 0x000fe40000000000 */
[----:B------:R-:W-:-:S02]  /*83b0*/  PRMT R0, R19, 0x5410, R9 ;  /* 0x0000541013007816 */ /* 0x000fc40000000009 */
[----:B------:R-:W-:Y:S02]  /*83c0*/  PRMT R2, R45, 0x5410, R2 ;  /* 0x000054102d027816 */ /* 0x000fe40000000002 */
[----:B------:R-:W-:Y:S01]  /*83d0*/  PRMT R11, R19, 0x5432, R8 ;  /* 0x00005432130b7816 */ /* 0x000fe20000000008 */
[C---:B------:R-:W-:Y:S01]  /*83e0*/  IMAD.U32 R15, R0.reuse, 0x10000, RZ ;  /* 0x00010000000f7824 */ /* 0x040fe200078e00ff */
[----:B------:R-:W-:Y:S01]  /*83f0*/  LOP3.LUT R19, R0, 0xffff0000, RZ, 0xc0, !PT ;  /* 0xffff000000137812 */ /* 0x000fe200078ec0ff */
[C---:B------:R-:W-:Y:S01]  /*8400*/  IMAD.U32 R16, R2.reuse, 0x10000, RZ ;  /* 0x0001000002107824 */ /* 0x040fe200078e00ff */
[----:B------:R-:W-:Y:S02]  /*8410*/  LOP3.LUT R17, R2, 0xffff0000, RZ, 0xc0, !PT ;  /* 0xffff000002117812 */ /* 0x000fe400078ec0ff */
[C---:B-1----:R-:W-:Y:S01]  /*8420*/  LOP3.LUT R8, R6.reuse, 0xffff0000, RZ, 0xc0, !PT ;  /* 0xffff000006087812 */ /* 0x042fe200078ec0ff */
[----:B------:R-:W-:Y:S01]  /*8430*/  IMAD.U32 R9, R6, 0x10000, RZ ;  /* 0x0001000006097824 */ /* 0x000fe200078e00ff */
        /* <DEDUP_REMOVED lines=8> */
[----:B------:R-:W-:Y:S01]  /*84c0*/  SHF.L.U32 R14, R5, 0x10, RZ ;  /* 0x00000010050e7819 */ /* 0x000fe200000006ff */
[----:B------:R-:W-:-:S02]  /*84d0*/  FMUL.FTZ R2, R6, R19 ;  /* 0x0000001306027220 */ /* 0x000fc40000410000 */
[----:B------:R-:W-:Y:S02]  /*84e0*/  FMUL.FTZ R0, R6, R17 ;  /* 0x0000001106007220 */ /* 0x000fe40000410000 */
[----:B------:R-:W-:Y:S01]  /*84f0*/  FFMA.FTZ R15, R9, R15, R8 ;  /* 0x0000000f090f7223 */ /* 0x000fe20000010008 */
[----:B------:R-:W-:Y:S01]  /*8500*/  SHF.L.U32 R8, R12, 0x10, RZ ;  /* 0x000000100c087819 */ /* 0x000fe200000006ff */
[C---:B------:R-:W-:Y:S01]  /*8510*/  IMAD.U32 R6, R11.reuse, 0x10000, RZ ;  /* 0x000100000b067824 */ /* 0x040fe200078e00ff */
[----:B------:R-:W-:Y:S01]  /*8520*/  LOP3.LUT R11, R11, 0xffff0000, RZ, 0xc0, !PT ;  /* 0xffff00000b0b7812 */ /* 0x000fe200078ec0ff */
[----:B------:R-:W-:Y:S01]  /*8530*/  FFMA.FTZ R9, R10, R17, -R2 ;  /* 0x000000110a097223 */ /* 0x000fe20000010802 */
[----:B------:R-:W-:Y:S01]  /*8540*/  LOP3.LUT R12, R12, 0xffff0000, RZ, 0xc0, !PT ;  /* 0xffff00000c0c7812 */ /* 0x000fe200078ec0ff */
[----:B------:R-:W-:Y:S02]  /*8550*/  FFMA.FTZ R10, R10, R19, R0 ;  /* 0x000000130a0a7223 */ /* 0x000fe40000010000 */
[----:B------:R-:W-:-:S02]  /*8560*/  FMUL.FTZ R5, R7, R6 ;  /* 0x0000000607057220 */ /* 0x000fc40000410000 */
[----:B------:R-:W-:Y:S02]  /*8570*/  FMUL.FTZ R0, R4, R11 ;  /* 0x0000000b04007220 */ /* 0x000fe40000410000 */
[----:B------:R-:W-:Y:S01]  /*8580*/  FMUL.FTZ R2, R7, R8 ;  /* 0x0000000807027220 */ /* 0x000fe20000410000 */
[----:B------:R-:W-:Y:S01]  /*8590*/  F2FP.BF16.PACK_AB R7, R10, R9 ;  /* 0x000000090a07723e */ /* 0x000fe200000010ff */
[----:B------:R-:W-:Y:S02]  /*85a0*/  FMUL.FTZ R4, R4, R12 ;  /* 0x0000000c04047220 */ /* 0x000fe40000410000 */
[C---:B------:R-:W-:Y:S02]  /*85b0*/  FFMA.FTZ R8, R13.reuse, R8, -R5 ;  /* 0x000000080d087223 */ /* 0x040fe40000010805 */
[----:B------:R-:W-:Y:S01]  /*85c0*/  FFMA.FTZ R2, R13, R6, R2 ;  /* 0x000000060d027223 */ /* 0x000fe20000010002 */
[----:B------:R-:W-:Y:S01]  /*85d0*/  F2FP.BF16.PACK_AB R6, R15, R16 ;  /* 0x000000100f06723e */ /* 0x000fe200000010ff */
[----:B------:R-:W-:-:S02]  /*85e0*/  FFMA.FTZ R0, R14, R12, -R0 ;  /* 0x0000000c0e007223 */ /* 0x000fc40000010800 */
[----:B------:R-:W-:Y:S01]  /*85f0*/  FFMA.FTZ R5, R14, R11, R4 ;  /* 0x0000000b0e057223 */ /* 0x000fe20000010004 */
[----:B------:R-:W-:-:S04]  /*8600*/  F2FP.BF16.PACK_AB R4, R2, R8 ;  /* 0x000000080204723e */ /* 0x000fc800000010ff */
[----:B------:R-:W-:-:S05]  /*8610*/  F2FP.BF16.PACK_AB R5, R5, R0 ;  /* 0x000000000505723e */ /* 0x000fca00000010ff */
[----:B------:R1:W-:Y:S02]  /*8620*/  STS.128 [R24], R4 ;  /* 0x0000000418007388 */ /* 0x0003e40000000c00 */
.L_x_698:
[----:B------:R-:W-:Y:S05]  /*8630*/  BSYNC B0 ;  /* 0x0000000000007941 */ /* 0x000fea0003800000 */
.L_x_697:
[----:B------:R-:W-:Y:S01]  /*8640*/  IADD3 R0, R18, 0x8, RZ ;  /* 0x0000000812007810 */ /* 0x000fe20007ffe0ff */
[----:B------:R-:W-:Y:S03]  /*8650*/  BSSY B0, `(.L_x_699) ;  /* 0x0000031000007945 */ /* 0x000fe60003800000 */
[----:B------:R-:W-:-:S13]  /*8660*/  ISETP.GE.AND P0, PT, R0, c[0x0][0x27c], PT ;  /* 0x00009f0000007a0c */ /* 0x000fda0003f06270 */
[----:B------:R-:W-:Y:S05]  /*8670*/  @P0 BRA `(.L_x_700) ;  /* 0x000002e000000947 */ /* 0x000fea0003800000 */
[----:B-1----:R-:W1:Y:S01]  /*8680*/  LDS.128 R4, [R25] ;  /* 0x0000000019047984 */ /* 0x002e620000000c00 */
        /* <DEDUP_REMOVED lines=45> */
.L_x_700:
[----:B------:R-:W-:Y:S05]  /*8960*/  BSYNC B0 ;  /* 0x0000000000007941 */ /* 0x000fea0003800000 */
.L_x_699:
[----:B------:R-:W-:Y:S01]  /*8970*/  IADD3 R0, R18, 0x10, RZ ;  /* 0x0000001012007810 */ /* 0x000fe20007ffe0ff */
[----:B------:R-:W-:Y:S03]  /*8980*/  BSSY B0, `(.L_x_701) ;  /* 0x0000031000007945 */ /* 0x000fe60003800000 */
[----:B------:R-:W-:-:S13]  /*8990*/  ISETP.GE.AND P0, PT, R0, c[0x0][0x27c], PT ;  /* 0x00009f0000007a0c */ /* 0x000fda0003f06270 */
[----:B------:R-:W-:Y:S05]  /*89a0*/  @P0 BRA `(.L_x_702) ;  /* 0x000002e000000947 */ /* 0x000fea0003800000 */
[----:B-1----:R-:W1:Y:S01]  /*89b0*/  LDS.128 R4, [R24+0x2000] ;  /* 0x0020000018047984 */ /* 0x002e620000000c00 */
        /* <DEDUP_REMOVED lines=44> */
[----:B------:R1:W-:Y:S02]  /*8c80*/  STS.128 [R24+0x2000], R4 ;  /* 0x0020000418007388 */ /* 0x0003e40000000c00 */
.L_x_702:
[----:B------:R-:W-:Y:S05]  /*8c90*/  BSYNC B0 ;  /* 0x0000000000007941 */ /* 0x000fea0003800000 */
.L_x_701:
        /* <DEDUP_REMOVED lines=50> */
.L_x_704:
[----:B------:R-:W-:Y:S05]  /*8fc0*/  BSYNC B0 ;  /* 0x0000000000007941 */ /* 0x000fea0003800000 */
.L_x_703:
        /* <DEDUP_REMOVED lines=50> */
.L_x_706:
[----:B------:R-:W-:Y:S05]  /*92f0*/  BSYNC B0 ;  /* 0x0000000000007941 */ /* 0x000fea0003800000 */
.L_x_705:
[----:B------:R-:W-:-:S04]  /*9300*/  IADD3 R0, R18, 0x28, RZ ;  /* 0x0000002812007810 */ /* 0x000fc80007ffe0ff */
        /* <DEDUP_REMOVED lines=48> */
.L_x_696:
[----:B------:R-:W-:Y:S05]  /*9610*/  BSYNC B1 ;  /* 0x0000000000017941 */ /* 0x000fea0003800000 */
.L_x_695:
        /* <DEDUP_REMOVED lines=52> */
.L_x_709:
[----:B------:R-:W-:Y:S05]  /*9960*/  BSYNC B0 ;  /* 0x0000000000007941 */ /* 0x000fea0003800000 */
.L_x_708:
        /* <DEDUP_REMOVED lines=50> */
.L_x_711:
[----:B------:R-:W-:Y:S05]  /*9c90*/  BSYNC B0 ;  /* 0x0000000000007941 */ /* 0x000fea0003800000 */
.L_x_710:
        /* <DEDUP_REMOVED lines=50> */
.L_x_713:
[----:B------:R-:W-:Y:S05]  /*9fc0*/  BSYNC B0 ;  /* 0x0000000000007941 */ /* 0x000fea0003800000 */
.L_x_712:
        /* <DEDUP_REMOVED lines=50> */
.L_x_715:
[----:B------:R-:W-:Y:S05]  /*a2f0*/  BSYNC B0 ;  /* 0x0000000000007941 */ /* 0x000fea0003800000 */
.L_x_714:
        /* <DEDUP_REMOVED lines=50> */
.L_x_717:
[----:B------:R-:W-:Y:S05]  /*a620*/  BSYNC B0 ;  /* 0x0000000000007941 */ /* 0x000fea0003800000 */
.L_x_716:
        /* <DEDUP_REMOVED lines=50> */
.L_x_690:
        /* <DEDUP_REMOVED lines=26> */
[----:B---3--:R-:W-:Y:S01]  /*aaf0*/  CS2R R16, SRZ ;  /* 0x0000000000107805 */ /* 0x008fe2000001ff00 */
[----:B------:R-:W-:-:S02]  /*ab00*/  IADD3 R2, R7, R2, RZ ;  /* 0x0000000207027210 */ /* 0x000fc40007ffe0ff */
[----:B------:R-:W-:Y:S02]  /*ab10*/  IADD3 R0, R5, R0, RZ ;  /* 0x0000000005007210 */ /* 0x000fe40007ffe0ff */
[----:B------:R-:W-:Y:S02]  /*ab20*/  LEA.HI.X R15, R6, c[0x0][0x274], R2, 0x1, P1 ;  /* 0x00009d00060f7a11 */ /* 0x000fe400008f0c02 */
[----:B------:R-:W-:Y:S01]  /*ab30*/  LEA.HI.X R14, R4, c[0x0][0x28c], R0, 0x1, P0 ;  /* 0x0000a300040e7a11 */ /* 0x000fe200000f0c00 */
[----:B------:R1:W2:Y:S01]  /*ab40*/  SHFL.IDX PT, R6, R26, RZ, 0x1e1f ;  /* 0x001e1fff1a067589 */ /* 0x0002a200000e0000 */
[----:B------:R-:W-:-:S03]  /*ab50*/  ISETP.GE.AND P0, PT, R24, R44, PT ;  /* 0x0000002c1800720c */ /* 0x000fc60003f06270 */
[----:B------:R1:W3:Y:S04]  /*ab60*/  SHFL.IDX PT, R4, R25, RZ, 0x1e1f ;  /* 0x001e1fff19047589 */ /* 0x0002e800000e0000 */
[----:B------:R1:W4:Y:S04]  /*ab70*/  SHFL.IDX PT, R5, R15, RZ, 0x1e1f ;  /* 0x001e1fff0f057589 */ /* 0x00032800000e0000 */
[----:B------:R1:W1:Y:S02]  /*ab80*/  SHFL.IDX PT, R7, R14, RZ, 0x1e1f ;  /* 0x001e1fff0e077589 */ /* 0x00026400000e0000 */
[----:B------:R-:W-:Y:S05]  /*ab90*/  @P0 BRA `(.L_x_719) ;  /* 0x0000023000000947 */ /* 0x000fea0003800000 */
[C---:B------:R-:W-:Y:S01]  /*aba0*/  IADD3 R10, R57.reuse, 0x10, RZ ;  /* 0x00000010390a7810 */ /* 0x040fe20007ffe0ff */
[----:B------:R-:W-:Y:S01]  /*abb0*/  CS2R R22, SRZ ;  /* 0x0000000000167805 */ /* 0x000fe2000001ff00 */
[----:B------:R-:W-:Y:S01]  /*abc0*/  IADD3 R11, R57, 0x20, RZ ;  /* 0x00000020390b7810 */ /* 0x000fe20007ffe0ff */
[----:B------:R-:W-:Y:S01]  /*abd0*/  CS2R R20, SRZ ;  /* 0x0000000000147805 */ /* 0x000fe2000001ff00 */
[----:B------:R-:W-:-:S02]  /*abe0*/  ISETP.GE.AND P1, PT, R10, c[0x0][0x27c], PT ;  /* 0x00009f000a007a0c */ /* 0x000fc40003f26270 */
        /* <DEDUP_REMOVED lines=9> */
[----:B------:R3:W5:Y:S01]  /*ac80*/  @!P2 LD.E.128 R20, [R8.64] ;  /* 0x000000060814a980 */ /* 0x000762000c101d00 */
[----:B------:R-:W-:Y:S01]  /*ac90*/  CS2R R18, SRZ ;  /* 0x0000000000127805 */ /* 0x000fe2000001ff00 */
[--C-:B------:R-:W-:Y:S01]  /*aca0*/  @!P1 IMAD.WIDE R12, R2, 0x2, R4.reuse ;  /* 0x00000002020c9825 */ /* 0x100fe200078e0204 */
[----:B------:R-:W-:Y:S01]  /*acb0*/  CS2R R16, SRZ ;  /* 0x0000000000107805 */ /* 0x000fe2000001ff00 */
[----:B------:R-:W-:Y:S01]  /*acc0*/  CS2R R38, SRZ ;  /* 0x0000000000267805 */ /* 0x000fe2000001ff00 */
[----:B------:R-:W-:Y:S01]  /*acd0*/  CS2R R36, SRZ ;  /* 0x0000000000247805 */ /* 0x000fe2000001ff00 */
[C---:B------:R-:W-:Y:S01]  /*ace0*/  @!P0 IMAD.WIDE R10, R0.reuse, 0x2, R4 ;  /* 0x00000002000a8825 */ /* 0x040fe200078e0204 */
[----:B------:R-:W-:Y:S01]  /*acf0*/  CS2R R42, SRZ ;  /* 0x00000000002a7805 */ /* 0x000fe2000001ff00 */
[----:B------:R-:W-:Y:S01]  /*ad00*/  CS2R R40, SRZ ;  /* 0x0000000000287805 */ /* 0x000fe2000001ff00 */
[----:B------:R-:W-:Y:S01]  /*ad10*/  CS2R R50, SRZ ;  /* 0x0000000000327805 */ /* 0x000fe2000001ff00 */
[--C-:B-12---:R-:W-:Y:S01]  /*ad20*/  @!P0 IMAD.WIDE R4, R0, 0x2, R6.reuse ;  /* 0x0000000200048825 */ /* 0x106fe200078e0206 */
[----:B------:R-:W-:Y:S01]  /*ad30*/  CS2R R48, SRZ ;  /* 0x0000000000307805 */ /* 0x000fe2000001ff00 */
[----:B------:R-:W-:Y:S01]  /*ad40*/  CS2R R54, SRZ ;  /* 0x0000000000367805 */ /* 0x000fe2000001ff00 */
[----:B------:R-:W-:Y:S01]  /*ad50*/  CS2R R52, SRZ ;  /* 0x0000000000347805 */ /* 0x000fe2000001ff00 */
[----:B------:R1:W5:Y:S04]  /*ad60*/  @!P1 LD.E.128 R36, [R12.64] ;  /* 0x000000060c249980 */ /* 0x000368000c101d00 */
[----:B------:R1:W5:Y:S04]  /*ad70*/  @!P0 LD.E.128 R48, [R10.64] ;  /* 0x000000060a308980 */ /* 0x000368000c101d00 */
[----:B------:R1:W5:Y:S01]  /*ad80*/  @!P0 LD.E.128 R52, [R4.64] ;  /* 0x0000000604348980 */ /* 0x000362000c101d00 */
[----:B---3--:R-:W-:-:S04]  /*ad90*/  @!P1 IMAD.WIDE R8, R2, 0x2, R6 ;  /* 0x0000000202089825 */ /* 0x008fc800078e0206 */
[----:B------:R-:W-:Y:S01]  /*ada0*/  @!P2 IMAD.WIDE R6, R57, 0x2, R6 ;  /* 0x000000023906a825 */ /* 0x000fe200078e0206 */
[----:B------:R1:W5:Y:S04]  /*adb0*/  @!P1 LD.E.128 R40, [R8.64] ;  /* 0x0000000608289980 */ /* 0x000368000c101d00 */
[----:B------:R1:W5:Y:S02]  /*adc0*/  @!P2 LD.E.128 R16, [R6.64] ;  /* 0x000000060610a980 */ /* 0x000364000c101d00 */
.L_x_719:
[----:B------:R-:W-:Y:S05]  /*add0*/  BSYNC B0 ;  /* 0x0000000000007941 */ /* 0x000fea0003800000 */
.L_x_718:
[----:B------:R-:W-:Y:S01]  /*ade0*/  IADD3 R2, R24, 0x40, RZ ;  /* 0x0000004018027810 */ /* 0x000fe20007ffe0ff */
[----:B-----5:R-:W-:Y:S01]  /*adf0*/  IMAD.MOV.U32 R0, RZ, RZ, R50 ;  /* 0x000000ffff007224 */ /* 0x020fe200078e0032 */
[----:B-1----:R-:W1:Y:S01]  /*ae00*/  SHFL.IDX PT, R7, R14, 0x1, 0x1e1f ;  /* 0x003e1f000e077f89 */ /* 0x002e6200000e0000 */
[----:B----4-:R-:W-:Y:S01]  /*ae10*/  IMAD.MOV.U32 R5, RZ, RZ, R51 ;  /* 0x000000ffff057224 */ /* 0x010fe200078e0033 */
[----:B------:R-:W-:Y:S01]  /*ae20*/  ISETP.GE.AND P0, PT, R2, R44, PT ;  /* 0x0000002c0200720c */ /* 0x000fe20003f06270 */
[----:B---3--:R-:W-:Y:S01]  /*ae30*/  IMAD.MOV.U32 R4, RZ, RZ, R48 ;  /* 0x000000ffff047224 */ /* 0x008fe200078e0030 */
        /* <DEDUP_REMOVED lines=37> */
[----:B------:R-:W-:Y:S01]  /*b090*/  CS2R R66, SRZ ;  /* 0x0000000000427805 */ /* 0x000fe2000001ff00 */
[----:B------:R-:W-:Y:S01]  /*b0a0*/  PRMT R58, R0, 0x5410, R2 ;  /* 0x00005410003a7816 */ /* 0x000fe20000000002 */
[----:B------:R-:W-:Y:S01]  /*b0b0*/  IMAD.MOV.U32 R2, RZ, RZ, R16 ;  /* 0x000000ffff027224 */ /* 0x000fe200078e0010 */
[----:B------:R-:W-:Y:S01]  /*b0c0*/  MOV R8, R19 ;  /* 0x0000001300087202 */ /* 0x000fe20000000f00 */
[----:B------:R-:W-:Y:S01]  /*b0d0*/  IMAD.MOV.U32 R0, RZ, RZ, R17 ;  /* 0x000000ffff007224 */ /* 0x000fe200078e0011 */
[----:B------:R4:W1:Y:S01]  /*b0e0*/  SHFL.IDX PT, R4, R25, 0x1, 0x1e1f ;  /* 0x003e1f0019047f89 */ /* 0x00086200000e0000 */
[----:B------:R-:W-:Y:S01]  /*b0f0*/  CS2R R64, SRZ ;  /* 0x0000000000407805 */ /* 0x000fe2000001ff00 */
[----:B------:R-:W-:Y:S01]  /*b100*/  CS2R R78, SRZ ;  /* 0x00000000004e7805 */ /* 0x000fe2000001ff00 */
[----:B------:R-:W-:Y:S01]  /*b110*/  CS2R R76, SRZ ;  /* 0x00000000004c7805 */ /* 0x000fe2000001ff00 */
[----:B------:R-:W-:Y:S01]  /*b120*/  PRMT R24, R0, 0x5410, R2 ;  /* 0x0000541000187816 */ /* 0x000fe20000000002 */
[----:B------:R-:W-:Y:S01]  /*b130*/  CS2R R74, SRZ ;  /* 0x00000000004a7805 */ /* 0x000fe2000001ff00 */
[----:B------:R-:W-:Y:S01]  /*b140*/  CS2R R72, SRZ ;  /* 0x0000000000487805 */ /* 0x000fe2000001ff00 */
[----:B------:R-:W-:Y:S01]  /*b150*/  CS2R R62, SRZ ;  /* 0x00000000003e7805 */ /* 0x000fe2000001ff00 */
[----:B------:R-:W-:Y:S01]  /*b160*/  CS2R R60, SRZ ;  /* 0x00000000003c7805 */ /* 0x000fe2000001ff00 */
[----:B----4-:R-:W-:Y:S01]  /*b170*/  PRMT R25, R8, 0x5410, R9 ;  /* 0x0000541008197816 */ /* 0x010fe20000000009 */
[----:B------:R-:W-:Y:S05]  /*b180*/  @P0 BRA `(.L_x_721) ;  /* 0x0000023000000947 */ /* 0x000fea0003800000 */
[C---:B-123--:R-:W-:Y:S01]  /*b190*/  IADD3 R10, R57.reuse, 0x10, RZ ;  /* 0x00000010390a7810 */ /* 0x04efe20007ffe0ff */
        /* <DEDUP_REMOVED lines=23> */
[--C-:B------:R-:W-:Y:S01]  /*b310*/  @!P0 IMAD.WIDE R4, R0, 0x2, R6.reuse ;  /* 0x0000000200048825 */ /* 0x100fe200078e0206 */
[----:B------:R-:W-:Y:S01]  /*b320*/  CS2R R80, SRZ ;  /* 0x0000000000507805 */ /* 0x000fe2000001ff00 */
[----:B------:R-:W-:Y:S01]  /*b330*/  CS2R R78, SRZ ;  /* 0x00000000004e7805 */ /* 0x000fe2000001ff00 */
[----:B------:R-:W-:Y:S01]  /*b340*/  CS2R R76, SRZ ;  /* 0x00000000004c7805 */ /* 0x000fe2000001ff00 */
[----:B------:R2:W5:Y:S04]  /*b350*/  @!P1 LD.E.128 R68, [R12.64] ;  /* 0x000000060c449980 */ /* 0x000568000c101d00 */
[----:B------:R2:W5:Y:S04]  /*b360*/  @!P0 LD.E.128 R80, [R10.64] ;  /* 0x000000060a508980 */ /* 0x000568000c101d00 */
[----:B------:R2:W5:Y:S01]  /*b370*/  @!P0 LD.E.128 R76, [R4.64] ;  /* 0x00000006044c8980 */ /* 0x000562000c101d00 */
[----:B-1----:R-:W-:-:S04]  /*b380*/  @!P1 IMAD.WIDE R8, R2, 0x2, R6 ;  /* 0x0000000202089825 */ /* 0x002fc800078e0206 */
[----:B------:R-:W-:Y:S01]  /*b390*/  @!P2 IMAD.WIDE R6, R57, 0x2, R6 ;  /* 0x000000023906a825 */ /* 0x000fe200078e0206 */
[----:B------:R2:W5:Y:S04]  /*b3a0*/  @!P1 LD.E.128 R72, [R8.64] ;  /* 0x0000000608489980 */ /* 0x000568000c101d00 */
[----:B------:R2:W5:Y:S02]  /*b3b0*/  @!P2 LD.E.128 R60, [R6.64] ;  /* 0x00000006063ca980 */ /* 0x000564000c101d00 */
.L_x_721:
[----:B-123--:R-:W-:Y:S05]  /*b3c0*/  BSYNC B0 ;  /* 0x0000000000007941 */ /* 0x00efea0003800000 */
.L_x_720:
        /* <DEDUP_REMOVED lines=8> */
[----:B------:R-:W-:Y:S02]  /*b450*/  MOV R5, R71 ;  /* 0x0000004700057202 */ /* 0x000fe40000000f00 */
        /* <DEDUP_REMOVED lines=15> */
[----:B------:R-:W-:-:S02]  /*b550*/  MOV R4, R64 ;  /* 0x0000004000047202 */ /* 0x000fc40000000f00 */
[----:B------:R-:W-:Y:S01]  /*b560*/  PRMT R102, R5, 0x7610, R102 ;  /* 0x0000761005667816 */ /* 0x000fe20000000066 */
[----:B------:R-:W-:Y:S01]  /*b570*/  IMAD.IADD R5, R44, 0x1, -R161 ;  /* 0x000000012c057824 */ /* 0x000fe200078e0aa1 */
[----:B------:R-:W-:Y:S01]  /*b580*/  PRMT R94, R2, 0x5410, R4 ;  /* 0x00005410025e7816 */ /* 0x000fe20000000004 */
[----:B------:R-:W-:Y:S01]  /*b590*/  IMAD.MOV.U32 R2, RZ, RZ, R77 ;  /* 0x000000ffff027224 */ /* 0x000fe200078e004d */
[----:B------:R-:W-:Y:S02]  /*b5a0*/  MOV R4, R76 ;  /* 0x0000004c00047202 */ /* 0x000fe40000000f00 */
[----:B------:R-:W-:Y:S01]  /*b5b0*/  IMNMX R47, R5, 0x80, PT ;  /* 0x00000080052f7817 */ /* 0x000fe20003800200 */
[----:B------:R-:W-:Y:S01]  /*b5c0*/  IMAD.MOV.U32 R5, RZ, RZ, R62 ;  /* 0x000000ffff057224 */ /* 0x000fe200078e003e */
[----:B------:R-:W-:Y:S01]  /*b5d0*/  PRMT R97, R97, 0x5410, R0 ;  /* 0x0000541061617816 */ /* 0x000fe20000000000 */
[----:B------:R-:W-:Y:S01]  /*b5e0*/  IMAD.MOV.U32 R0, RZ, RZ, R73 ;  /* 0x000000ffff007224 */ /* 0x000fe200078e0049 */
[----:B------:R-:W-:Y:S01]  /*b5f0*/  BAR.SYNC.DEFER_BLOCKING 0x0 ;  /* 0x0000000000007b1d */ /* 0x000fe20000010000 */
[----:B------:R-:W-:-:S02]  /*b600*/  ISETP.GE.AND P0, PT, R56, R47, PT ;  /* 0x0000002f3800720c */ /* 0x000fc40003f06270 */
[----:B------:R-:W-:Y:S01]  /*b610*/  PRMT R101, R2, 0x5410, R4 ;  /* 0x0000541002657816 */ /* 0x000fe20000000004 */
[----:B------:R-:W-:Y:S01]  /*b620*/  IMAD.MOV.U32 R4, RZ, RZ, R75 ;  /* 0x000000ffff047224 */ /* 0x000fe200078e004b */
[----:B------:R-:W-:-:S04]  /*b630*/  MOV R2, R72 ;  /* 0x0000004800027202 */ /* 0x000fc80000000f00 */
[----:B------:R-:W-:Y:S01]  /*b640*/  PRMT R96, R0, 0x5410, R2 ;  /* 0x0000541000607816 */ /* 0x000fe20000000002 */
[----:B------:R-:W-:Y:S01]  /*b650*/  IMAD.MOV.U32 R2, RZ, RZ, R60 ;  /* 0x000000ffff027224 */ /* 0x000fe200078e003c */
[----:B------:R-:W-:Y:S01]  /*b660*/  PRMT R97, R4, 0x7610, R97 ;  /* 0x0000761004617816 */ /* 0x000fe20000000061 */
[----:B------:R-:W-:Y:S01]  /*b670*/  IMAD.MOV.U32 R0, RZ, RZ, R61 ;  /* 0x000000ffff007224 */ /* 0x000fe200078e003d */
[----:B------:R-:W-:-:S04]  /*b680*/  MOV R4, R63 ;  /* 0x0000003f00047202 */ /* 0x000fc80000000f00 */
        /* <DEDUP_REMOVED lines=10> */
[----:B------:R-:W-:Y:S02]  /*b730*/  LOP3.LUT R2, R2, 0x7fffffe, RZ, 0xc0, !PT ;  /* 0x07fffffe02027812 */ /* 0x000fe400078ec0ff */
[----:B------:R-:W-:Y:S02]  /*b740*/  LEA.HI R4, R4, R46, RZ, 0x1d ;  /* 0x0000002e04047211 */ /* 0x000fe400078fe8ff */
[----:B------:R-:W-:Y:S01]  /*b750*/  LOP3.LUT R0, R0, 0xc0, RZ, 0xc0, !PT ;  /* 0x000000c000007812 */ /* 0x000fe200078ec0ff */
[----:B------:R-:W-:Y:S01]  /*b760*/  IMAD.IADD R2, R56, 0x1, -R2 ;  /* 0x0000000138027824 */ /* 0x000fe200078e0a02 */
[----:B------:R-:W-:-:S02]  /*b770*/  SHF.R.S32.HI R6, RZ, 0x1f, R4 ;  /* 0x0000001fff067819 */ /* 0x000fc40000011404 */
[----:B------:R-:W-:Y:S01]  /*b780*/  LOP3.LUT R5, R0, 0x18, R57, 0xf8, !PT ;  /* 0x0000001800057812 */ /* 0x000fe200078ef839 */
[----:B------:R-:W-:Y:S01]  /*b790*/  IMAD R2, R91, 0x8, R2 ;  /* 0x000000085b027824 */ /* 0x000fe200078e0202 */
[----:B------:R-:W-:Y:S02]  /*b7a0*/  SHF.R.U32.HI R8, RZ, 0x3, R0 ;  /* 0x00000003ff087819 */ /* 0x000fe40000011600 */
[----:B------:R-:W-:Y:S01]  /*b7b0*/  LEA.HI R6, R6, R4, RZ, 0x2 ;  /* 0x0000000406067211 */ /* 0x000fe200078f10ff */
[----:B------:R-:W-:Y:S01]  /*b7c0*/  IMAD.SHL.U32 R4, R4, 0x8, RZ ;  /* 0x0000000804047824 */ /* 0x000fe200078e00ff */
[----:B------:R-:W-:Y:S01]  /*b7d0*/  LOP3.LUT R7, R5, R8, RZ, 0x3c, !PT ;  /* 0x0000000805077212 */ /* 0x000fe200078e3cff */
[----:B------:R-:W-:Y:S01]  /*b7e0*/  IMAD.SHL.U32 R5, R2, 0x20, RZ ;  /* 0x0000002002057824 */ /* 0x000fe200078e00ff */
[----:B------:R-:W-:Y:S02]  /*b7f0*/  SHF.L.U32 R2, R6, 0xa, RZ ;  /* 0x0000000a06027819 */ /* 0x000fe400000006ff */
[----:B------:R-:W-:Y:S01]  /*b800*/  LOP3.LUT R0, R0, 0x18, R4, 0xf8, !PT ;  /* 0x0000001800007812 */ /* 0x000fe200078ef804 */
[----:B------:R-:W-:Y:S01]  /*b810*/  IMAD.IADD R4, R5, 0x1, R7 ;  /* 0x0000000105047824 */ /* 0x000fe200078e0207 */
[----:B------:R-:W-:-:S02]  /*b820*/  LOP3.LUT R2, R2, 0x7ffff000, RZ, 0xc0, !PT ;  /* 0x7ffff00002027812 */ /* 0x000fc400078ec0ff */
[----:B------:R-:W-:Y:S01]  /*b830*/  LOP3.LUT R0, R0, R8, RZ, 0x3c, !PT ;  /* 0x0000000800007212 */ /* 0x000fe200078e3cff */
[----:B------:R-:W-:Y:S01]  /*b840*/  IMAD.SHL.U32 R45, R4, 0x2, RZ ;  /* 0x00000002042d7824 */ /* 0x000fe200078e00ff */
[----:B------:R-:W-:Y:S02]  /*b850*/  SHF.R.U64 R14, R16, 0x10, R17 ;  /* 0x00000010100e7819 */ /* 0x000fe40000001211 */
[----:B------:R-:W-:Y:S02]  /*b860*/  IADD3 R0, R0, R2, R5 ;  /* 0x0000000200007210 */ /* 0x000fe40007ffe005 */
[----:B------:R-:W1:Y:S01]  /*b870*/  LDS.128 R8, [R45+0x6100] ;  /* 0x006100002d087984 */ /* 0x000e620000000c00 */
[----:B------:R-:W-:Y:S02]  /*b880*/  PRMT R26, R28, 0x5432, R12 ;  /* 0x000054321c1a7816 */ /* 0x000fe4000000000c */
[----:B------:R-:W-:Y:S01]  /*b890*/  IMAD.SHL.U32 R35, R0, 0x2, RZ ;  /* 0x0000000200237824 */ /* 0x000fe200078e00ff */
[----:B------:R-:W-:-:S02]  /*b8a0*/  SHF.R.U64 R0, R20, 0x10, R21 ;  /* 0x0000001014007819 */ /* 0x000fc40000001215 */
[----:B------:R-:W-:Y:S02]  /*b8b0*/  SHF.R.U32.HI R2, RZ, 0x10, R21 ;  /* 0x00000010ff027819 */ /* 0x000fe40000011615 */
[----:B------:R-:W2:Y:S01]  /*b8c0*/  LDS.128 R4, [R35+0x6100] ;  /* 0x0061000023047984 */ /* 0x000ea20000000c00 */
[----:B------:R-:W-:Y:S02]  /*b8d0*/  PRMT R12, R24, 0x5432, R14 ;  /* 0x00005432180c7816 */ /* 0x000fe4000000000e */
[----:B------:R-:W-:Y:S02]  /*b8e0*/  SHF.R.U32.HI R13, RZ, 0x10, R23 ;  /* 0x00000010ff0d7819 */ /* 0x000fe40000011617 */
[----:B------:R-:W-:Y:S01]  /*b8f0*/  SHF.R.U64 R16, R18, 0x10, R19 ;  /* 0x0000001012107819 */ /* 0x000fe20000001213 */
[----:B------:R-:W-:Y:S01]  /*b900*/  IMAD.U32 R30, R12, 0x10000, RZ ;  /* 0x000100000c1e7824 */ /* 0x000fe200078e00ff */
[----:B------:R-:W-:Y:S02]  /*b910*/  SHF.R.U32.HI R15, RZ, 0x10, R17 ;  /* 0x00000010ff0f7819 */ /* 0x000fe40000011611 */
[----:B------:R-:W-:-:S02]  /*b920*/  SHF.R.U32.HI R17, RZ, 0x10, R19 ;  /* 0x00000010ff117819 */ /* 0x000fc40000011613 */
[C---:B------:R-:W-:Y:S02]  /*b930*/  PRMT R18, R27.reuse, 0x5432, R0 ;  /* 0x000054321b127816 */ /* 0x040fe40000000000 */
[----:B------:R-:W-:Y:S02]  /*b940*/  PRMT R20, R27, 0x5410, R2 ;  /* 0x000054101b147816 */ /* 0x000fe40000000002 */
[----:B------:R-:W-:Y:S02]  /*b950*/  PRMT R27, R28, 0x5410, R13 ;  /* 0x000054101c1b7816 */ /* 0x000fe4000000000d */
[C---:B------:R-:W-:Y:S02]  /*b960*/  PRMT R23, R25.reuse, 0x5432, R16 ;  /* 0x0000543219177816 */ /* 0x040fe40000000010 */
[----:B------:R-:W-:Y:S02]  /*b970*/  PRMT R19, R24, 0x5410, R15 ;  /* 0x0000541018137816 */ /* 0x000fe4000000000f */
[----:B------:R-:W-:-:S02]  /*b980*/  PRMT R24, R25, 0x5410, R17 ;  /* 0x0000541019187816 */ /* 0x000fc40000000011 */
[----:B------:R-:W-:Y:S02]  /*b990*/  LOP3.LUT R12, R12, 0xffff0000, RZ, 0xc0, !PT ;  /* 0xffff00000c0c7812 */ /* 0x000fe400078ec0ff */
[C---:B-1----:R-:W-:Y:S01]  /*b9a0*/  SHF.L.U32 R16, R11.reuse, 0x10, RZ ;  /* 0x000000100b107819 */ /* 0x042fe200000006ff */
[----:B------:R-:W-:Y:S01]  /*b9b0*/  IMAD.U32 R13, R8, 0x10000, RZ ;  /* 0x00010000080d7824 */ /* 0x000fe200078e00ff */
[----:B------:R-:W-:Y:S01]  /*b9c0*/  LOP3.LUT R28, R11, 0xffff0000, RZ, 0xc0, !PT ;  /* 0xffff00000b1c7812 */ /* 0x000fe200078ec0ff */
[C---:B------:R-:W-:Y:S01]  /*b9d0*/  IMAD.U32 R15, R9.reuse, 0x10000, RZ ;  /* 0x00010000090f7824 */ /* 0x040fe200078e00ff */
[----:B------:R-:W-:Y:S01]  /*b9e0*/  SHF.L.U32 R11, R18, 0x10, RZ ;  /* 0x00000010120b7819 */ /* 0x000fe200000006ff */
[----:B------:R-:W-:Y:S01]  /*b9f0*/  IMAD.U32 R25, R10, 0x10000, RZ ;  /* 0x000100000a197824 */ /* 0x000fe200078e00ff */
[----:B------:R-:W-:Y:S01]  /*ba00*/  LOP3.LUT R14, R8, 0xffff0000, RZ, 0xc0, !PT ;  /* 0xffff0000080e7812 */ /* 0x000fe200078ec0ff */
[C---:B--2---:R-:W-:Y:S01]  /*ba10*/  IMAD.U32 R2, R4.reuse, 0x10000, RZ ;  /* 0x0001000004027824 */ /* 0x044fe200078e00ff */
[----:B------:R-:W-:Y:S01]  /*ba20*/  LOP3.LUT R17, R9, 0xffff0000, RZ, 0xc0, !PT ;  /* 0xffff000009117812 */ /* 0x000fe200078ec0ff */
[C---:B------:R-:W-:Y:S01]  /*ba30*/  IMAD.U32 R8, R5.reuse, 0x10000, RZ ;  /* 0x0001000005087824 */ /* 0x040fe200078e00ff */
[----:B------:R-:W-:Y:S01]  /*ba40*/  LOP3.LUT R4, R4, 0xffff0000, RZ, 0xc0, !PT ;  /* 0xffff000004047812 */ /* 0x000fe200078ec0ff */
[C---:B------:R-:W-:Y:S01]  /*ba50*/  FMUL.FTZ R0, R2.reuse, R30 ;  /* 0x0000001e02007220 */ /* 0x040fe20000410000 */
[----:B------:R-:W-:Y:S01]  /*ba60*/  LOP3.LUT R9, R5, 0xffff0000, RZ, 0xc0, !PT ;  /* 0xffff000005097812 */ /* 0x000fe200078ec0ff */
[C---:B------:R-:W-:Y:S01]  /*ba70*/  IMAD.U32 R5, R7.reuse, 0x10000, RZ ;  /* 0x0001000007057824 */ /* 0x040fe200078e00ff */
[----:B------:R-:W-:Y:S01]  /*ba80*/  LOP3.LUT R21, R7, 0xffff0000, RZ, 0xc0, !PT ;  /* 0xffff000007157812 */ /* 0x000fe200078ec0ff */
[-C--:B------:R-:W-:Y:S01]  /*ba90*/  FMUL.FTZ R2, R2, R11.reuse ;  /* 0x0000000b02027220 */ /* 0x080fe20000410000 */
[----:B------:R-:W-:Y:S01]  /*baa0*/  LOP3.LUT R7, R18, 0xffff0000, RZ, 0xc0, !PT ;  /* 0xffff000012077812 */ /* 0x000fe200078ec0ff */
[----:B------:R-:W-:Y:S01]  /*bab0*/  FFMA.FTZ R44, R13, R11, -R0 ;  /* 0x0000000b0d2c7223 */ /* 0x000fe20000010800 */
[----:B------:R-:W-:Y:S01]  /*bac0*/  LOP3.LUT R29, R10, 0xffff0000, RZ, 0xc0, !PT ;  /* 0xffff00000a1d7812 */ /* 0x000fe200078ec0ff */
[C---:B------:R-:W-:Y:S01]  /*bad0*/  IMAD.U32 R10, R6.reuse, 0x10000, RZ ;  /* 0x00010000060a7824 */ /* 0x040fe200078e00ff */
[----:B------:R-:W-:Y:S01]  /*bae0*/  LOP3.LUT R22, R6, 0xffff0000, RZ, 0xc0, !PT ;  /* 0xffff000006167812 */ /* 0x000fe200078ec0ff */
[----:B------:R-:W-:-:S02]  /*baf0*/  IMAD.U32 R11, R19, 0x10000, RZ ;  /* 0x00010000130b7824 */ /* 0x000fc400078e00ff */
[----:B------:R-:W-:Y:S02]  /*bb00*/  FMUL.FTZ R0, R4, R12 ;  /* 0x0000000c04007220 */ /* 0x000fe40000410000 */
[----:B------:R-:W-:Y:S02]  /*bb10*/  IMAD.U32 R6, R20, 0x10000, RZ ;  /* 0x0001000014067824 */ /* 0x000fe400078e00ff */
[----:B------:R-:W-:Y:S01]  /*bb20*/  FFMA.FTZ R34, R13, R30, R2 ;  /* 0x0000001e0d227223 */ /* 0x000fe20000010002 */
[----:B------:R-:W-:Y:S01]  /*bb30*/  SHF.L.U32 R13, R24, 0x10, RZ ;  /* 0x00000010180d7819 */ /* 0x000fe200000006ff */
[-C--:B------:R-:W-:Y:S02]  /*bb40*/  FMUL.FTZ R4, R4, R7.reuse ;  /* 0x0000000704047220 */ /* 0x080fe40000410000 */
[----:B------:R-:W-:Y:S01]  /*bb50*/  FFMA.FTZ R33, R14, R7, -R0 ;  /* 0x000000070e217223 */ /* 0x000fe20000010800 */
[----:B------:R-:W-:Y:S01]  /*bb60*/  LOP3.LUT R7, R19, 0xffff0000, RZ, 0xc0, !PT ;  /* 0xffff000013077812 */ /* 0x000fe200078ec0ff */
[----:B------:R-:W-:-:S02]  /*bb70*/  FMUL.FTZ R2, R8, R11 ;  /* 0x0000000b08027220 */ /* 0x000fc40000410000 */
[----:B------:R-:W-:Y:S01]  /*bb80*/  FMUL.FTZ R0, R8, R6 ;  /* 0x0000000608007220 */ /* 0x000fe20000410000 */
[----:B------:R-:W-:Y:S01]  /*bb90*/  LOP3.LUT R8, R20, 0xffff0000, RZ, 0xc0, !PT ;  /* 0xffff000014087812 */ /* 0x000fe200078ec0ff */
[----:B------:R-:W-:Y:S01]  /*bba0*/  FFMA.FTZ R32, R14, R12, R4 ;  /* 0x0000000c0e207223 */ /* 0x000fe20000010004 */
[----:B------:R-:W-:Y:S01]  /*bbb0*/  LOP3.LUT R14, R24, 0xffff0000, RZ, 0xc0, !PT ;  /* 0xffff0000180e7812 */ /* 0x000fe200078ec0ff */
[----:B------:R-:W-:Y:S02]  /*bbc0*/  FFMA.FTZ R31, R15, R6, -R2 ;  /* 0x000000060f1f7223 */ /* 0x000fe40000010802 */
[----:B------:R-:W-:Y:S02]  /*bbd0*/  IMAD.U32 R4, R27, 0x10000, RZ ;  /* 0x000100001b047824 */ /* 0x000fe400078e00ff */
[----:B------:R-:W-:Y:S02]  /*bbe0*/  FFMA.FTZ R30, R15, R11, R0 ;  /* 0x0000000b0f1e7223 */ /* 0x000fe40000010000 */
[----:B------:R-:W-:-:S02]  /*bbf0*/  FMUL.FTZ R2, R5, R13 ;  /* 0x0000000d05027220 */ /* 0x000fc40000410000 */
[----:B------:R-:W-:Y:S02]  /*bc00*/  IMAD.U32 R11, R23, 0x10000, RZ ;  /* 0x00010000170b7824 */ /* 0x000fe400078e00ff */
[-C--:B------:R-:W-:Y:S02]  /*bc10*/  FMUL.FTZ R0, R5, R4.reuse ;  /* 0x0000000405007220 */ /* 0x080fe40000410000 */
[----:B------:R-:W-:Y:S02]  /*bc20*/  FFMA.FTZ R18, R16, R4, -R2 ;  /* 0x0000000410127223 */ /* 0x000fe40000010802 */
[----:B------:R-:W-:Y:S02]  /*bc30*/  IMAD.U32 R6, R26, 0x10000, RZ ;  /* 0x000100001a067824 */ /* 0x000fe400078e00ff */
[----:B------:R-:W-:Y:S02]  /*bc40*/  FMUL.FTZ R5, R9, R7 ;  /* 0x0000000709057220 */ /* 0x000fe40000410000 */
[----:B------:R-:W-:-:S02]  /*bc50*/  FMUL.FTZ R2, R10, R11 ;  /* 0x0000000b0a027220 */ /* 0x000fc40000410000 */
[----:B------:R-:W-:Y:S02]  /*bc60*/  FFMA.FTZ R15, R16, R13, R0 ;  /* 0x0000000d100f7223 */ /* 0x000fe40000010000 */
[-C--:B------:R-:W-:Y:S01]  /*bc70*/  FMUL.FTZ R4, R9, R8.reuse ;  /* 0x0000000809047220 */ /* 0x080fe20000410000 */
[----:B------:R-:W-:Y:S01]  /*bc80*/  LOP3.LUT R9, R27, 0xffff0000, RZ, 0xc0, !PT ;  /* 0xffff00001b097812 */ /* 0x000fe200078ec0ff */
[----:B------:R-:W-:Y:S01]  /*bc90*/  FFMA.FTZ R13, R17, R8, -R5 ;  /* 0x00000008110d7223 */ /* 0x000fe20000010805 */
[----:B------:R-:W-:Y:S01]  /*bca0*/  LOP3.LUT R8, R23, 0xffff0000, RZ, 0xc0, !PT ;  /* 0xffff000017087812 */ /* 0x000fe200078ec0ff */
[-C--:B------:R-:W-:Y:S02]  /*bcb0*/  FMUL.FTZ R0, R10, R6.reuse ;  /* 0x000000060a007220 */ /* 0x080fe40000410000 */
[----:B------:R-:W-:Y:S01]  /*bcc0*/  FFMA.FTZ R10, R25, R6, -R2 ;  /* 0x00000006190a7223 */ /* 0x000fe20000010802 */
[----:B------:R-:W-:Y:S01]  /*bcd0*/  LOP3.LUT R6, R26, 0xffff0000, RZ, 0xc0, !PT ;  /* 0xffff00001a067812 */ /* 0x000fe200078ec0ff */
[----:B------:R-:W-:-:S02]  /*bce0*/  FFMA.FTZ R12, R17, R7, R4 ;  /* 0x00000007110c7223 */ /* 0x000fc40000010004 */
[C---:B------:R-:W-:Y:S02]  /*bcf0*/  FMUL.FTZ R5, R22.reuse, R8 ;  /* 0x0000000816057220 */ /* 0x040fe40000410000 */
[----:B------:R-:W-:Y:S02]  /*bd00*/  FMUL.FTZ R4, R22, R6 ;  /* 0x0000000616047220 */ /* 0x000fe40000410000 */
[----:B------:R-:W-:Y:S02]  /*bd10*/  FFMA.FTZ R11, R25, R11, R0 ;  /* 0x0000000b190b7223 */ /* 0x000fe40000010000 */
[C---:B------:R-:W-:Y:S02]  /*bd20*/  FMUL.FTZ R2, R21.reuse, R14 ;  /* 0x0000000e15027220 */ /* 0x040fe40000410000 */
[-C--:B------:R-:W-:Y:S02]  /*bd30*/  FMUL.FTZ R0, R21, R9.reuse ;  /* 0x0000000915007220 */ /* 0x080fe40000410000 */
[C---:B------:R-:W-:Y:S01]  /*bd40*/  FFMA.FTZ R7, R29.reuse, R6, -R5 ;  /* 0x000000061d077223 */ /* 0x040fe20000010805 */
[----:B------:R-:W-:Y:S01]  /*bd50*/  F2FP.BF16.PACK_AB R5, R12, R30 ;  /* 0x0000001e0c05723e */ /* 0x000fe200000010ff */
[----:B------:R-:W-:Y:S01]  /*bd60*/  FFMA.FTZ R6, R29, R8, R4 ;  /* 0x000000081d067223 */ /* 0x000fe20000010004 */
[----:B------:R-:W-:Y:S01]  /*bd70*/  F2FP.BF16.PACK_AB R8, R33, R44 ;  /* 0x0000002c2108723e */ /* 0x000fe200000010ff */
[C---:B------:R-:W-:Y:S01]  /*bd80*/  FFMA.FTZ R2, R28.reuse, R9, -R2 ;  /* 0x000000091c027223 */ /* 0x040fe20000010802 */
[----:B------:R-:W-:Y:S01]  /*bd90*/  F2FP.BF16.PACK_AB R9, R13, R31 ;  /* 0x0000001f0d09723e */ /* 0x000fe200000010ff */
[----:B------:R-:W-:Y:S01]  /*bda0*/  FFMA.FTZ R0, R28, R14, R0 ;  /* 0x0000000e1c007223 */ /* 0x000fe20000010000 */
[----:B------:R-:W-:-:S02]  /*bdb0*/  F2FP.BF16.PACK_AB R6, R6, R11 ;  /* 0x0000000b0606723e */ /* 0x000fc400000010ff */
[----:B------:R-:W-:Y:S02]  /*bdc0*/  F2FP.BF16.PACK_AB R10, R7, R10 ;  /* 0x0000000a070a723e */ /* 0x000fe400000010ff */
[----:B------:R-:W-:Y:S02]  /*bdd0*/  F2FP.BF16.PACK_AB R11, R2, R18 ;  /* 0x00000012020b723e */ /* 0x000fe400000010ff */
[----:B------:R-:W-:Y:S02]  /*bde0*/  F2FP.BF16.PACK_AB R4, R32, R34 ;  /* 0x000000222004723e */ /* 0x000fe400000010ff */
[----:B------:R-:W-:Y:S01]  /*bdf0*/  F2FP.BF16.PACK_AB R7, R0, R15 ;  /* 0x0000000f0007723e */ /* 0x000fe200000010ff */
[----:B------:R1:W-:Y:S04]  /*be00*/  STS.128 [R45+0x6100], R8 ;  /* 0x006100082d007388 */ /* 0x0003e80000000c00 */
[----:B------:R1:W-:Y:S02]  /*be10*/  STS.128 [R35+0x6100], R4 ;  /* 0x0061000423007388 */ /* 0x0003e40000000c00 */
.L_x_725:
[----:B------:R-:W-:Y:S05]  /*be20*/  BSYNC B0 ;  /* 0x0000000000007941 */ /* 0x000fea0003800000 */
.L_x_724:
        /* <DEDUP_REMOVED lines=12> */
[----:B------:R-:W-:Y:S01]  /*bef0*/  LOP3.LUT R0, R6, 0xc0, RZ, 0xc0, !PT ;  /* 0x000000c006007812 */ /* 0x000fe200078ec0ff */
[----:B------:R-:W-:Y:S01]  /*bf00*/  IMAD.SHL.U32 R6, R5, 0x80, RZ ;  /* 0x0000008005067824 */ /* 0x000fe200078e00ff */
[----:B------:R-:W-:Y:S01]  /*bf10*/  LEA.HI R2, R8, R2, RZ, 0x1d ;  /* 0x0000000208027211 */ /* 0x000fe200078fe8ff */
[----:B------:R-:W-:Y:S01]  /*bf20*/  IMAD.IADD R5, R56, 0x1, -R7 ;  /* 0x0000000138057824 */ /* 0x000fe200078e0a07 */
[----:B------:R-:W-:Y:S02]  /*bf30*/  LOP3.LUT R7, R0, 0x18, R4, 0xf8, !PT ;  /* 0x0000001800077812 */ /* 0x000fe400078ef804 */
[----:B------:R-:W-:Y:S01]  /*bf40*/  SHF.R.U32.HI R10, RZ, 0x3, R0 ;  /* 0x00000003ff0a7819 */ /* 0x000fe20000011600 */
[----:B------:R-:W-:Y:S01]  /*bf50*/  IMAD R4, R91, 0x8, R5 ;  /* 0x000000085b047824 */ /* 0x000fe200078e0205 */
[----:B------:R-:W-:Y:S02]  /*bf60*/  SHF.R.S32.HI R5, RZ, 0x1f, R2 ;  /* 0x0000001fff057819 */ /* 0x000fe40000011402 */
[----:B------:R-:W-:Y:S01]  /*bf70*/  LOP3.LUT R8, R7, R10, RZ, 0x3c, !PT ;  /* 0x0000000a07087212 */ /* 0x000fe200078e3cff */
[----:B------:R-:W-:Y:S01]  /*bf80*/  IMAD.SHL.U32 R7, R2, 0x8, RZ ;  /* 0x0000000802077824 */ /* 0x000fe200078e00ff */
[----:B------:R-:W-:-:S02]  /*bf90*/  LEA.HI R2, R5, R2, RZ, 0x2 ;  /* 0x0000000205027211 */ /* 0x000fc400078f10ff */
[----:B------:R-:W-:Y:S01]  /*bfa0*/  LOP3.LUT R9, R6, 0x7ffff000, RZ, 0xc0, !PT ;  /* 0x7ffff00006097812 */ /* 0x000fe200078ec0ff */
[----:B------:R-:W-:Y:S01]  /*bfb0*/  IMAD.SHL.U32 R6, R4, 0x20, RZ ;  /* 0x0000002004067824 */ /* 0x000fe200078e00ff */
[----:B------:R-:W-:Y:S01]  /*bfc0*/  LOP3.LUT R4, R0, 0x18, R7, 0xf8, !PT ;  /* 0x0000001800047812 */ /* 0x000fe200078ef807 */
[----:B------:R-:W-:Y:S01]  /*bfd0*/  IMAD.SHL.U32 R0, R2, 0x400, RZ ;  /* 0x0000040002007824 */ /* 0x000fe200078e00ff */
[----:B------:R-:W-:Y:S02]  /*bfe0*/  SHF.R.U64 R12, R38, 0x10, R39 ;  /* 0x00000010260c7819 */ /* 0x000fe40000001227 */
[----:B------:R-:W-:Y:S02]  /*bff0*/  LOP3.LUT R2, R4, R10, RZ, 0x3c, !PT ;  /* 0x0000000a04027212 */ /* 0x000fe400078e3cff */
[----:B------:R-:W-:Y:S02]  /*c000*/  LOP3.LUT R0, R0, 0x7ffff000, RZ, 0xc0, !PT ;  /* 0x7ffff00000007812 */ /* 0x000fe400078ec0ff */
[----:B------:R-:W-:-:S02]  /*c010*/  IADD3 R5, R8, R9, R6 ;  /* 0x0000000908057210 */ /* 0x000fc40007ffe006 */
[----:B------:R-:W-:Y:S02]  /*c020*/  IADD3 R0, R2, R0, R6 ;  /* 0x0000000002007210 */ /* 0x000fe40007ffe006 */
[----:B------:R-:W-:Y:S01]  /*c030*/  SHF.R.U64 R14, R40, 0x10, R41 ;  /* 0x00000010280e7819 */ /* 0x000fe20000001229 */
[----:B------:R-:W-:Y:S01]  /*c040*/  IMAD.SHL.U32 R45, R5, 0x2, RZ ;  /* 0x00000002052d7824 */ /* 0x000fe200078e00ff */
[----:B------:R-:W-:Y:S01]  /*c050*/  PRMT R26, R86, 0x5432, R12 ;  /* 0x00005432561a7816 */ /* 0x000fe2000000000c */
[----:B------:R-:W-:Y:S01]  /*c060*/  IMAD.SHL.U32 R44, R0, 0x2, RZ ;  /* 0x00000002002c7824 */ /* 0x000fe200078e00ff */
[--C-:B------:R-:W-:Y:S02]  /*c070*/  SHF.R.U64 R0, R36, 0x10, R37.reuse ;  /* 0x0000001024007819 */ /* 0x100fe40000001225 */
[----:B------:R-:W1:Y:S01]  /*c080*/  LDS.128 R8, [R45+0x6100] ;  /* 0x006100002d087984 */ /* 0x000e620000000c00 */
[----:B------:R-:W-:Y:S02]  /*c090*/  SHF.R.U32.HI R2, RZ, 0x10, R37 ;  /* 0x00000010ff027819 */ /* 0x000fe40000011625 */
[----:B------:R-:W-:Y:S01]  /*c0a0*/  PRMT R12, R58, 0x5432, R14 ;  /* 0x000054323a0c7816 */ /* 0x000fe2000000000e */
[----:B------:R-:W2:Y:S01]  /*c0b0*/  LDS.128 R4, [R44+0x6100] ;  /* 0x006100002c047984 */ /* 0x000ea20000000c00 */
[----:B------:R-:W-:-:S02]  /*c0c0*/  SHF.R.U64 R16, R42, 0x10, R43 ;  /* 0x000000102a107819 */ /* 0x000fc4000000122b */
[----:B------:R-:W-:Y:S01]  /*c0d0*/  SHF.R.U32.HI R13, RZ, 0x10, R39 ;  /* 0x00000010ff0d7819 */ /* 0x000fe20000011627 */
[----:B------:R-:W-:Y:S01]  /*c0e0*/  IMAD.U32 R30, R12, 0x10000, RZ ;  /* 0x000100000c1e7824 */ /* 0x000fe200078e00ff */
[----:B------:R-:W-:Y:S02]  /*c0f0*/  SHF.R.U32.HI R15, RZ, 0x10, R41 ;  /* 0x00000010ff0f7819 */ /* 0x000fe40000011629 */
[----:B------:R-:W-:Y:S02]  /*c100*/  SHF.R.U32.HI R17, RZ, 0x10, R43 ;  /* 0x00000010ff117819 */ /* 0x000fe4000001162b */
[C---:B------:R-:W-:Y:S02]  /*c110*/  PRMT R18, R85.reuse, 0x5432, R0 ;  /* 0x0000543255127816 */ /* 0x040fe40000000000 */
[----:B------:R-:W-:Y:S02]  /*c120*/  PRMT R20, R85, 0x5410, R2 ;  /* 0x0000541055147816 */ /* 0x000fe40000000002 */
[----:B------:R-:W-:-:S02]  /*c130*/  PRMT R23, R59, 0x5432, R16 ;  /* 0x000054323b177816 */ /* 0x000fc40000000010 */
[----:B------:R-:W-:Y:S02]  /*c140*/  PRMT R27, R86, 0x5410, R13 ;  /* 0x00005410561b7816 */ /* 0x000fe4000000000d */
[----:B------:R-:W-:Y:S02]  /*c150*/  PRMT R19, R58, 0x5410, R15 ;  /* 0x000054103a137816 */ /* 0x000fe4000000000f */
[----:B------:R-:W-:Y:S02]  /*c160*/  PRMT R24, R59, 0x5410, R17 ;  /* 0x000054103b187816 */ /* 0x000fe40000000011 */
[----:B------:R-:W-:Y:S01]  /*c170*/  LOP3.LUT R12, R12, 0xffff0000, RZ, 0xc0, !PT ;  /* 0xffff00000c0c7812 */ /* 0x000fe200078ec0ff */
        /* <DEDUP_REMOVED lines=8> */
[----:B------:R-:W-:Y:S01]  /*c200*/  IMAD.U32 R11, R18, 0x10000, RZ ;  /* 0x00010000120b7824 */ /* 0x000fe200078e00ff */
[----:B------:R-:W-:Y:S01]  /*c210*/  LOP3.LUT R9, R5, 0xffff0000, RZ, 0xc0, !PT ;  /* 0xffff000005097812 */ /* 0x000fe200078ec0ff */
[----:B------:R-:W-:Y:S01]  /*c220*/  FMUL.FTZ R0, R2, R30 ;  /* 0x0000001e02007220 */ /* 0x000fe20000410000 */
[----:B------:R-:W-:Y:S01]  /*c230*/  LOP3.LUT R21, R7, 0xffff0000, RZ, 0xc0, !PT ;  /* 0xffff000007157812 */ /* 0x000fe200078ec0ff */
[----:B------:R-:W-:Y:S01]  /*c240*/  IMAD.U32 R8, R5, 0x10000, RZ ;  /* 0x0001000005087824 */ /* 0x000fe200078e00ff */
[----:B------:R-:W-:Y:S01]  /*c250*/  LOP3.LUT R29, R10, 0xffff0000, RZ, 0xc0, !PT ;  /* 0xffff00000a1d7812 */ /* 0x000fe200078ec0ff */
[----:B------:R-:W-:Y:S01]  /*c260*/  IMAD.U32 R5, R7, 0x10000, RZ ;  /* 0x0001000007057824 */ /* 0x000fe200078e00ff */
[----:B------:R-:W-:Y:S01]  /*c270*/  LOP3.LUT R7, R18, 0xffff0000, RZ, 0xc0, !PT ;  /* 0xffff000012077812 */ /* 0x000fe200078ec0ff */
[----:B------:R-:W-:Y:S01]  /*c280*/  IMAD.U32 R25, R10, 0x10000, RZ ;  /* 0x000100000a197824 */ /* 0x000fe200078e00ff */
[----:B------:R-:W-:Y:S01]  /*c290*/  LOP3.LUT R22, R6, 0xffff0000, RZ, 0xc0, !PT ;  /* 0xffff000006167812 */ /* 0x000fe200078ec0ff */
[----:B------:R-:W-:-:S02]  /*c2a0*/  FMUL.FTZ R2, R2, R11 ;  /* 0x0000000b02027220 */ /* 0x000fc40000410000 */
[----:B------:R-:W-:Y:S02]  /*c2b0*/  FFMA.FTZ R35, R13, R11, -R0 ;  /* 0x0000000b0d237223 */ /* 0x000fe40000010800 */
[----:B------:R-:W-:Y:S02]  /*c2c0*/  IMAD.U32 R10, R6, 0x10000, RZ ;  /* 0x00010000060a7824 */ /* 0x000fe400078e00ff */
[----:B------:R-:W-:Y:S02]  /*c2d0*/  IMAD.U32 R11, R19, 0x10000, RZ ;  /* 0x00010000130b7824 */ /* 0x000fe400078e00ff */
[----:B------:R-:W-:Y:S02]  /*c2e0*/  FMUL.FTZ R0, R4, R12 ;  /* 0x0000000c04007220 */ /* 0x000fe40000410000 */
[----:B------:R-:W-:Y:S02]  /*c2f0*/  IMAD.U32 R6, R20, 0x10000, RZ ;  /* 0x0001000014067824 */ /* 0x000fe400078e00ff */
[----:B------:R-:W-:-:S02]  /*c300*/  FFMA.FTZ R34, R13, R30, R2 ;  /* 0x0000001e0d227223 */ /* 0x000fc40000010002 */
[-C--:B------:R-:W-:Y:S02]  /*c310*/  FMUL.FTZ R4, R4, R7.reuse ;  /* 0x0000000704047220 */ /* 0x080fe40000410000 */
[----:B------:R-:W-:Y:S01]  /*c320*/  FFMA.FTZ R33, R14, R7, -R0 ;  /* 0x000000070e217223 */ /* 0x000fe20000010800 */
[----:B------:R-:W-:Y:S01]  /*c330*/  LOP3.LUT R7, R19, 0xffff0000, RZ, 0xc0, !PT ;  /* 0xffff000013077812 */ /* 0x000fe200078ec0ff */
[----:B------:R-:W-:Y:S02]  /*c340*/  FMUL.FTZ R2, R8, R11 ;  /* 0x0000000b08027220 */ /* 0x000fe40000410000 */
[----:B------:R-:W-:Y:S02]  /*c350*/  IMAD.U32 R13, R24, 0x10000, RZ ;  /* 0x00010000180d7824 */ /* 0x000fe400078e00ff */
[----:B------:R-:W-:Y:S01]  /*c360*/  FMUL.FTZ R0, R8, R6 ;  /* 0x0000000608007220 */ /* 0x000fe20000410000 */
[----:B------:R-:W-:Y:S01]  /*c370*/  LOP3.LUT R8, R20, 0xffff0000, RZ, 0xc0, !PT ;  /* 0xffff000014087812 */ /* 0x000fe200078ec0ff */
[----:B------:R-:W-:Y:S01]  /*c380*/  FFMA.FTZ R32, R14, R12, R4 ;  /* 0x0000000c0e207223 */ /* 0x000fe20000010004 */
[----:B------:R-:W-:Y:S01]  /*c390*/  LOP3.LUT R14, R24, 0xffff0000, RZ, 0xc0, !PT ;  /* 0xffff0000180e7812 */ /* 0x000fe200078ec0ff */
[----:B------:R-:W-:-:S02]  /*c3a0*/  FFMA.FTZ R31, R15, R6, -R2 ;  /* 0x000000060f1f7223 */ /* 0x000fc40000010802 */
[----:B------:R-:W-:Y:S02]  /*c3b0*/  IMAD.U32 R4, R27, 0x10000, RZ ;  /* 0x000100001b047824 */ /* 0x000fe400078e00ff */
[----:B------:R-:W-:Y:S02]  /*c3c0*/  FFMA.FTZ R30, R15, R11, R0 ;  /* 0x0000000b0f1e7223 */ /* 0x000fe40000010000 */
[----:B------:R-:W-:Y:S02]  /*c3d0*/  FMUL.FTZ R2, R5, R13 ;  /* 0x0000000d05027220 */ /* 0x000fe40000410000 */
[----:B------:R-:W-:Y:S02]  /*c3e0*/  IMAD.U32 R11, R23, 0x10000, RZ ;  /* 0x00010000170b7824 */ /* 0x000fe400078e00ff */
[-C--:B------:R-:W-:Y:S02]  /*c3f0*/  FMUL.FTZ R0, R5, R4.reuse ;  /* 0x0000000405007220 */ /* 0x080fe40000410000 */
[----:B------:R-:W-:-:S02]  /*c400*/  FFMA.FTZ R18, R16, R4, -R2 ;  /* 0x0000000410127223 */ /* 0x000fc40000010802 */
[----:B------:R-:W-:Y:S02]  /*c410*/  IMAD.U32 R6, R26, 0x10000, RZ ;  /* 0x000100001a067824 */ /* 0x000fe400078e00ff */
[C---:B------:R-:W-:Y:S02]  /*c420*/  FMUL.FTZ R5, R9.reuse, R7 ;  /* 0x0000000709057220 */ /* 0x040fe40000410000 */
[----:B------:R-:W-:Y:S02]  /*c430*/  FMUL.FTZ R2, R10, R11 ;  /* 0x0000000b0a027220 */ /* 0x000fe40000410000 */
[----:B------:R-:W-:Y:S02]  /*c440*/  FFMA.FTZ R15, R16, R13, R0 ;  /* 0x0000000d100f7223 */ /* 0x000fe40000010000 */
[-C--:B------:R-:W-:Y:S01]  /*c450*/  FMUL.FTZ R4, R9, R8.reuse ;  /* 0x0000000809047220 */ /* 0x080fe20000410000 */
[----:B------:R-:W-:Y:S01]  /*c460*/  LOP3.LUT R9, R27, 0xffff0000, RZ, 0xc0, !PT ;  /* 0xffff00001b097812 */ /* 0x000fe200078ec0ff */
[----:B------:R-:W-:Y:S01]  /*c470*/  FFMA.FTZ R13, R17, R8, -R5 ;  /* 0x00000008110d7223 */ /* 0x000fe20000010805 */
[----:B------:R-:W-:Y:S01]  /*c480*/  LOP3.LUT R8, R23, 0xffff0000, RZ, 0xc0, !PT ;  /* 0xffff000017087812 */ /* 0x000fe200078ec0ff */
[----:B------:R-:W-:-:S02]  /*c490*/  FMUL.FTZ R0, R10, R6 ;  /* 0x000000060a007220 */ /* 0x000fc40000410000 */
[----:B------:R-:W-:Y:S01]  /*c4a0*/  FFMA.FTZ R10, R25, R6, -R2 ;  /* 0x00000006190a7223 */ /* 0x000fe20000010802 */
[----:B------:R-:W-:Y:S01]  /*c4b0*/  LOP3.LUT R6, R26, 0xffff0000, RZ, 0xc0, !PT ;  /* 0xffff00001a067812 */ /* 0x000fe200078ec0ff */
[----:B------:R-:W-:Y:S02]  /*c4c0*/  FFMA.FTZ R12, R17, R7, R4 ;  /* 0x00000007110c7223 */ /* 0x000fe40000010004 */
[C---:B------:R-:W-:Y:S02]  /*c4d0*/  FMUL.FTZ R5, R22.reuse, R8 ;  /* 0x0000000816057220 */ /* 0x040fe40000410000 */
[----:B------:R-:W-:Y:S02]  /*c4e0*/  FMUL.FTZ R4, R22, R6 ;  /* 0x0000000616047220 */ /* 0x000fe40000410000 */
[----:B------:R-:W-:Y:S02]  /*c4f0*/  FFMA.FTZ R11, R25, R11, R0 ;  /* 0x0000000b190b7223 */ /* 0x000fe40000010000 */
[----:B------:R-:W-:-:S02]  /*c500*/  FMUL.FTZ R2, R21, R14 ;  /* 0x0000000e15027220 */ /* 0x000fc40000410000 */
[----:B------:R-:W-:Y:S02]  /*c510*/  FMUL.FTZ R0, R21, R9 ;  /* 0x0000000915007220 */ /* 0x000fe40000410000 */
[C---:B------:R-:W-:Y:S01]  /*c520*/  FFMA.FTZ R7, R29.reuse, R6, -R5 ;  /* 0x000000061d077223 */ /* 0x040fe20000010805 */
[----:B------:R-:W-:Y:S01]  /*c530*/  F2FP.BF16.PACK_AB R5, R12, R30 ;  /* 0x0000001e0c05723e */ /* 0x000fe200000010ff */
[----:B------:R-:W-:Y:S01]  /*c540*/  FFMA.FTZ R6, R29, R8, R4 ;  /* 0x000000081d067223 */ /* 0x000fe20000010004 */
[----:B------:R-:W-:Y:S01]  /*c550*/  F2FP.BF16.PACK_AB R8, R33, R35 ;  /* 0x000000232108723e */ /* 0x000fe200000010ff */
[C---:B------:R-:W-:Y:S01]  /*c560*/  FFMA.FTZ R2, R28.reuse, R9, -R2 ;  /* 0x000000091c027223 */ /* 0x040fe20000010802 */
[----:B------:R-:W-:Y:S01]  /*c570*/  F2FP.BF16.PACK_AB R9, R13, R31 ;  /* 0x0000001f0d09723e */ /* 0x000fe200000010ff */
[----:B------:R-:W-:Y:S01]  /*c580*/  FFMA.FTZ R0, R28, R14, R0 ;  /* 0x0000000e1c007223 */ /* 0x000fe20000010000 */
[----:B------:R-:W-:Y:S02]  /*c590*/  F2FP.BF16.PACK_AB R6, R6, R11 ;  /* 0x0000000b0606723e */ /* 0x000fe400000010ff */
[----:B------:R-:W-:-:S02]  /*c5a0*/  F2FP.BF16.PACK_AB R10, R7, R10 ;  /* 0x0000000a070a723e */ /* 0x000fc400000010ff */
[----:B------:R-:W-:Y:S02]  /*c5b0*/  F2FP.BF16.PACK_AB R11, R2, R18 ;  /* 0x00000012020b723e */ /* 0x000fe400000010ff */
[----:B------:R-:W-:Y:S02]  /*c5c0*/  F2FP.BF16.PACK_AB R4, R32, R34 ;  /* 0x000000222004723e */ /* 0x000fe400000010ff */
[----:B------:R-:W-:Y:S01]  /*c5d0*/  F2FP.BF16.PACK_AB R7, R0, R15 ;  /* 0x0000000f0007723e */ /* 0x000fe200000010ff */
[----:B------:R1:W-:Y:S04]  /*c5e0*/  STS.128 [R45+0x6100], R8 ;  /* 0x006100082d007388 */ /* 0x0003e80000000c00 */
[----:B------:R1:W-:Y:S02]  /*c5f0*/  STS.128 [R44+0x6100], R4 ;  /* 0x006100042c007388 */ /* 0x0003e40000000c00 */
.L_x_727:
[----:B------:R-:W-:Y:S05]  /*c600*/  BSYNC B0 ;  /* 0x0000000000007941 */ /* 0x000fea0003800000 */
.L_x_726:
        /* <DEDUP_REMOVED lines=124> */
.L_x_723:
[----:B------:R-:W-:Y:S05]  /*cdd0*/  BSYNC B1 ;  /* 0x0000000000017941 */ /* 0x000fea0003800000 */
.L_x_722:
[----:B------:R-:W-:-:S04]  /*cde0*/  IADD3 R19, R56, 0x40, RZ ;  /* 0x0000004038137810 */ /* 0x000fc80007ffe0ff */
[----:B------:R-:W-:-:S13]  /*cdf0*/  ISETP.GE.AND P0, PT, R19, R47, PT ;  /* 0x0000002f1300720c */ /* 0x000fda0003f06270 */
[----:B------:R-:W-:Y:S05]  /*ce00*/  @P0 BRA `(.L_x_707) ;  /* 0x000017a000000947 */ /* 0x000fea0003800000 */
[----:B------:R-:W-:Y:S01]  /*ce10*/  ISETP.GE.AND P0, PT, R57, c[0x0][0x27c], PT ;  /* 0x00009f0039007a0c */ /* 0x000fe20003f06270 */
[----:B------:R-:W-:-:S12]  /*ce20*/  BSSY B0, `(.L_x_728) ;  /* 0x0000078000007945 */ /* 0x000fd80003800000 */
[----:B------:R-:W-:Y:S05]  /*ce30*/  @P0 BRA `(.L_x_729) ;  /* 0x0000076000000947 */ /* 0x000fea0003800000 */
[----:B------:R-:W-:Y:S01]  /*ce40*/  SHF.R.S32.HI R0, RZ, 0x1f, R19 ;  /* 0x0000001fff007819 */ /* 0x000fe20000011413 */
[----:B-1----:R-:W-:Y:S01]  /*ce50*/  IMAD.MOV.U32 R6, RZ, RZ, c[0x0][0x27c] ;  /* 0x00009f00ff067624 */ /* 0x002fe200078e00ff */
[-C--:B------:R-:W-:Y:S02]  /*ce60*/  LEA.HI R2, R19, R19.reuse, RZ, 0x1 ;  /* 0x0000001313027211 */ /* 0x080fe400078f08ff */
[----:B------:R-:W-:Y:S02]  /*ce70*/  LEA.HI R0, R0, R19, RZ, 0x3 ;  /* 0x0000001300007211 */ /* 0x000fe400078f18ff */
[----:B------:R-:W-:Y:S01]  /*ce80*/  LEA.HI R6, R6, R46, RZ, 0x1d ;  /* 0x0000002e06067211 */ /* 0x000fe200078fe8ff */
[C---:B------:R-:W-:Y:S01]  /*ce90*/  IMAD.SHL.U32 R4, R2.reuse, 0x20, RZ ;  /* 0x0000002002047824 */ /* 0x040fe200078e00ff */
[----:B------:R-:W-:Y:S01]  /*cea0*/  LOP3.LUT R5, R2, 0x7fffffe, RZ, 0xc0, !PT ;  /* 0x07fffffe02057812 */ /* 0x000fe200078ec0ff */
[----:B------:R-:W-:Y:S01]  /*ceb0*/  IMAD.SHL.U32 R2, R0, 0x20, RZ ;  /* 0x0000002000027824 */ /* 0x000fe200078e00ff */
[----:B------:R-:W-:-:S02]  /*cec0*/  SHF.R.S32.HI R7, RZ, 0x1f, R6 ;  /* 0x0000001fff077819 */ /* 0x000fc40000011406 */
[----:B------:R-:W-:Y:S01]  /*ced0*/  LOP3.LUT R0, R4, 0xc0, RZ, 0xc0, !PT ;  /* 0x000000c004007812 */ /* 0x000fe200078ec0ff */
[----:B------:R-:W-:Y:S01]  /*cee0*/  IMAD.IADD R4, R19, 0x1, -R5 ;  /* 0x0000000113047824 */ /* 0x000fe200078e0a05 */
[----:B------:R-:W-:Y:S02]  /*cef0*/  LOP3.LUT R2, R2, 0xffffff00, RZ, 0xc0, !PT ;  /* 0xffffff0002027812 */ /* 0x000fe400078ec0ff */
[----:B------:R-:W-:Y:S01]  /*cf00*/  LEA.HI R7, R7, R6, RZ, 0x2 ;  /* 0x0000000607077211 */ /* 0x000fe200078f10ff */
[----:B------:R-:W-:Y:S01]  /*cf10*/  IMAD.SHL.U32 R6, R6, 0x8, RZ ;  /* 0x0000000806067824 */ /* 0x000fe200078e00ff */
[----:B------:R-:W-:Y:S01]  /*cf20*/  LOP3.LUT R5, R0, 0x18, R57, 0xf8, !PT ;  /* 0x0000001800057812 */ /* 0x000fe200078ef839 */
[----:B------:R-:W-:Y:S01]  /*cf30*/  IMAD R4, R4, 0x20, R2 ;  /* 0x0000002004047824 */ /* 0x000fe200078e0202 */
[----:B------:R-:W-:Y:S02]  /*cf40*/  SHF.R.U32.HI R8, RZ, 0x3, R0 ;  /* 0x00000003ff087819 */ /* 0x000fe40000011600 */
[----:B------:R-:W-:Y:S01]  /*cf50*/  LOP3.LUT R2, R0, 0x18, R6, 0xf8, !PT ;  /* 0x0000001800027812 */ /* 0x000fe200078ef806 */
[----:B------:R-:W-:Y:S01]  /*cf60*/  IMAD.SHL.U32 R0, R7, 0x400, RZ ;  /* 0x0000040007007824 */ /* 0x000fe200078e00ff */
[----:B------:R-:W-:-:S02]  /*cf70*/  LOP3.LUT R5, R5, R8, RZ, 0x3c, !PT ;  /* 0x0000000805057212 */ /* 0x000fc400078e3cff */
[----:B------:R-:W-:Y:S02]  /*cf80*/  LOP3.LUT R2, R2, R8, RZ, 0x3c, !PT ;  /* 0x0000000802027212 */ /* 0x000fe400078e3cff */
[----:B------:R-:W-:Y:S01]  /*cf90*/  LOP3.LUT R0, R0, 0x7ffff000, RZ, 0xc0, !PT ;  /* 0x7ffff00000007812 */ /* 0x000fe200078ec0ff */
[----:B------:R-:W-:Y:S01]  /*cfa0*/  IMAD.IADD R5, R4, 0x1, R5 ;  /* 0x0000000104057824 */ /* 0x000fe200078e0205 */
[----:B------:R-:W-:Y:S02]  /*cfb0*/  SHF.R.U64 R12, R66, 0x10, R67 ;  /* 0x00000010420c7819 */ /* 0x000fe40000001243 */
[----:B------:R-:W-:Y:S01]  /*cfc0*/  IADD3 R0, R2, R0, R4 ;  /* 0x0000000002007210 */ /* 0x000fe20007ffe004 */
[----:B------:R-:W-:Y:S01]  /*cfd0*/  IMAD.SHL.U32 R37, R5, 0x2, RZ ;  /* 0x0000000205257824 */ /* 0x000fe200078e00ff */
[----:B------:R-:W-:Y:S02]  /*cfe0*/  SHF.R.U64 R14, R60, 0x10, R61 ;  /* 0x000000103c0e7819 */ /* 0x000fe4000000123d */
[----:B------:R-:W-:Y:S01]  /*cff0*/  PRMT R27, R95, 0x5432, R12 ;  /* 0x000054325f1b7816 */ /* 0x000fe2000000000c */
[----:B------:R-:W-:Y:S01]  /*d000*/  IMAD.SHL.U32 R35, R0, 0x2, RZ ;  /* 0x0000000200237824 */ /* 0x000fe200078e00ff */
[----:B------:R-:W1:Y:S01]  /*d010*/  LDS.128 R8, [R37+0x6100] ;  /* 0x0061000025087984 */ /* 0x000e620000000c00 */
[----:B------:R-:W-:-:S02]  /*d020*/  SHF.R.U64 R0, R64, 0x10, R65 ;  /* 0x0000001040007819 */ /* 0x000fc40000001241 */
[----:B------:R-:W-:Y:S01]  /*d030*/  SHF.R.U32.HI R2, RZ, 0x10, R65 ;  /* 0x00000010ff027819 */ /* 0x000fe20000011641 */
[----:B------:R-:W2:Y:S01]  /*d040*/  LDS.128 R4, [R35+0x6100] ;  /* 0x0061000023047984 */ /* 0x000ea20000000c00 */
[----:B------:R-:W-:Y:S02]  /*d050*/  PRMT R12, R92, 0x5432, R14 ;  /* 0x000054325c0c7816 */ /* 0x000fe4000000000e */
[----:B------:R-:W-:Y:S02]  /*d060*/  SHF.R.U64 R16, R62, 0x10, R63 ;  /* 0x000000103e107819 */ /* 0x000fe4000000123f */
[----:B------:R-:W-:Y:S01]  /*d070*/  SHF.R.U32.HI R13, RZ, 0x10, R67 ;  /* 0x00000010ff0d7819 */ /* 0x000fe20000011643 */
[----:B------:R-:W-:Y:S01]  /*d080*/  IMAD.U32 R31, R12, 0x10000, RZ ;  /* 0x000100000c1f7824 */ /* 0x000fe200078e00ff */
[C---:B------:R-:W-:Y:S02]  /*d090*/  PRMT R18, R94.reuse, 0x5432, R0 ;  /* 0x000054325e127816 */ /* 0x040fe40000000000 */
[----:B------:R-:W-:-:S02]  /*d0a0*/  PRMT R21, R94, 0x5410, R2 ;  /* 0x000054105e157816 */ /* 0x000fc40000000002 */
[----:B------:R-:W-:Y:S02]  /*d0b0*/  SHF.R.U32.HI R15, RZ, 0x10, R61 ;  /* 0x00000010ff0f7819 */ /* 0x000fe4000001163d */
[----:B------:R-:W-:Y:S02]  /*d0c0*/  SHF.R.U32.HI R17, RZ, 0x10, R63 ;  /* 0x00000010ff117819 */ /* 0x000fe4000001163f */
[----:B------:R-:W-:Y:S02]  /*d0d0*/  PRMT R24, R93, 0x5432, R16 ;  /* 0x000054325d187816 */ /* 0x000fe40000000010 */
[----:B------:R-:W-:Y:S02]  /*d0e0*/  PRMT R28, R95, 0x5410, R13 ;  /* 0x000054105f1c7816 */ /* 0x000fe4000000000d */
[----:B------:R-:W-:Y:S02]  /*d0f0*/  PRMT R20, R92, 0x5410, R15 ;  /* 0x000054105c147816 */ /* 0x000fe4000000000f */
[----:B------:R-:W-:-:S02]  /*d100*/  PRMT R25, R93, 0x5410, R17 ;  /* 0x000054105d197816 */ /* 0x000fc40000000011 */
[----:B------:R-:W-:Y:S01]  /*d110*/  LOP3.LUT R12, R12, 0xffff0000, RZ, 0xc0, !PT ;  /* 0xffff00000c0c7812 */ /* 0x000fe200078ec0ff */
[C---:B-1----:R-:W-:Y:S01]  /*d120*/  IMAD.U32 R16, R11.reuse, 0x10000, RZ ;  /* 0x000100000b107824 */ /* 0x042fe200078e00ff */
[----:B------:R-:W-:Y:S01]  /*d130*/  LOP3.LUT R29, R11, 0xffff0000, RZ, 0xc0, !PT ;  /* 0xffff00000b1d7812 */ /* 0x000fe200078ec0ff */
[C---:B------:R-:W-:Y:S01]  /*d140*/  IMAD.U32 R13, R8.reuse, 0x10000, RZ ;  /* 0x00010000080d7824 */ /* 0x040fe200078e00ff */
[----:B------:R-:W-:Y:S01]  /*d150*/  LOP3.LUT R14, R8, 0xffff0000, RZ, 0xc0, !PT ;  /* 0xffff0000080e7812 */ /* 0x000fe200078ec0ff */
[----:B--2---:R-:W-:Y:S01]  /*d160*/  IMAD.U32 R2, R4, 0x10000, RZ ;  /* 0x0001000004027824 */ /* 0x004fe200078e00ff */
[----:B------:R-:W-:Y:S01]  /*d170*/  LOP3.LUT R17, R9, 0xffff0000, RZ, 0xc0, !PT ;  /* 0xffff000009117812 */ /* 0x000fe200078ec0ff */
[----:B------:R-:W-:Y:S01]  /*d180*/  IMAD.U32 R11, R18, 0x10000, RZ ;  /* 0x00010000120b7824 */ /* 0x000fe200078e00ff */
[----:B------:R-:W-:Y:S01]  /*d190*/  LOP3.LUT R4, R4, 0xffff0000, RZ, 0xc0, !PT ;  /* 0xffff000004047812 */ /* 0x000fe200078ec0ff */
[----:B------:R-:W-:Y:S01]  /*d1a0*/  FMUL.FTZ R0, R2, R31 ;  /* 0x0000001f02007220 */ /* 0x000fe20000410000 */
[----:B------:R-:W-:Y:S01]  /*d1b0*/  LOP3.LUT R22, R7, 0xffff0000, RZ, 0xc0, !PT ;  /* 0xffff000007167812 */ /* 0x000fe200078ec0ff */
[----:B------:R-:W-:Y:S01]  /*d1c0*/  IMAD.U32 R15, R9, 0x10000, RZ ;  /* 0x00010000090f7824 */ /* 0x000fe200078e00ff */
[C---:B------:R-:W-:Y:S01]  /*d1d0*/  LOP3.LUT R9, R5.reuse, 0xffff0000, RZ, 0xc0, !PT ;  /* 0xffff000005097812 */ /* 0x040fe200078ec0ff */
[----:B------:R-:W-:Y:S01]  /*d1e0*/  IMAD.U32 R8, R5, 0x10000, RZ ;  /* 0x0001000005087824 */ /* 0x000fe200078e00ff */
[----:B------:R-:W-:Y:S01]  /*d1f0*/  SHF.L.U32 R26, R10, 0x10, RZ ;  /* 0x000000100a1a7819 */ /* 0x000fe200000006ff */
[----:B------:R-:W-:Y:S01]  /*d200*/  IMAD.U32 R5, R7, 0x10000, RZ ;  /* 0x0001000007057824 */ /* 0x000fe200078e00ff */
[----:B------:R-:W-:Y:S01]  /*d210*/  LOP3.LUT R7, R18, 0xffff0000, RZ, 0xc0, !PT ;  /* 0xffff000012077812 */ /* 0x000fe200078ec0ff */
[-C--:B------:R-:W-:Y:S01]  /*d220*/  FMUL.FTZ R2, R2, R11.reuse ;  /* 0x0000000b02027220 */ /* 0x080fe20000410000 */
[----:B------:R-:W-:Y:S01]  /*d230*/  LOP3.LUT R30, R10, 0xffff0000, RZ, 0xc0, !PT ;  /* 0xffff00000a1e7812 */ /* 0x000fe200078ec0ff */
[----:B------:R-:W-:Y:S01]  /*d240*/  FFMA.FTZ R38, R13, R11, -R0 ;  /* 0x0000000b0d267223 */ /* 0x000fe20000010800 */
[----:B------:R-:W-:Y:S01]  /*d250*/  SHF.L.U32 R11, R20, 0x10, RZ ;  /* 0x00000010140b7819 */ /* 0x000fe200000006ff */
[C---:B------:R-:W-:Y:S01]  /*d260*/  IMAD.U32 R10, R6.reuse, 0x10000, RZ ;  /* 0x00010000060a7824 */ /* 0x040fe200078e00ff */
[----:B------:R-:W-:Y:S01]  /*d270*/  LOP3.LUT R23, R6, 0xffff0000, RZ, 0xc0, !PT ;  /* 0xffff000006177812 */ /* 0x000fe200078ec0ff */
[----:B------:R-:W-:-:S02]  /*d280*/  FMUL.FTZ R0, R4, R12 ;  /* 0x0000000c04007220 */ /* 0x000fc40000410000 */
[----:B------:R-:W-:Y:S02]  /*d290*/  IMAD.U32 R6, R21, 0x10000, RZ ;  /* 0x0001000015067824 */ /* 0x000fe400078e00ff */
[----:B------:R-:W-:Y:S02]  /*d2a0*/  FFMA.FTZ R36, R13, R31, R2 ;  /* 0x0000001f0d247223 */ /* 0x000fe40000010002 */
[-C--:B------:R-:W-:Y:S02]  /*d2b0*/  FMUL.FTZ R4, R4, R7.reuse ;  /* 0x0000000704047220 */ /* 0x080fe40000410000 */
[----:B------:R-:W-:Y:S01]  /*d2c0*/  FFMA.FTZ R34, R14, R7, -R0 ;  /* 0x000000070e227223 */ /* 0x000fe20000010800 */
[----:B------:R-:W-:Y:S01]  /*d2d0*/  LOP3.LUT R7, R20, 0xffff0000, RZ, 0xc0, !PT ;  /* 0xffff000014077812 */ /* 0x000fe200078ec0ff */
[----:B------:R-:W-:Y:S02]  /*d2e0*/  FMUL.FTZ R2, R8, R11 ;  /* 0x0000000b08027220 */ /* 0x000fe40000410000 */
[----:B------:R-:W-:-:S02]  /*d2f0*/  IMAD.U32 R13, R25, 0x10000, RZ ;  /* 0x00010000190d7824 */ /* 0x000fc400078e00ff */
[----:B------:R-:W-:Y:S01]  /*d300*/  FMUL.FTZ R0, R8, R6 ;  /* 0x0000000608007220 */ /* 0x000fe20000410000 */
[----:B------:R-:W-:Y:S01]  /*d310*/  LOP3.LUT R8, R21, 0xffff0000, RZ, 0xc0, !PT ;  /* 0xffff000015087812 */ /* 0x000fe200078ec0ff */
[----:B------:R-:W-:Y:S01]  /*d320*/  FFMA.FTZ R33, R14, R12, R4 ;  /* 0x0000000c0e217223 */ /* 0x000fe20000010004 */
[----:B------:R-:W-:Y:S01]  /*d330*/  LOP3.LUT R14, R25, 0xffff0000, RZ, 0xc0, !PT ;  /* 0xffff0000190e7812 */ /* 0x000fe200078ec0ff */
[C---:B------:R-:W-:Y:S02]  /*d340*/  FFMA.FTZ R32, R15.reuse, R6, -R2 ;  /* 0x000000060f207223 */ /* 0x040fe40000010802 */
        /* <DEDUP_REMOVED lines=37> */
.L_x_729:
[----:B------:R-:W-:Y:S05]  /*d5a0*/  BSYNC B0 ;  /* 0x0000000000007941 */ /* 0x000fea0003800000 */
.L_x_728:
[----:B-1----:R-:W-:Y:S01]  /*d5b0*/  IADD3 R4, R57, 0x10, RZ ;  /* 0x0000001039047810 */ /* 0x002fe20007ffe0ff */
[----:B------:R-:W-:Y:S03]  /*d5c0*/  BSSY B0, `(.L_x_730) ;  /* 0x000007f000007945 */ /* 0x000fe60003800000 */
[----:B------:R-:W-:-:S13]  /*d5d0*/  ISETP.GE.AND P0, PT, R4, c[0x0][0x27c], PT ;  /* 0x00009f0004007a0c */ /* 0x000fda0003f06270 */
[----:B------:R-:W-:Y:S05]  /*d5e0*/  @P0 BRA `(.L_x_731) ;  /* 0x000007c000000947 */ /* 0x000fea0003800000 */
[----:B------:R-:W-:Y:S01]  /*d5f0*/  SHF.R.S32.HI R0, RZ, 0x1f, R19 ;  /* 0x0000001fff007819 */ /* 0x000fe20000011413 */
[----:B------:R-:W-:Y:S01]  /*d600*/  IMAD.MOV.U32 R10, RZ, RZ, c[0x0][0x27c] ;  /* 0x00009f00ff0a7624 */ /* 0x000fe200078e00ff */
[-C--:B------:R-:W-:Y:S02]  /*d610*/  LEA.HI R6, R19, R19.reuse, RZ, 0x1 ;  /* 0x0000001313067211 */ /* 0x080fe400078f08ff */
[----:B------:R-:W-:Y:S02]  /*d620*/  LEA.HI R0, R0, R19, RZ, 0x3 ;  /* 0x0000001300007211 */ /* 0x000fe400078f18ff */
[----:B------:R-:W-:Y:S02]  /*d630*/  SHF.R.S32.HI R9, RZ, 0x1f, R4 ;  /* 0x0000001fff097819 */ /* 0x000fe40000011404 */
[----:B------:R-:W-:Y:S01]  /*d640*/  LOP3.LUT R2, R6, 0x7fffffe, RZ, 0xc0, !PT ;  /* 0x07fffffe06027812 */ /* 0x000fe200078ec0ff */
[----:B------:R-:W-:Y:S01]  /*d650*/  IMAD.SHL.U32 R0, R0, 0x20, RZ ;  /* 0x0000002000007824 */ /* 0x000fe200078e00ff */
[CC--:B------:R-:W-:Y:S01]  /*d660*/  LEA.HI R7, R9.reuse, R4.reuse, RZ, 0x3 ;  /* 0x0000000409077211 */ /* 0x0c0fe200078f18ff */
[----:B------:R-:W-:Y:S01]  /*d670*/  IMAD.SHL.U32 R6, R6, 0x20, RZ ;  /* 0x0000002006067824 */ /* 0x000fe200078e00ff */
[----:B------:R-:W-:Y:S01]  /*d680*/  LEA.HI R4, R9, R4, RZ, 0x5 ;  /* 0x0000000409047211 */ /* 0x000fe200078f28ff */
[----:B------:R-:W-:Y:S01]  /*d690*/  IMAD.IADD R8, R19, 0x1, -R2 ;  /* 0x0000000113087824 */ /* 0x000fe200078e0a02 */
[----:B------:R-:W-:-:S02]  /*d6a0*/  LOP3.LUT R5, R0, 0xffffff00, RZ, 0xc0, !PT ;  /* 0xffffff0000057812 */ /* 0x000fc400078ec0ff */
[----:B------:R-:W-:Y:S02]  /*d6b0*/  SHF.R.S32.HI R2, RZ, 0x3, R7 ;  /* 0x00000003ff027819 */ /* 0x000fe40000011407 */
[----:B------:R-:W-:Y:S01]  /*d6c0*/  LOP3.LUT R0, R6, 0xc0, RZ, 0xc0, !PT ;  /* 0x000000c006007812 */ /* 0x000fe200078ec0ff */
[----:B------:R-:W-:Y:S01]  /*d6d0*/  IMAD R8, R8, 0x20, R5 ;  /* 0x0000002008087824 */ /* 0x000fe200078e0205 */
[----:B------:R-:W-:Y:S01]  /*d6e0*/  LEA.HI R2, R10, R2, RZ, 0x1d ;  /* 0x000000020a027211 */ /* 0x000fe200078fe8ff */
[----:B------:R-:W-:Y:S01]  /*d6f0*/  IMAD.SHL.U32 R5, R4, 0x80, RZ ;  /* 0x0000008004057824 */ /* 0x000fe200078e00ff */
[----:B------:R-:W-:Y:S02]  /*d700*/  LOP3.LUT R6, R0, 0x18, R7, 0xf8, !PT ;  /* 0x0000001800067812 */ /* 0x000fe400078ef807 */
[----:B------:R-:W-:Y:S02]  /*d710*/  SHF.R.S32.HI R4, RZ, 0x1f, R2 ;  /* 0x0000001fff047819 */ /* 0x000fe40000011402 */
[----:B------:R-:W-:Y:S01]  /*d720*/  LOP3.LUT R7, R5, 0x7ffff000, RZ, 0xc0, !PT ;  /* 0x7ffff00005077812 */ /* 0x000fe200078ec0ff */
[----:B------:R-:W-:Y:S01]  /*d730*/  IMAD.SHL.U32 R5, R2, 0x8, RZ ;  /* 0x0000000802057824 */ /* 0x000fe200078e00ff */
[----:B------:R-:W-:-:S02]  /*d740*/  LEA.HI R2, R4, R2, RZ, 0x2 ;  /* 0x0000000204027211 */ /* 0x000fc400078f10ff */
[----:B------:R-:W-:Y:S02]  /*d750*/  SHF.R.U32.HI R9, RZ, 0x3, R0 ;  /* 0x00000003ff097819 */ /* 0x000fe40000011600 */
[----:B------:R-:W-:Y:S01]  /*d760*/  LOP3.LUT R4, R0, 0x18, R5, 0xf8, !PT ;  /* 0x0000001800047812 */ /* 0x000fe200078ef805 */
[----:B------:R-:W-:Y:S01]  /*d770*/  IMAD.SHL.U32 R0, R2, 0x400, RZ ;  /* 0x0000040002007824 */ /* 0x000fe200078e00ff */
        /* <DEDUP_REMOVED lines=9> */
[----:B------:R-:W-:Y:S02]  /*d810*/  PRMT R27, R99, 0x5432, R12 ;  /* 0x00005432631b7816 */ /* 0x000fe4000000000c */
[----:B------:R-:W1:Y:S01]  /*d820*/  LDS.128 R8, [R37+0x6100] ;  /* 0x0061000025087984 */ /* 0x000e620000000c00 */
[--C-:B------:R-:W-:Y:S02]  /*d830*/  SHF.R.U64 R0, R68, 0x10, R69.reuse ;  /* 0x0000001044007819 */ /* 0x100fe40000001245 */
[----:B------:R-:W-:Y:S01]  /*d840*/  SHF.R.U32.HI R2, RZ, 0x10, R69 ;  /* 0x00000010ff027819 */ /* 0x000fe20000011645 */
[----:B------:R-:W2:Y:S01]  /*d850*/  LDS.128 R4, [R35+0x6100] ;  /* 0x0061000023047984 */ /* 0x000ea20000000c00 */
[----:B------:R-:W-:-:S02]  /*d860*/  PRMT R12, R96, 0x5432, R14 ;  /* 0x00005432600c7816 */ /* 0x000fc4000000000e */
[----:B------:R-:W-:Y:S02]  /*d870*/  SHF.R.U64 R16, R74, 0x10, R75 ;  /* 0x000000104a107819 */ /* 0x000fe4000000124b */
[----:B------:R-:W-:Y:S01]  /*d880*/  SHF.R.U32.HI R13, RZ, 0x10, R71 ;  /* 0x00000010ff0d7819 */ /* 0x000fe20000011647 */
[----:B------:R-:W-:Y:S01]  /*d890*/  IMAD.U32 R31, R12, 0x10000, RZ ;  /* 0x000100000c1f7824 */ /* 0x000fe200078e00ff */
[----:B------:R-:W-:Y:S02]  /*d8a0*/  SHF.R.U32.HI R15, RZ, 0x10, R73 ;  /* 0x00000010ff0f7819 */ /* 0x000fe40000011649 */
[----:B------:R-:W-:Y:S02]  /*d8b0*/  SHF.R.U32.HI R17, RZ, 0x10, R75 ;  /* 0x00000010ff117819 */ /* 0x000fe4000001164b */
[C---:B------:R-:W-:Y:S02]  /*d8c0*/  PRMT R18, R98.reuse, 0x5432, R0 ;  /* 0x0000543262127816 */ /* 0x040fe40000000000 */
[----:B------:R-:W-:-:S02]  /*d8d0*/  PRMT R21, R98, 0x5410, R2 ;  /* 0x0000541062157816 */ /* 0x000fc40000000002 */
[----:B------:R-:W-:Y:S02]  /*d8e0*/  PRMT R24, R97, 0x5432, R16 ;  /* 0x0000543261187816 */ /* 0x000fe40000000010 */
        /* <DEDUP_REMOVED lines=32> */
[C---:B------:R-:W-:Y:S02]  /*daf0*/  FMUL.FTZ R2, R8.reuse, R11 ;  /* 0x0000000b08027220 */ /* 0x040fe40000410000 */
        /* <DEDUP_REMOVED lines=8> */
[C---:B------:R-:W-:Y:S02]  /*db80*/  FMUL.FTZ R2, R5.reuse, R13 ;  /* 0x0000000d05027220 */ /* 0x040fe40000410000 */
        /* <DEDUP_REMOVED lines=12> */
[C---:B------:R-:W-:Y:S01]  /*dc50*/  FFMA.FTZ R10, R26.reuse, R6, -R2 ;  /* 0x000000061a0a7223 */ /* 0x040fe20000010802 */
[----:B------:R-:W-:Y:S01]  /*dc60*/  LOP3.LUT R6, R27, 0xffff0000, RZ, 0xc0, !PT ;  /* 0xffff00001b067812 */ /* 0x000fe200078ec0ff */
[----:B------:R-:W-:Y:S02]  /*dc70*/  FFMA.FTZ R12, R17, R7, R4 ;  /* 0x00000007110c7223 */ /* 0x000fe40000010004 */
[C---:B------:R-:W-:Y:S02]  /*dc80*/  FMUL.FTZ R5, R23.reuse, R8 ;  /* 0x0000000817057220 */ /* 0x040fe40000410000 */
[----:B------:R-:W-:Y:S02]  /*dc90*/  FMUL.FTZ R4, R23, R6 ;  /* 0x0000000617047220 */ /* 0x000fe40000410000 */
[----:B------:R-:W-:Y:S02]  /*dca0*/  FFMA.FTZ R11, R26, R11, R0 ;  /* 0x0000000b1a0b7223 */ /* 0x000fe40000010000 */
[----:B------:R-:W-:-:S02]  /*dcb0*/  FMUL.FTZ R2, R22, R14 ;  /* 0x0000000e16027220 */ /* 0x000fc40000410000 */
        /* <DEDUP_REMOVED lines=15> */
.L_x_731:
[----:B------:R-:W-:Y:S05]  /*ddb0*/  BSYNC B0 ;  /* 0x0000000000007941 */ /* 0x000fea0003800000 */
.L_x_730:
[----:B------:R-:W-:-:S04]  /*ddc0*/  IADD3 R0, R57, 0x20, RZ ;  /* 0x0000002039007810 */ /* 0x000fc80007ffe0ff */
[----:B------:R-:W-:-:S13]  /*ddd0*/  ISETP.GE.AND P0, PT, R0, c[0x0][0x27c], PT ;  /* 0x00009f0000007a0c */ /* 0x000fda0003f06270 */
[----:B------:R-:W-:Y:S05]  /*dde0*/  @P0 BRA `(.L_x_707) ;  /* 0x000007c000000947 */ /* 0x000fea0003800000 */
[----:B------:R-:W-:Y:S01]  /*ddf0*/  SHF.R.S32.HI R2, RZ, 0x1f, R19 ;  /* 0x0000001fff027819 */ /* 0x000fe20000011413 */
[----:B-1----:R-:W-:Y:S01]  /*de00*/  IMAD.MOV.U32 R11, RZ, RZ, c[0x0][0x27c] ;  /* 0x00009f00ff0b7624 */ /* 0x002fe200078e00ff */
[-C--:B------:R-:W-:Y:S02]  /*de10*/  LEA.HI R5, R19, R19.reuse, RZ, 0x1 ;  /* 0x0000001313057211 */ /* 0x080fe400078f08ff */
[----:B------:R-:W-:Y:S02]  /*de20*/  SHF.R.S32.HI R10, RZ, 0x1f, R0 ;  /* 0x0000001fff0a7819 */ /* 0x000fe40000011400 */
[----:B------:R-:W-:Y:S02]  /*de30*/  LEA.HI R2, R2, R19, RZ, 0x3 ;  /* 0x0000001302027211 */ /* 0x000fe400078f18ff */
[C---:B------:R-:W-:Y:S01]  /*de40*/  LOP3.LUT R4, R5.reuse, 0x7fffffe, RZ, 0xc0, !PT ;  /* 0x07fffffe05047812 */ /* 0x040fe200078ec0ff */
[----:B------:R-:W-:Y:S01]  /*de50*/  IMAD.SHL.U32 R5, R5, 0x20, RZ ;  /* 0x0000002005057824 */ /* 0x000fe200078e00ff */
[----:B------:R-:W-:Y:S01]  /*de60*/  LEA.HI R6, R10, R0, RZ, 0x3 ;  /* 0x000000000a067211 */ /* 0x000fe200078f18ff */
[----:B------:R-:W-:Y:S01]  /*de70*/  IMAD.SHL.U32 R2, R2, 0x20, RZ ;  /* 0x0000002002027824 */ /* 0x000fe200078e00ff */
[----:B------:R-:W-:Y:S01]  /*de80*/  SHF.R.U64 R12, R82, 0x10, R83 ;  /* 0x00000010520c7819 */ /* 0x000fe20000001253 */
[----:B------:R-:W-:Y:S01]  /*de90*/  IMAD.IADD R9, R19, 0x1, -R4 ;  /* 0x0000000113097824 */ /* 0x000fe200078e0a04 */
[----:B------:R-:W-:-:S02]  /*dea0*/  SHF.R.S32.HI R8, RZ, 0x3, R6 ;  /* 0x00000003ff087819 */ /* 0x000fc40000011406 */
[----:B------:R-:W-:Y:S02]  /*deb0*/  LEA.HI R4, R10, R0, RZ, 0x5 ;  /* 0x000000000a047211 */ /* 0x000fe400078f28ff */
[----:B------:R-:W-:Y:S02]  /*dec0*/  LOP3.LUT R7, R2, 0xffffff00, RZ, 0xc0, !PT ;  /* 0xffffff0002077812 */ /* 0x000fe400078ec0ff */
[----:B------:R-:W-:Y:S01]  /*ded0*/  LOP3.LUT R0, R5, 0xc0, RZ, 0xc0, !PT ;  /* 0x000000c005007812 */ /* 0x000fe200078ec0ff */
[----:B------:R-:W-:Y:S01]  /*dee0*/  IMAD.SHL.U32 R5, R4, 0x80, RZ ;  /* 0x0000008004057824 */ /* 0x000fe200078e00ff */
[----:B------:R-:W-:Y:S01]  /*def0*/  LEA.HI R2, R11, R8, RZ, 0x1d ;  /* 0x000000080b027211 */ /* 0x000fe200078fe8ff */
[----:B------:R-:W-:Y:S01]  /*df00*/  IMAD R8, R9, 0x20, R7 ;  /* 0x0000002009087824 */ /* 0x000fe200078e0207 */
[----:B------:R-:W-:Y:S02]  /*df10*/  LOP3.LUT R6, R0, 0x18, R6, 0xf8, !PT ;  /* 0x0000001800067812 */ /* 0x000fe400078ef806 */
[----:B------:R-:W-:-:S02]  /*df20*/  SHF.R.S32.HI R4, RZ, 0x1f, R2 ;  /* 0x0000001fff047819 */ /* 0x000fc40000011402 */
[----:B------:R-:W-:Y:S01]  /*df30*/  LOP3.LUT R7, R5, 0x7ffff000, RZ, 0xc0, !PT ;  /* 0x7ffff00005077812 */ /* 0x000fe200078ec0ff */
[----:B------:R-:W-:Y:S01]  /*df40*/  IMAD.SHL.U32 R5, R2, 0x8, RZ ;  /* 0x0000000802057824 */ /* 0x000fe200078e00ff */
[----:B------:R-:W-:Y:S02]  /*df50*/  LEA.HI R2, R4, R2, RZ, 0x2 ;  /* 0x0000000204027211 */ /* 0x000fe400078f10ff */
[----:B------:R-:W-:Y:S02]  /*df60*/  SHF.R.U32.HI R9, RZ, 0x3, R0 ;  /* 0x00000003ff097819 */ /* 0x000fe40000011600 */
[----:B------:R-:W-:Y:S01]  /*df70*/  LOP3.LUT R4, R0, 0x18, R5, 0xf8, !PT ;  /* 0x0000001800047812 */ /* 0x000fe200078ef805 */
[----:B------:R-:W-:Y:S01]  /*df80*/  IMAD.SHL.U32 R0, R2, 0x400, RZ ;  /* 0x0000040002007824 */ /* 0x000fe200078e00ff */
[-C--:B------:R-:W-:Y:S02]  /*df90*/  LOP3.LUT R6, R6, R9.reuse, RZ, 0x3c, !PT ;  /* 0x0000000906067212 */ /* 0x080fe400078e3cff */
[----:B------:R-:W-:-:S02]  /*dfa0*/  LOP3.LUT R2, R4, R9, RZ, 0x3c, !PT ;  /* 0x0000000904027212 */ /* 0x000fc400078e3cff */
[----:B------:R-:W-:Y:S02]  /*dfb0*/  LOP3.LUT R0, R0, 0x7ffff000, RZ, 0xc0, !PT ;  /* 0x7ffff00000007812 */ /* 0x000fe400078ec0ff */
[----:B------:R-:W-:Y:S02]  /*dfc0*/  IADD3 R5, R6, R8, R7 ;  /* 0x0000000806057210 */ /* 0x000fe40007ffe007 */
[----:B------:R-:W-:Y:S02]  /*dfd0*/  IADD3 R0, R2, R0, R8 ;  /* 0x0000000002007210 */ /* 0x000fe40007ffe008 */
[----:B------:R-:W-:Y:S01]  /*dfe0*/  SHF.R.U64 R14, R76, 0x10, R77 ;  /* 0x000000104c0e7819 */ /* 0x000fe2000000124d */
[----:B------:R-:W-:Y:S01]  /*dff0*/  IMAD.SHL.U32 R35, R5, 0x2, RZ ;  /* 0x0000000205237824 */ /* 0x000fe200078e00ff */
[----:B------:R-:W-:Y:S01]  /*e000*/  PRMT R26, R104, 0x5432, R12 ;  /* 0x00005432681a7816 */ /* 0x000fe2000000000c */
[----:B------:R-:W-:Y:S01]  /*e010*/  IMAD.SHL.U32 R33, R0, 0x2, RZ ;  /* 0x0000000200217824 */ /* 0x000fe200078e00ff */
[----:B------:R-:W-:-:S02]  /*e020*/  SHF.R.U64 R0, R80, 0x10, R81 ;  /* 0x0000001050007819 */ /* 0x000fc40000001251 */
[----:B------:R-:W1:Y:S01]  /*e030*/  LDS.128 R8, [R35+0x6100] ;  /* 0x0061000023087984 */ /* 0x000e620000000c00 */
[----:B------:R-:W-:Y:S02]  /*e040*/  SHF.R.U32.HI R2, RZ, 0x10, R81 ;  /* 0x00000010ff027819 */ /* 0x000fe40000011651 */
[----:B------:R-:W-:Y:S01]  /*e050*/  PRMT R12, R101, 0x5432, R14 ;  /* 0x00005432650c7816 */ /* 0x000fe2000000000e */
[----:B------:R-:W2:Y:S01]  /*e060*/  LDS.128 R4, [R33+0x6100] ;  /* 0x0061000021047984 */ /* 0x000ea20000000c00 */
[----:B------:R-:W-:Y:S02]  /*e070*/  SHF.R.U64 R16, R78, 0x10, R79 ;  /* 0x000000104e107819 */ /* 0x000fe4000000124f */
[----:B------:R-:W-:Y:S01]  /*e080*/  PRMT R18, R103, 0x5432, R0 ;  /* 0x0000543267127816 */ /* 0x000fe20000000000 */
[----:B------:R-:W-:Y:S01]  /*e090*/  IMAD.U32 R30, R12, 0x10000, RZ ;  /* 0x000100000c1e7824 */ /* 0x000fe200078e00ff */
[----:B------:R-:W-:Y:S02]  /*e0a0*/  SHF.R.U32.HI R15, RZ, 0x10, R77 ;  /* 0x00000010ff0f7819 */ /* 0x000fe4000001164d */
[----:B------:R-:W-:-:S02]  /*e0b0*/  SHF.R.U32.HI R13, RZ, 0x10, R83 ;  /* 0x00000010ff0d7819 */ /* 0x000fc40000011653 */
[----:B------:R-:W-:Y:S02]  /*e0c0*/  SHF.R.U32.HI R17, RZ, 0x10, R79 ;  /* 0x00000010ff117819 */ /* 0x000fe4000001164f */
[----:B------:R-:W-:Y:S02]  /*e0d0*/  PRMT R20, R103, 0x5410, R2 ;  /* 0x0000541067147816 */ /* 0x000fe40000000002 */
[----:B------:R-:W-:Y:S02]  /*e0e0*/  PRMT R23, R102, 0x5432, R16 ;  /* 0x0000543266177816 */ /* 0x000fe40000000010 */
[----:B------:R-:W-:Y:S02]  /*e0f0*/  PRMT R19, R101, 0x5410, R15 ;  /* 0x0000541065137816 */ /* 0x000fe4000000000f */
[----:B------:R-:W-:Y:S02]  /*e100*/  PRMT R27, R104, 0x5410, R13 ;  /* 0x00005410681b7816 */ /* 0x000fe4000000000d */
[----:B------:R-:W-:-:S02]  /*e110*/  PRMT R24, R102, 0x5410, R17 ;  /* 0x0000541066187816 */ /* 0x000fc40000000011 */
[----:B------:R-:W-:Y:S01]  /*e120*/  LOP3.LUT R12, R12, 0xffff0000, RZ, 0xc0, !PT ;  /* 0xffff00000c0c7812 */ /* 0x000fe200078ec0ff */
[C---:B-1----:R-:W-:Y:S01]  /*e130*/  IMAD.U32 R16, R11.reuse, 0x10000, RZ ;  /* 0x000100000b107824 */ /* 0x042fe200078e00ff */
[----:B------:R-:W-:Y:S01]  /*e140*/  LOP3.LUT R28, R11, 0xffff0000, RZ, 0xc0, !PT ;  /* 0xffff00000b1c7812 */ /* 0x000fe200078ec0ff */
[----:B------:R-:W-:Y:S01]  /*e150*/  IMAD.U32 R11, R18, 0x10000, RZ ;  /* 0x00010000120b7824 */ /* 0x000fe200078e00ff */
[----:B------:R-:W-:Y:S01]  /*e160*/  LOP3.LUT R14, R8, 0xffff0000, RZ, 0xc0, !PT ;  /* 0xffff0000080e7812 */ /* 0x000fe200078ec0ff */
[----:B--2---:R-:W-:Y:S01]  /*e170*/  IMAD.U32 R2, R4, 0x10000, RZ ;  /* 0x0001000004027824 */ /* 0x004fe200078e00ff */
        /* <DEDUP_REMOVED lines=11> */
[----:B------:R-:W-:Y:S01]  /*e230*/  FMUL.FTZ R2, R2, R11 ;  /* 0x0000000b02027220 */ /* 0x000fe20000410000 */
[----:B------:R-:W-:Y:S01]  /*e240*/  LOP3.LUT R22, R6, 0xffff0000, RZ, 0xc0, !PT ;  /* 0xffff000006167812 */ /* 0x000fe200078ec0ff */
[----:B------:R-:W-:-:S02]  /*e250*/  IMAD.U32 R7, R19, 0x10000, RZ ;  /* 0x0001000013077824 */ /* 0x000fc400078e00ff */
[----:B------:R-:W-:Y:S02]  /*e260*/  IMAD.U32 R25, R10, 0x10000, RZ ;  /* 0x000100000a197824 */ /* 0x000fe400078e00ff */
[C---:B------:R-:W-:Y:S02]  /*e270*/  FFMA.FTZ R36, R13.reuse, R11, -R0 ;  /* 0x0000000b0d247223 */ /* 0x040fe40000010800 */
[----:B------:R-:W-:Y:S02]  /*e280*/  IMAD.U32 R10, R6, 0x10000, RZ ;  /* 0x00010000060a7824 */ /* 0x000fe400078e00ff */
[----:B------:R-:W-:Y:S02]  /*e290*/  FMUL.FTZ R0, R4, R12 ;  /* 0x0000000c04007220 */ /* 0x000fe40000410000 */
[----:B------:R-:W-:Y:S02]  /*e2a0*/  FFMA.FTZ R34, R13, R30, R2 ;  /* 0x0000001e0d227223 */ /* 0x000fe40000010002 */
[----:B------:R-:W-:-:S02]  /*e2b0*/  IMAD.U32 R6, R20, 0x10000, RZ ;  /* 0x0001000014067824 */ /* 0x000fc400078e00ff */
[-C--:B------:R-:W-:Y:S02]  /*e2c0*/  FMUL.FTZ R4, R4, R18.reuse ;  /* 0x0000001204047220 */ /* 0x080fe40000410000 */
[----:B------:R-:W-:Y:S02]  /*e2d0*/  FMUL.FTZ R2, R8, R7 ;  /* 0x0000000708027220 */ /* 0x000fe40000410000 */
[----:B------:R-:W-:Y:S02]  /*e2e0*/  IMAD.U32 R13, R24, 0x10000, RZ ;  /* 0x00010000180d7824 */ /* 0x000fe400078e00ff */
[----:B------:R-:W-:Y:S02]  /*e2f0*/  FFMA.FTZ R32, R14, R18, -R0 ;  /* 0x000000120e207223 */ /* 0x000fe40000010800 */
[----:B------:R-:W-:Y:S01]  /*e300*/  FMUL.FTZ R0, R8, R6 ;  /* 0x0000000608007220 */ /* 0x000fe20000410000 */
[----:B------:R-:W-:Y:S01]  /*e310*/  LOP3.LUT R8, R20, 0xffff0000, RZ, 0xc0, !PT ;  /* 0xffff000014087812 */ /* 0x000fe200078ec0ff */
[----:B------:R-:W-:Y:S01]  /*e320*/  FFMA.FTZ R31, R14, R12, R4 ;  /* 0x0000000c0e1f7223 */ /* 0x000fe20000010004 */
[----:B------:R-:W-:Y:S01]  /*e330*/  LOP3.LUT R14, R24, 0xffff0000, RZ, 0xc0, !PT ;  /* 0xffff0000180e7812 */ /* 0x000fe200078ec0ff */
[----:B------:R-:W-:-:S02]  /*e340*/  FFMA.FTZ R30, R15, R6, -R2 ;  /* 0x000000060f1e7223 */ /* 0x000fc40000010802 */
[----:B------:R-:W-:Y:S02]  /*e350*/  IMAD.U32 R4, R27, 0x10000, RZ ;  /* 0x000100001b047824 */ /* 0x000fe400078e00ff */
[----:B------:R-:W-:Y:S02]  /*e360*/  FMUL.FTZ R2, R5, R13 ;  /* 0x0000000d05027220 */ /* 0x000fe40000410000 */
[----:B------:R-:W-:Y:S01]  /*e370*/  FFMA.FTZ R18, R15, R7, R0 ;  /* 0x000000070f127223 */ /* 0x000fe20000010000 */
[----:B------:R-:W-:Y:S01]  /*e380*/  LOP3.LUT R7, R19, 0xffff0000, RZ, 0xc0, !PT ;  /* 0xffff000013077812 */ /* 0x000fe200078ec0ff */
[----:B------:R-:W-:Y:S02]  /*e390*/  IMAD.U32 R11, R23, 0x10000, RZ ;  /* 0x00010000170b7824 */ /* 0x000fe400078e00ff */
[-C--:B------:R-:W-:Y:S02]  /*e3a0*/  FMUL.FTZ R0, R5, R4.reuse ;  /* 0x0000000405007220 */ /* 0x080fe40000410000 */
[----:B------:R-:W-:-:S02]  /*e3b0*/  FFMA.FTZ R15, R16, R4, -R2 ;  /* 0x00000004100f7223 */ /* 0x000fc40000010802 */
[C---:B------:R-:W-:Y:S02]  /*e3c0*/  FMUL.FTZ R4, R9.reuse, R8 ;  /* 0x0000000809047220 */ /* 0x040fe40000410000 */
[----:B------:R-:W-:Y:S02]  /*e3d0*/  IMAD.U32 R6, R26, 0x10000, RZ ;  /* 0x000100001a067824 */ /* 0x000fe400078e00ff */
[----:B------:R-:W-:Y:S02]  /*e3e0*/  FMUL.FTZ R2, R10, R11 ;  /* 0x0000000b0a027220 */ /* 0x000fe40000410000 */
[----:B------:R-:W-:Y:S02]  /*e3f0*/  FMUL.FTZ R5, R9, R7 ;  /* 0x0000000709057220 */ /* 0x000fe40000410000 */
[----:B------:R-:W-:Y:S02]  /*e400*/  FFMA.FTZ R16, R16, R13, R0 ;  /* 0x0000000d10107223 */ /* 0x000fe40000010000 */
[----:B------:R-:W-:Y:S01]  /*e410*/  FFMA.FTZ R13, R17, R7, R4 ;  /* 0x00000007110d7223 */ /* 0x000fe20000010004 */
[----:B------:R-:W-:Y:S01]  /*e420*/  LOP3.LUT R7, R23, 0xffff0000, RZ, 0xc0, !PT ;  /* 0xffff000017077812 */ /* 0x000fe200078ec0ff */
[----:B------:R-:W-:-:S02]  /*e430*/  FMUL.FTZ R0, R10, R6 ;  /* 0x000000060a007220 */ /* 0x000fc40000410000 */
[----:B------:R-:W-:Y:S01]  /*e440*/  FFMA.FTZ R12, R25, R6, -R2 ;  /* 0x00000006190c7223 */ /* 0x000fe20000010802 */
[----:B------:R-:W-:Y:S01]  /*e450*/  LOP3.LUT R6, R26, 0xffff0000, RZ, 0xc0, !PT ;  /* 0xffff00001a067812 */ /* 0x000fe200078ec0ff */
[----:B------:R-:W-:Y:S01]  /*e460*/  FFMA.FTZ R9, R17, R8, -R5 ;  /* 0x0000000811097223 */ /* 0x000fe20000010805 */
[----:B------:R-:W-:Y:S01]  /*e470*/  LOP3.LUT R8, R27, 0xffff0000, RZ, 0xc0, !PT ;  /* 0xffff00001b087812 */ /* 0x000fe200078ec0ff */
[C---:B------:R-:W-:Y:S02]  /*e480*/  FMUL.FTZ R5, R22.reuse, R7 ;  /* 0x0000000716057220 */ /* 0x040fe40000410000 */
[----:B------:R-:W-:Y:S01]  /*e490*/  FMUL.FTZ R4, R22, R6 ;  /* 0x0000000616047220 */ /* 0x000fe20000410000 */
[----:B------:R-:W-:Y:S01]  /*e4a0*/  F2FP.BF16.PACK_AB R9, R9, R30 ;  /* 0x0000001e0909723e */ /* 0x000fe200000010ff */
        /* <DEDUP_REMOVED lines=13> */
[----:B------:R-:W-:-:S03]  /*e580*/  F2FP.BF16.PACK_AB R7, R0, R16 ;  /* 0x000000100007723e */ /* 0x000fc600000010ff */
[----:B------:R1:W-:Y:S04]  /*e590*/  STS.128 [R35+0x6100], R8 ;  /* 0x0061000823007388 */ /* 0x0003e80000000c00 */
[----:B------:R1:W-:Y:S02]  /*e5a0*/  STS.128 [R33+0x6100], R4 ;  /* 0x0061000421007388 */ /* 0x0003e40000000c00 */
.L_x_707:
[----:B------:R-:W-:Y:S05]  /*e5b0*/  BSYNC B2 ;  /* 0x0000000000027941 */ /* 0x000fea0003800000 */
.L_x_689:
[----:B------:R-:W-:Y:S01]  /*e5c0*/  LOP3.LUT R2, R110, 0xfffffff8, RZ, 0xc0, !PT ;  /* 0xfffffff86e027812 */ /* 0x000fe200078ec0ff */
[----:B-1----:R-:W-:Y:S01]  /*e5d0*/  IMAD.SHL.U32 R5, R107, 0x40, RZ ;  /* 0x000000406b057824 */ /* 0x002fe200078e00ff */
[----:B------:R-:W-:Y:S01]  /*e5e0*/  LOP3.LUT R4, R105, 0x7fffffe, RZ, 0xc0, !PT ;  /* 0x07fffffe69047812 */ /* 0x000fe200078ec0ff */
[----:B------:R-:W-:-:S04]  /*e5f0*/  DEPBAR.LE SB0, 0x0 ;  /* 0x000080000000791a */ /* 0x000fc80000000000 */
[----:B------:R-:W-:Y:S01]  /*e600*/  IMAD.IADD R2, R165, 0x1, -R2 ;  /* 0x00000001a5027824 */ /* 0x000fe200078e0a02 */
[----:B------:R-:W-:Y:S01]  /*e610*/  LEA.HI R6, R91, R91, RZ, 0x1 ;  /* 0x0000005b5b067211 */ /* 0x000fe200078f08ff */
[----:B------:R-:W-:Y:S01]  /*e620*/  IMAD.IADD R151, R100, 0x1, -R4 ;  /* 0x0000000164977824 */ /* 0x000fe200078e0a04 */
[----:B------:R-:W-:Y:S01]  /*e630*/  SHF.R.S32.HI R7, RZ, 0x1f, R100 ;  /* 0x0000001fff077819 */ /* 0x000fe20000011464 */
[----:B------:R-:W-:Y:S01]  /*e640*/  IMAD R148, R152, -0x40, R160 ;  /* 0xffffffc098947824 */ /* 0x000fe200078e02a0 */
[----:B------:R-:W-:Y:S01]  /*e650*/  LEA.HI R0, R2, R2, RZ, 0x1 ;  /* 0x0000000202007211 */ /* 0x000fe200078f08ff */
[----:B------:R-:W-:Y:S01]  /*e660*/  IMAD.MOV.U32 R22, RZ, RZ, c[0x0][0x208] ;  /* 0x00008200ff167624 */ /* 0x000fe200078e00ff */
[----:B------:R-:W-:Y:S01]  /*e670*/  LOP3.LUT R6, R6, 0xfffffffe, RZ, 0xc0, !PT ;  /* 0xfffffffe06067812 */ /* 0x000fe200078ec0ff */
[----:B------:R-:W-:Y:S01]  /*e680*/  IMAD.SHL.U32 R225, R225, 0x2, RZ ;  /* 0x00000002e1e17824 */ /* 0x000fe200078e00ff */
[----:B------:R-:W-:Y:S02]  /*e690*/  SHF.R.S32.HI R10, RZ, 0x1, R0 ;  /* 0x00000001ff0a7819 */ /* 0x000fe40000011400 */
[----:B------:R-:W-:Y:S01]  /*e6a0*/  LOP3.LUT R4, R0, 0x3fffffe, RZ, 0xc0, !PT ;  /* 0x03fffffe00047812 */ /* 0x000fe200078ec0ff */
[----:B------:R-:W-:Y:S01]  /*e6b0*/  IMAD.IADD R8, R91, 0x1, -R6 ;  /* 0x000000015b087824 */ /* 0x000fe200078e0a06 */
[----:B------:R-:W-:Y:S01]  /*e6c0*/  LEA.HI R7, R7, R100, RZ, 0x3 ;  /* 0x0000006407077211 */ /* 0x000fe200078f18ff */
[----:B------:R-:W-:Y:S01]  /*e6d0*/  IMAD.SHL.U32 R0, R10, 0x40, RZ ;  /* 0x000000400a007824 */ /* 0x000fe200078e00ff */
[----:B------:R-:W-:Y:S01]  /*e6e0*/  BAR.SYNC.DEFER_BLOCKING 0x0 ;  /* 0x0000000000007b1d */ /* 0x000fe20000010000 */
[----:B------:R-:W-:Y:S01]  /*e6f0*/  IMAD.IADD R9, R2, 0x1, -R4 ;  /* 0x0000000102097824 */ /* 0x000fe200078e0a04 */
[----:B------:R-:W-:Y:S01]  /*e700*/  LOP3.LUT R2, R5, 0xc0, RZ, 0xc0, !PT ;  /* 0x000000c005027812 */ /* 0x000fe200078ec0ff */
[----:B------:R-:W-:Y:S01]  /*e710*/  IMAD.SHL.U32 R4, R7, 0x20, RZ ;  /* 0x0000002007047824 */ /* 0x000fe200078e00ff */
[----:B------:R-:W-:Y:S01]  /*e720*/  LOP3.LUT R0, R0, 0xc0, RZ, 0xc0, !PT ;  /* 0x000000c000007812 */ /* 0x000fe200078ec0ff */
[----:B------:R-:W-:Y:S01]  /*e730*/  IMAD.SHL.U32 R6, R108, 0x8, RZ ;  /* 0x000000086c067824 */ /* 0x000fe200078e00ff */
[----:B------:R-:W-:Y:S01]  /*e740*/  LOP3.LUT P1, RZ, R10, 0x2, RZ, 0xc0, !PT ;  /* 0x000000020aff7812 */ /* 0x000fe2000782c0ff */
[----:B------:R-:W-:Y:S01]  /*e750*/  IMAD.SHL.U32 R5, R8, 0x8, RZ ;  /* 0x0000000808057824 */ /* 0x000fe200078e00ff */
[----:B------:R-:W-:-:S02]  /*e760*/  LOP3.LUT R149, R4, 0xffffff00, RZ, 0xc0, !PT ;  /* 0xffffff0004957812 */ /* 0x000fc400078ec0ff */
[----:B------:R-:W-:Y:S02]  /*e770*/  LOP3.LUT R6, R0, 0x8, R6, 0xf8, !PT ;  /* 0x0000000800067812 */ /* 0x000fe400078ef806 */
[----:B------:R-:W-:Y:S02]  /*e780*/  LOP3.LUT R5, R2, 0x8, R5, 0xf8, !PT ;  /* 0x0000000802057812 */ /* 0x000fe400078ef805 */
[----:B------:R-:W-:Y:S01]  /*e790*/  SHF.R.U32.HI R4, RZ, 0x3, R2 ;  /* 0x00000003ff047819 */ /* 0x000fe20000011602 */
[----:B------:R-:W-:Y:S01]  /*e7a0*/  IMAD R2, R154, 0x200, R149 ;  /* 0x000002009a027824 */ /* 0x000fe200078e0295 */
[----:B------:R-:W-:Y:S02]  /*e7b0*/  SHF.R.U32.HI R0, RZ, 0x3, R0 ;  /* 0x00000003ff007819 */ /* 0x000fe40000011600 */
[----:B------:R-:W-:Y:S01]  /*e7c0*/  LOP3.LUT R150, R5, R4, RZ, 0x3c, !PT ;  /* 0x0000000405967212 */ /* 0x000fe200078e3cff */
[----:B------:R-:W-:Y:S01]  /*e7d0*/  IMAD R4, R8, 0x8, R9 ;  /* 0x0000000808047824 */ /* 0x000fe200078e0209 */
[----:B------:R-:W-:Y:S01]  /*e7e0*/  LOP3.LUT R0, R6, R0, RZ, 0x3c, !PT ;  /* 0x0000000006007212 */ /* 0x000fe200078e3cff */
[----:B------:R-:W-:Y:S01]  /*e7f0*/  IMAD R2, R151, 0x20, R2 ;  /* 0x0000002097027824 */ /* 0x000fe200078e0202 */
[----:B------:R-:W-:Y:S01]  /*e800*/  SHF.L.U64.HI R11, R22, R111, c[0x0][0x20c] ;  /* 0x00008300160b7619 */ /* 0x000fe2000001026f */
[----:B------:R-:W-:-:S04]  /*e810*/  IMAD.WIDE.U32 R8, R152, c[0x0][0x208], RZ ;  /* 0x0000820098087a25 */ /* 0x000fc800078e00ff */
[----:B------:R-:W-:Y:S02]  /*e820*/  IMAD.U32 R0, R4, 0x20, R0 ;  /* 0x0000002004007824 */ /* 0x000fe400078e0000 */
[----:B------:R-:W-:Y:S02]  /*e830*/  IMAD.IADD R2, R150, 0x1, R2 ;  /* 0x0000000196027824 */ /* 0x000fe400078e0202 */
[----:B------:R-:W-:Y:S02]  /*e840*/  IMAD.SHL.U32 R208, R0, 0x2, RZ ;  /* 0x0000000200d07824 */ /* 0x000fe400078e00ff */
[----:B------:R-:W-:Y:S02]  /*e850*/  IMAD R0, R106, c[0x0][0x208], RZ ;  /* 0x000082006a007a24 */ /* 0x000fe400078e02ff */
[----:B------:R-:W-:Y:S01]  /*e860*/  IMAD.SHL.U32 R211, R2, 0x2, RZ ;  /* 0x0000000202d37824 */ /* 0x000fe200078e00ff */
[----:B------:R-:W-:Y:S01]  /*e870*/  IADD3 R213, R208, 0x3120, RZ ;  /* 0x00003120d0d57810 */ /* 0x000fe20007ffe0ff */
[----:B------:R-:W-:Y:S01]  /*e880*/  IMAD R2, R152, c[0x0][0x20c], R0 ;  /* 0x0000830098027a24 */ /* 0x000fe200078e0200 */
[----:B------:R-:W-:Y:S01]  /*e890*/  LEA R0, P0, R8, R116, 0x6 ;  /* 0x0000007408007211 */ /* 0x000fe200078030ff */
[----:B------:R-:W-:Y:S01]  /*e8a0*/  LDSM.16.M88.4 R40, [R208+0x3100] ;  /* 0x00310000d028783b */ /* 0x000fe20000000200 */
[----:B------:R-:W-:-:S02]  /*e8b0*/  IMAD.SHL.U32 R22, R22, 0x40, RZ ;  /* 0x0000004016167824 */ /* 0x000fc400078e00ff */
[----:B------:R-:W-:Y:S01]  /*e8c0*/  IMAD.IADD R2, R9, 0x1, R2 ;  /* 0x0000000109027824 */ /* 0x000fe200078e0202 */
[----:B------:R-:W-:Y:S01]  /*e8d0*/  SEL R9, RZ, 0x2, P6 ;  /* 0x00000002ff097807 */ /* 0x000fe20003000000 */
[----:B------:R-:W1:Y:S01]  /*e8e0*/  LDSM.16.M88.4 R4, [R211+0x7100] ;  /* 0x00710000d304783b */ /* 0x000e620000000200 */
[----:B------:R-:W-:Y:S02]  /*e8f0*/  IMAD R212, R3, 0x2, R211 ;  /* 0x0000000203d47824 */ /* 0x000fe400078e02d3 */
[----:B------:R-:W-:Y:S01]  /*e900*/  LEA.HI.X R2, R8, R115, R2, 0x6, P0 ;  /* 0x0000007308027211 */ /* 0x000fe200000f3402 */
[----:B------:R-:W2:Y:S01]  /*e910*/  LDSM.16.M88.4 R36, [R208+0x3500] ;  /* 0x00350000d024783b */ /* 0x000ea20000000200 */
[C---:B------:R-:W-:Y:S02]  /*e920*/  LEA R20, P0, R0.reuse, c[0x0][0x1f8], 0x1 ;  /* 0x00007e0000147a11 */ /* 0x040fe400078008ff */
[----:B------:R-:W-:Y:S01]  /*e930*/  SEL R8, RZ, 0x4, P3 ;  /* 0x00000004ff087807 */ /* 0x000fe20001800000 */
[----:B------:R-:W4:Y:S01]  /*e940*/  LDSM.16.M88.4 R32, [R208+0x3900] ;  /* 0x00390000d020783b */ /* 0x000f220000000200 */
[----:B------:R-:W-:Y:S01]  /*e950*/  LEA.HI.X R21, R0, c[0x0][0x1fc], R2, 0x1, P0 ;  /* 0x00007f0000157a11 */ /* 0x000fe200000f0c02 */
[----:B------:R-:W-:Y:S01]  /*e960*/  IMAD.IADD R0, R148, 0x1, -R84 ;  /* 0x0000000194007824 */ /* 0x000fe200078e0a54 */
[----:B------:R-:W-:Y:S01]  /*e970*/  IADD3 R2, R208, 0x3100, RZ ;  /* 0x00003100d0027810 */ /* 0x000fe20007ffe0ff */
[----:B------:R-:W3:Y:S01]  /*e980*/  LDSM.16.M88.4 R28, [R208+0x3d00] ;  /* 0x003d0000d01c783b */ /* 0x000ee20000000200 */
[----:B------:R-:W-:-:S02]  /*e990*/  IADD3 R24, R8, R9, R109 ;  /* 0x0000000908187210 */ /* 0x000fc40007ffe06d */
[----:B------:R-:W-:Y:S01]  /*e9a0*/  @P1 IADD3 R213, R2, -0x20, RZ ;  /* 0xffffffe002d51810 */ /* 0x000fe20007ffe0ff */
[----:B---3--:R-:W3:Y:S01]  /*e9b0*/  LDSM.16.M88.4 R16, [R211+0x6100] ;  /* 0x00610000d310783b */ /* 0x008ee20000000200 */
[----:B------:R-:W-:Y:S02]  /*e9c0*/  LOP3.LUT P1, RZ, R24, 0x2, RZ, 0xc0, !PT ;  /* 0x0000000218ff7812 */ /* 0x000fe4000782c0ff */
[C---:B------:R-:W-:Y:S01]  /*e9d0*/  ISETP.LT.OR P3, PT, R0.reuse, 0x1, P5 ;  /* 0x000000010000780c */ /* 0x040fe20002f61670 */
[----:B------:R-:W-:Y:S01]  /*e9e0*/  LDSM.16.M88.4 R12, [R212+0x6100] ;  /* 0x00610000d40c783b */ /* 0x000fe20000000200 */
[----:B------:R-:W-:Y:S02]  /*e9f0*/  ISETP.LT.OR P2, PT, R0, 0x1, !P1 ;  /* 0x000000010000780c */ /* 0x000fe40004f41670 */
[----:B------:R-:W-:Y:S01]  /*ea00*/  IADD3 R22, P0, R22, R20, RZ ;  /* 0x0000001416167210 */ /* 0x000fe20007f1e0ff */
[----:B------:R-:W-:Y:S01]  /*ea10*/  LDSM.16.M88.4 R56, [R213] ;  /* 0x00000000d538783b */ /* 0x000fe20000000200 */
[----:B------:R-:W-:-:S02]  /*ea20*/  ISETP.LT.OR P1, PT, R0, 0x21, !P1 ;  /* 0x000000210000780c */ /* 0x000fc40004f21670 */
[----:B------:R-:W-:Y:S01]  /*ea30*/  LOP3.LUT R2, R155, 0xffffffe0, RZ, 0xc0, !PT ;  /* 0xffffffe09b027812 */ /* 0x000fe200078ec0ff */
[----:B------:R-:W-:Y:S01]  /*ea40*/  IMAD.X R23, R11, 0x1, R21, P0 ;  /* 0x000000010b177824 */ /* 0x000fe200000e0615 */
[----:B------:R-:W-:Y:S01]  /*ea50*/  LOP3.LUT P0, RZ, R24, 0x4, RZ, 0xc0, !PT ;  /* 0x0000000418ff7812 */ /* 0x000fe2000780c0ff */
[----:B------:R-:W3:Y:S02]  /*ea60*/  LDSM.16.M88.4 R8, [R212+0x7100] ;  /* 0x00710000d408783b */ /* 0x000ee40000000200 */
[----:B------:R-:W-:Y:S02]  /*ea70*/  IMAD.IADD R2, R165, 0x1, -R2 ;  /* 0x00000001a5027824 */ /* 0x000fe400078e0a02 */
[----:B------:R-:W3:Y:S04]  /*ea80*/  LDSM.16.M88.4 R52, [R213+0x400] ;  /* 0x00040000d534783b */ /* 0x000ee80000000200 */
[----:B------:R-:W3:Y:S01]  /*ea90*/  LDSM.16.M88.4 R48, [R213+0x800] ;  /* 0x00080000d530783b */ /* 0x000ee20000000200 */
[C---:B-1----:R-:W-:Y:S03]  /*eaa0*/  HMMA.16816.F32.BF16 R80, R4.reuse, R40, RZ ;  /* 0x000000280450723c */ /* 0x042fe600000418ff */
[----:B------:R-:W1:Y:S04]  /*eab0*/  LDSM.16.M88.4 R44, [R213+0xc00] ;  /* 0x000c0000d52c783b */ /* 0x000e680000000200 */
[----:B------:R-:W-:Y:S01]  /*eac0*/  @!PT LDS RZ, [RZ] ;  /* 0x00000000fffff984 */ /* 0x000fe20000000800 */
[----:B------:R-:W-:Y:S01]  /*ead0*/  @!PT LDS RZ, [RZ] ;  /* 0x00000000fffff984 */ /* 0x000fe20000000800 */
[----:B------:R-:W-:Y:S01]  /*eae0*/  @!PT LDS RZ, [RZ] ;  /* 0x00000000fffff984 */ /* 0x000fe20000000800 */
[----:B------:R1:W-:Y:S01]  /*eaf0*/  LDGSTS.E.BYPASS.LTC128B.128 [R225+0x100], [R20.64], !P3 ;  /* 0x0010000014e17fae */ /* 0x0003e2000d901d46 */
[----:B------:R-:W-:Y:S01]  /*eb00*/  ISETP.NE.AND P3, PT, R112, RZ, PT ;  /* 0x000000ff7000720c */ /* 0x000fe20003f65270 */
[----:B--2---:R-:W-:Y:S02]  /*eb10*/  HMMA.16816.F32.BF16 R88, R4, R36, RZ ;  /* 0x000000240458723c */ /* 0x004fe400000418ff */
[----:B------:R1:W-:Y:S01]  /*eb20*/  LDGSTS.E.BYPASS.LTC128B.128 [R225+0x1100], [R20.64+0x40], !P2 ;  /* 0x0110004014e17fae */ /* 0x0003e2000d101d46 */
[----:B------:R-:W-:-:S02]  /*eb30*/  ISETP.LT.OR P2, PT, R0, 0x1, !P0 ;  /* 0x000000010000780c */ /* 0x000fc40004741670 */
[----:B------:R-:W-:-:S03]  /*eb40*/  ISETP.LT.OR P0, PT, R0, 0x21, !P0 ;  /* 0x000000210000780c */ /* 0x000fc60004701670 */
[C---:B----4-:R-:W-:Y:S08]  /*eb50*/  HMMA.16816.F32.BF16 R92, R4.reuse, R32, RZ ;  /* 0x00000020045c723c */ /* 0x050ff000000418ff */
[----:B------:R1:W-:Y:S01]  /*eb60*/  LDGSTS.E.BYPASS.LTC128B.128 [R225+0x2100], [R20.64+0x80], !P2 ;  /* 0x0210008014e17fae */ /* 0x0003e2000d101d46 */
[----:B------:R-:W-:Y:S01]  /*eb70*/  ISETP.LT.OR P2, PT, R0, 0x21, P5 ;  /* 0x000000210000780c */ /* 0x000fe20002f41670 */
[----:B------:R-:W-:Y:S01]  /*eb80*/  HMMA.16816.F32.BF16 R104, R4, R28, RZ ;  /* 0x0000001c0468723c */ /* 0x000fe200000418ff */
[----:B------:R-:W-:-:S04]  /*eb90*/  SHF.R.S32.HI R0, RZ, 0x1f, R154 ;  /* 0x0000001fff007819 */ /* 0x000fc8000001149a */
[----:B------:R-:W-:-:S03]  /*eba0*/  LEA.HI R0, R0, R154, RZ, 0x2 ;  /* 0x0000009a00007211 */ /* 0x000fc600078f10ff */
[----:B------:R-:W-:Y:S01]  /*ebb0*/  HMMA.16816.F32.BF16 R116, R4, R42, RZ ;  /* 0x0000002a0474723c */ /* 0x000fe200000418ff */
[----:B------:R-:W-:-:S03]  /*ebc0*/  LOP3.LUT R0, R0, 0xffffffc, RZ, 0xc0, !PT ;  /* 0x0ffffffc00007812 */ /* 0x000fc600078ec0ff */
[----:B------:R1:W-:Y:S01]  /*ebd0*/  LDGSTS.E.BYPASS.LTC128B.128 [R225+0x900], [R22.64], !P2 ;  /* 0x0090000016e17fae */ /* 0x0003e2000d101d46 */
[C---:B------:R-:W-:Y:S02]  /*ebe0*/  ISETP.GE.AND P2, PT, R204.reuse, 0x2, PT ;  /* 0x00000002cc00780c */ /* 0x040fe40003f46270 */
[----:B------:R-:W-:Y:S01]  /*ebf0*/  IADD3 R204, R204, -0x2, RZ ;  /* 0xfffffffecccc7810 */ /* 0x000fe20007ffe0ff */
[C---:B------:R-:W-:Y:S01]  /*ec00*/  HMMA.16816.F32.BF16 R112, R4.reuse, R38, RZ ;  /* 0x000000260470723c */ /* 0x040fe200000418ff */
[----:B------:R1:W-:Y:S04]  /*ec10*/  LDGSTS.E.BYPASS.LTC128B.128 [R225+0x1900], [R22.64+0x40], !P1 ;  /* 0x0190004016e17fae */ /* 0x0003e8000c901d46 */
[----:B------:R1:W-:Y:S03]  /*ec20*/  LDGSTS.E.BYPASS.LTC128B.128 [R225+0x2900], [R22.64+0x80], !P0 ;  /* 0x0290008016e17fae */ /* 0x0003e6000c101d46 */
[C---:B------:R-:W-:Y:S01]  /*ec30*/  HMMA.16816.F32.BF16 R108, R4.reuse, R34, RZ ;  /* 0x00000022046c723c */ /* 0x040fe200000418ff */
[----:B------:R-:W-:Y:S04]  /*ec40*/  LDSM.16.M88.4 R60, [R208+0x4100] ;  /* 0x00410000d03c783b */ /* 0x000fe80000000200 */
[----:B------:R-:W-:Y:S03]  /*ec50*/  LDSM.16.M88.4 R64, [R208+0x4500] ;  /* 0x00450000d040783b */ /* 0x000fe60000000200 */
[----:B------:R-:W-:Y:S01]  /*ec60*/  HMMA.16816.F32.BF16 R100, R4, R30, RZ ;  /* 0x0000001e0464723c */ /* 0x000fe200000418ff */
[----:B------:R-:W2:Y:S04]  /*ec70*/  LDSM.16.M88.4 R4, [R211+0x9100] ;  /* 0x00910000d304783b */ /* 0x000ea80000000200 */
[----:B------:R-:W4:Y:S03]  /*ec80*/  LDSM.16.M88.4 R68, [R208+0x4900] ;  /* 0x00490000d044783b */ /* 0x000f260000000200 */
[C---:B---3--:R-:W-:Y:S01]  /*ec90*/  HMMA.16816.F32.BF16 R96, R16.reuse, R40, RZ ;  /* 0x000000281060723c */ /* 0x048fe200000418ff */
[----:B------:R-:W3:Y:S04]  /*eca0*/  LDSM.16.M88.4 R72, [R208+0x4d00] ;  /* 0x004d0000d048783b */ /* 0x000ee80000000200 */
[----:B------:R-:W0:Y:S03]  /*ecb0*/  LDGDEPBAR ;  /* 0x00000000000079af */ /* 0x000e260000000000 */
[C---:B------:R-:W-:Y:S01]  /*ecc0*/  HMMA.16816.F32.BF16 R124, R16.reuse, R42, RZ ;  /* 0x0000002a107c723c */ /* 0x040fe200000418ff */
[----:B-1----:R-:W1:Y:S07]  /*ecd0*/  LDSM.16.M88.4 R20, [R211+0x8100] ;  /* 0x00810000d314783b */ /* 0x002e6e0000000200 */
[C---:B------:R-:W-:Y:S08]  /*ece0*/  HMMA.16816.F32.BF16 R84, R16.reuse, R36, RZ ;  /* 0x000000241054723c */ /* 0x040ff000000418ff */
[C---:B------:R-:W-:Y:S08]  /*ecf0*/  HMMA.16816.F32.BF16 R120, R16.reuse, R38, RZ ;  /* 0x000000261078723c */ /* 0x040ff000000418ff */
[C---:B------:R-:W-:Y:S08]  /*ed00*/  HMMA.16816.F32.BF16 R76, R16.reuse, R32, RZ ;  /* 0x00000020104c723c */ /* 0x040ff000000418ff */
[C---:B------:R-:W-:Y:S08]  /*ed10*/  HMMA.16816.F32.BF16 R40, R16.reuse, R34, RZ ;  /* 0x000000221028723c */ /* 0x040ff000000418ff */
[C---:B------:R-:W-:Y:S08]  /*ed20*/  HMMA.16816.F32.BF16 R36, R16.reuse, R28, RZ ;  /* 0x0000001c1024723c */ /* 0x040ff000000418ff */
[----:B------:R-:W-:Y:S08]  /*ed30*/  HMMA.16816.F32.BF16 R32, R16, R30, RZ ;  /* 0x0000001e1020723c */ /* 0x000ff000000418ff */
        /* <DEDUP_REMOVED lines=12> */
[----:B------:R-:W-:Y:S08]  /*ee00*/  HMMA.16816.F32.BF16 R84, R12, R54, R120 ;  /* 0x000000360c54723c */ /* 0x000ff00000041878 */
[C---:B--2---:R-:W-:Y:S01]  /*ee10*/  HMMA.16816.F32.BF16 R56, R4.reuse, R60, R28 ;  /* 0x0000003c0438723c */ /* 0x044fe2000004181c */
[----:B------:R-:W2:Y:S07]  /*ee20*/  LDSM.16.M88.4 R28, [R213+0x1400] ;  /* 0x00140000d51c783b */ /* 0x000eae0000000200 */
[----:B------:R-:W-:Y:S01]  /*ee30*/  HMMA.16816.F32.BF16 R52, R4, R64, R24 ;  /* 0x000000400434723c */ /* 0x000fe20000041818 */
[----:B------:R-:W1:Y:S07]  /*ee40*/  LDSM.16.M88.4 R24, [R213+0x1800] ;  /* 0x00180000d518783b */ /* 0x000e6e0000000200 */
[C---:B------:R-:W-:Y:S08]  /*ee50*/  HMMA.16816.F32.BF16 R136, R12.reuse, R48, R76 ;  /* 0x000000300c88723c */ /* 0x040ff0000004184c */
[C---:B------:R-:W-:Y:S08]  /*ee60*/  HMMA.16816.F32.BF16 R140, R12.reuse, R44, R36 ;  /* 0x0000002c0c8c723c */ /* 0x040ff00000041824 */
[C---:B------:R-:W-:Y:S01]  /*ee70*/  HMMA.16816.F32.BF16 R88, R12.reuse, R50, R40 ;  /* 0x000000320c58723c */ /* 0x040fe20000041828 */
[----:B------:R-:W-:Y:S07]  /*ee80*/  LDSM.16.M88.4 R48, [R208+0x5100] ;  /* 0x00510000d030783b */ /* 0x000fee0000000200 */
[----:B------:R-:W-:Y:S01]  /*ee90*/  HMMA.16816.F32.BF16 R76, R12, R46, R32 ;  /* 0x0000002e0c4c723c */ /* 0x000fe20000041820 */
[----:B------:R-:W1:Y:S04]  /*eea0*/  LDSM.16.M88.4 R32, [R213+0x1000] ;  /* 0x00100000d520783b */ /* 0x000e680000000200 */
[----:B------:R-:W-:Y:S03]  /*eeb0*/  LDSM.16.M88.4 R12, [R213+0x1c00] ;  /* 0x001c0000d50c783b */ /* 0x000fe60000000200 */
[C---:B----4-:R-:W-:Y:S01]  /*eec0*/  HMMA.16816.F32.BF16 R36, R4.reuse, R68, R16 ;  /* 0x000000440424723c */ /* 0x050fe20000041810 */
[----:B------:R-:W-:Y:S07]  /*eed0*/  LDSM.16.M88.4 R16, [R211+0xb100] ;  /* 0x00b10000d310783b */ /* 0x000fee0000000200 */
[C---:B---3-5:R-:W-:Y:S01]  /*eee0*/  HMMA.16816.F32.BF16 R144, R4.reuse, R72, R104 ;  /* 0x000000480490723c */ /* 0x068fe20000041868 */
[----:B------:R-:W-:Y:S07]  /*eef0*/  LDSM.16.M88.4 R104, [R208+0x5d00] ;  /* 0x005d0000d068783b */ /* 0x000fee0000000200 */
[C---:B------:R-:W-:Y:S08]  /*ef00*/  HMMA.16816.F32.BF16 R44, R4.reuse, R62, R116 ;  /* 0x0000003e042c723c */ /* 0x040ff00000041874 */
[C---:B------:R-:W-:Y:S08]  /*ef10*/  HMMA.16816.F32.BF16 R40, R4.reuse, R66, R112 ;  /* 0x000000420428723c */ /* 0x040ff00000041870 */
[C---:B------:R-:W-:Y:S08]  /*ef20*/  HMMA.16816.F32.BF16 R124, R4.reuse, R70, R108 ;  /* 0x00000046047c723c */ /* 0x040ff0000004186c */
[----:B------:R-:W-:Y:S01]  /*ef30*/  HMMA.16816.F32.BF16 R132, R4, R74, R100 ;  /* 0x0000004a0484723c */ /* 0x000fe20000041864 */
[----:B------:R-:W3:Y:S07]  /*ef40*/  LDSM.16.M88.4 R4, [R212+0x8100] ;  /* 0x00810000d404783b */ /* 0x000eee0000000200 */
[C---:B-1----:R-:W-:Y:S08]  /*ef50*/  HMMA.16816.F32.BF16 R128, R20.reuse, R60, R96 ;  /* 0x0000003c1480723c */ /* 0x042ff00000041860 */
        /* <DEDUP_REMOVED lines=10> */
[C---:B------:R-:W-:Y:S01]  /*f000*/  HMMA.16816.F32.BF16 R76, R8.reuse, R24, R36 ;  /* 0x00000018084c723c */ /* 0x040fe20000041824 */
[----:B------:R-:W4:Y:S07]  /*f010*/  LDSM.16.M88.4 R36, [R208+0x5900] ;  /* 0x00590000d024783b */ /* 0x000f2e0000000200 */
[C---:B------:R-:W-:Y:S08]  /*f020*/  HMMA.16816.F32.BF16 R96, R8.reuse, R34, R44 ;  /* 0x000000220860723c */ /* 0x040ff0000004182c */
[-C--:B------:R-:W-:Y:S08]  /*f030*/  HMMA.16816.F32.BF16 R88, R8, R32.reuse, R56 ;  /* 0x000000200858723c */ /* 0x080ff00000041838 */
[C---:B---3--:R-:W-:Y:S08]  /*f040*/  HMMA.16816.F32.BF16 R44, R4.reuse, R32, R128 ;  /* 0x00000020042c723c */ /* 0x048ff00000041880 */
        /* <DEDUP_REMOVED lines=8> */
[----:B------:R-:W3:Y:S07]  /*f0d0*/  LDSM.16.M88.4 R8, [R212+0xb100] ;  /* 0x00b10000d408783b */ /* 0x000eee0000000200 */
[C---:B------:R-:W-:Y:S08]  /*f0e0*/  HMMA.16816.F32.BF16 R100, R4.reuse, R12, R108 ;  /* 0x0000000c0464723c */ /* 0x040ff0000004186c */
[C---:B------:R-:W-:Y:S01]  /*f0f0*/  HMMA.16816.F32.BF16 R112, R4.reuse, R14, R92 ;  /* 0x0000000e0470723c */ /* 0x040fe2000004185c */
[----:B------:R-:W1:Y:S07]  /*f100*/  LDSM.16.M88.4 R12, [R212+0xa100] ;  /* 0x00a10000d40c783b */ /* 0x000e6e0000000200 */
        /* <DEDUP_REMOVED lines=20> */
[----:B------:R-:W-:Y:S02]  /*f250*/  IMAD R162, R5, 0x8, R0 ;  /* 0x0000000805a27824 */ /* 0x000fe400078e0200 */
[----:B------:R-:W-:Y:S02]  /*f260*/  @P2 IMAD R4, R156, R204, RZ ;  /* 0x000000cc9c042224 */ /* 0x000fe400078e02ff */
        /* <DEDUP_REMOVED lines=10> */
[----:B------:R-:W-:-:S04]  /*f310*/  IADD3 R2, -R7, R2, R160 ;  /* 0x0000000207027210 */ /* 0x000fc80007ffe1a0 */
[----:B----4-:R-:W-:Y:S01]  /*f320*/  HMMA.16816.F32.BF16 R76, R16, R36, R76 ;  /* 0x00000024104c723c */ /* 0x010fe2000004184c */
        /* <DEDUP_REMOVED lines=10> */
[-C--:B---3--:R-:W-:Y:S01]  /*f3d0*/  HMMA.16816.F32.BF16 R72, R8, R24.reuse, R28 ;  /* 0x000000180848723c */ /* 0x088fe2000004181c */
[----:B------:R-:W1:Y:S04]  /*f3e0*/  SHFL.IDX PT, R29, R0, RZ, 0x1c1f ;  /* 0x001c1fff001d7589 */ /* 0x000e6800000e0000 */
[----:B------:R-:W-:Y:S03]  /*f3f0*/  SHFL.IDX PT, R28, R0, 0x1, 0x1c1f ;  /* 0x003c1f00001c7f89 */ /* 0x000fe600000e0000 */
[----:B------:R-:W-:Y:S08]  /*f400*/  HMMA.16816.F32.BF16 R44, R12, R24, R44 ;  /* 0x000000180c2c723c */ /* 0x000ff0000004182c */
[-C--:B------:R-:W-:Y:S08]  /*f410*/  HMMA.16816.F32.BF16 R96, R8, R26.reuse, R96 ;  /* 0x0000001a0860723c */ /* 0x080ff00000041860 */
[----:B------:R-:W-:Y:S01]  /*f420*/  HMMA.16816.F32.BF16 R32, R12, R26, R48 ;  /* 0x0000001a0c20723c */ /* 0x000fe20000041830 */
[----:B------:R-:W2:Y:S01]  /*f430*/  LDSM.16.M88.4 R24, [R213+0x2800] ;  /* 0x00280000d518783b */ /* 0x000ea20000000200 */
[----:B-1----:R-:W-:-:S05]  /*f440*/  IMAD.IADD R4, R6, 0x1, R29 ;  /* 0x0000000106047824 */ /* 0x002fca00078e021d */
[----:B------:R-:W-:Y:S01]  /*f450*/  IMNMX R4, R7, R4, PT ;  /* 0x0000000407047217 */ /* 0x000fe20003800200 */
[----:B------:R-:W-:Y:S03]  /*f460*/  HMMA.16816.F32.BF16 R60, R20, R42, R80 ;  /* 0x0000002a143c723c */ /* 0x000fe60000041850 */
[----:B------:R-:W-:-:S04]  /*f470*/  ISETP.GT.AND P1, PT, R4, 0x1, PT ;  /* 0x000000010400780c */ /* 0x000fc80003f24270 */
        /* <DEDUP_REMOVED lines=16> */
[----:B------:R-:W-:Y:S01]  /*f580*/  ISETP.GT.AND P0, PT, R4, RZ, PT ;  /* 0x000000ff0400720c */ /* 0x000fe20003f04270 */
        /* <DEDUP_REMOVED lines=11> */
[----:B------:R-:W-:Y:S02]  /*f640*/  IMNMX R5, R7, R2, PT ;  /* 0x0000000207057217 */ /* 0x000fe40003800200 */
[----:B------:R-:W-:-:S02]  /*f650*/  FSEL R147, R40, -INF , P0 ;  /* 0xff80000028937808 */ /* 0x000fc40000000000 */
[----:B------:R-:W-:Y:S02]  /*f660*/  ISETP.GT.AND P0, PT, R4, 0x18, PT ;  /* 0x000000180400780c */ /* 0x000fe40003f04270 */
[----:B------:R-:W-:Y:S01]  /*f670*/  FSEL R156, R61, -INF , P1 ;  /* 0xff8000003d9c7808 */ /* 0x000fe20000800000 */
[----:B-1----:R-:W-:Y:S01]  /*f680*/  IMAD.IADD R2, R6, 0x1, R16 ;  /* 0x0000000106027824 */ /* 0x002fe200078e0210 */
[----:B------:R-:W-:Y:S01]  /*f690*/  FSEL R157, R60, -INF , P0 ;  /* 0xff8000003c9d7808 */ /* 0x000fe20000000000 */
[----:B------:R-:W-:Y:S01]  /*f6a0*/  HMMA.16816.F32.BF16 R24, R8, R26, R88 ;  /* 0x0000001a0818723c */ /* 0x000fe20000041858 */
[C---:B------:R-:W-:Y:S02]  /*f6b0*/  ISETP.GT.AND P0, PT, R4.reuse, 0x20, PT ;  /* 0x000000200400780c */ /* 0x040fe40003f04270 */
[----:B------:R-:W-:Y:S02]  /*f6c0*/  ISETP.GT.AND P1, PT, R4, 0x21, PT ;  /* 0x000000210400780c */ /* 0x000fe40003f24270 */
[----:B------:R-:W-:-:S02]  /*f6d0*/  FSEL R176, R56, -INF , P0 ;  /* 0xff80000038b07808 */ /* 0x000fc40000000000 */
[----:B------:R-:W-:Y:S01]  /*f6e0*/  ISETP.GT.AND P0, PT, R5, RZ, PT ;  /* 0x000000ff0500720c */ /* 0x000fe20003f04270 */
[----:B------:R-:W-:Y:S01]  /*f6f0*/  HMMA.16816.F32.BF16 R80, R20, R104, R100 ;  /* 0x000000681450723c */ /* 0x000fe20000041864 */
[----:B------:R-:W-:Y:S01]  /*f700*/  FSEL R184, R57, -INF , P1 ;  /* 0xff80000039b87808 */ /* 0x000fe20000800000 */
[----:B--2---:R-:W-:Y:S01]  /*f710*/  IMAD.IADD R0, R6, 0x1, R0 ;  /* 0x0000000106007824 */ /* 0x004fe200078e0200 */
        /* <DEDUP_REMOVED lines=8> */
[----:B------:R-:W-:-:S02]  /*f7a0*/  FSEL R60, R34, -INF , P0 ;  /* 0xff800000223c7808 */ /* 0x000fc40000000000 */
[----:B------:R-:W-:Y:S01]  /*f7b0*/  FSEL R56, R47, -INF , P1 ;  /* 0xff8000002f387808 */ /* 0x000fe20000800000 */
[----:B------:R1:W-:Y:S01]  /*f7c0*/  @P2 LDGSTS.E.BYPASS.LTC128B.128 [R225+0x5100], [R18.64+0x80], !P3 ;  /* 0x0510008012e12fae */ /* 0x0003e2000d901d46 */
[----:B------:R-:W-:Y:S02]  /*f7d0*/  ISETP.GT.AND P0, PT, R4, 0x28, PT ;  /* 0x000000280400780c */ /* 0x000fe40003f04270 */
[----:B------:R-:W-:Y:S02]  /*f7e0*/  ISETP.GT.AND P1, PT, R5, 0x9, PT ;  /* 0x000000090500780c */ /* 0x000fe40003f24270 */
[----:B------:R-:W-:Y:S02]  /*f7f0*/  FSEL R177, R64, -INF , P0 ;  /* 0xff80000040b17808 */ /* 0x000fe40000000000 */
[----:B------:R-:W-:Y:S02]  /*f800*/  FSEL R61, R35, -INF , P1 ;  /* 0xff800000233d7808 */ /* 0x000fe40000800000 */
[----:B------:R-:W-:Y:S01]  /*f810*/  ISETP.GT.AND P0, PT, R5, 0x10, PT ;  /* 0x000000100500780c */ /* 0x000fe20003f04270 */
[----:B------:R-:W-:Y:S01]  /*f820*/  HMMA.16816.F32.BF16 R32, R8, R28, R92 ;  /* 0x0000001c0820723c */ /* 0x000fe2000004185c */
[----:B------:R-:W-:-:S02]  /*f830*/  IMNMX R2, R7, R2, PT ;  /* 0x0000000207027217 */ /* 0x000fc40003800200 */
[----:B------:R-:W-:Y:S02]  /*f840*/  ISETP.GT.AND P1, PT, R5, 0x11, PT ;  /* 0x000000110500780c */ /* 0x000fe40003f24270 */
[----:B------:R-:W-:Y:S02]  /*f850*/  FSEL R146, R42, -INF , P0 ;  /* 0xff8000002a927808 */ /* 0x000fe40000000000 */
[C---:B------:R-:W-:Y:S01]  /*f860*/  ISETP.GT.AND P0, PT, R2.reuse, RZ, PT ;  /* 0x000000ff0200720c */ /* 0x040fe20003f04270 */
[----:B------:R-:W-:Y:S01]  /*f870*/  HMMA.16816.F32.BF16 R8, R8, R30, R108 ;  /* 0x0000001e0808723c */ /* 0x000fe2000004186c */
[----:B------:R-:W-:Y:S02]  /*f880*/  FSEL R140, R43, -INF , P1 ;  /* 0xff8000002b8c7808 */ /* 0x000fe40000800000 */
[----:B------:R-:W-:Y:S02]  /*f890*/  ISETP.GT.AND P1, PT, R2, 0x1, PT ;  /* 0x000000010200780c */ /* 0x000fe40003f24270 */
[----:B------:R-:W-:-:S02]  /*f8a0*/  FSEL R44, R72, -INF , P0 ;  /* 0xff800000482c7808 */ /* 0x000fc40000000000 */
[C---:B------:R-:W-:Y:S01]  /*f8b0*/  ISETP.GT.AND P0, PT, R2.reuse, 0x8, PT ;  /* 0x000000080200780c */ /* 0x040fe20003f04270 */
[----:B------:R-:W-:Y:S01]  /*f8c0*/  HMMA.16816.F32.BF16 R40, R20, R106, R112 ;  /* 0x0000006a1428723c */ /* 0x000fe20000041870 */
[----:B------:R-:W-:Y:S02]  /*f8d0*/  FSEL R45, R73, -INF , P1 ;  /* 0xff800000492d7808 */ /* 0x000fe40000800000 */
[----:B------:R-:W-:Y:S02]  /*f8e0*/  ISETP.GT.AND P1, PT, R2, 0x9, PT ;  /* 0x000000090200780c */ /* 0x000fe40003f24270 */
[----:B------:R-:W-:Y:S02]  /*f8f0*/  FSEL R46, R96, -INF , P0 ;  /* 0xff800000602e7808 */ /* 0x000fe40000000000 */
[----:B------:R-:W-:Y:S01]  /*f900*/  ISETP.GT.AND P0, PT, R2, 0x10, PT ;  /* 0x000000100200780c */ /* 0x000fe20003f04270 */
[----:B------:R-:W-:Y:S01]  /*f910*/  HMMA.16816.F32.BF16 R20, R12, R28, R80 ;  /* 0x0000001c0c14723c */ /* 0x000fe20000041850 */
[----:B------:R-:W-:-:S02]  /*f920*/  FSEL R47, R97, -INF , P1 ;  /* 0xff800000612f7808 */ /* 0x000fc40000800000 */
[----:B------:R-:W-:Y:S02]  /*f930*/  ISETP.GT.AND P1, PT, R2, 0x11, PT ;  /* 0x000000110200780c */ /* 0x000fe40003f24270 */
[----:B------:R-:W-:Y:S02]  /*f940*/  FSEL R120, R48, -INF , P0 ;  /* 0xff80000030787808 */ /* 0x000fe40000000000 */
[C---:B------:R-:W-:Y:S02]  /*f950*/  ISETP.GT.AND P0, PT, R2.reuse, 0x18, PT ;  /* 0x000000180200780c */ /* 0x040fe40003f04270 */
[----:B------:R-:W-:Y:S02]  /*f960*/  FSEL R102, R49, -INF , P1 ;  /* 0xff80000031667808 */ /* 0x000fe40000800000 */
[----:B------:R-:W-:Y:S02]  /*f970*/  ISETP.GT.AND P1, PT, R2, 0x19, PT ;  /* 0x000000190200780c */ /* 0x000fe40003f24270 */
[----:B------:R-:W-:-:S02]  /*f980*/  FMNMX.FTZ R6, R44, R45, !PT ;  /* 0x0000002d2c067209 */ /* 0x000fc40007810000 */
[----:B------:R-:W-:Y:S01]  /*f990*/  FSEL R49, R52, -INF , P0 ;  /* 0xff80000034317808 */ /* 0x000fe20000000000 */
[----:B------:R-:W-:Y:S01]  /*f9a0*/  HMMA.16816.F32.BF16 R12, R12, R30, R40 ;  /* 0x0000001e0c0c723c */ /* 0x000fe20000041828 */
[C---:B------:R-:W-:Y:S02]  /*f9b0*/  ISETP.GT.AND P0, PT, R2.reuse, 0x20, PT ;  /* 0x000000200200780c */ /* 0x040fe40003f04270 */
[----:B------:R-:W-:Y:S02]  /*f9c0*/  FSEL R53, R53, -INF , P1 ;  /* 0xff80000035357808 */ /* 0x000fe40000800000 */
[----:B------:R-:W-:Y:S02]  /*f9d0*/  ISETP.GT.AND P1, PT, R2, 0x21, PT ;  /* 0x000000210200780c */ /* 0x000fe40003f24270 */
[----:B------:R-:W-:Y:S02]  /*f9e0*/  FMNMX.FTZ R6, R46, R6, !PT ;  /* 0x000000062e067209 */ /* 0x000fe40007810000 */
[----:B------:R-:W-:-:S02]  /*f9f0*/  FSEL R175, R36, -INF , P0 ;  /* 0xff80000024af7808 */ /* 0x000fc40000000000 */
[C---:B------:R-:W-:Y:S02]  /*fa00*/  ISETP.GT.AND P0, PT, R2.reuse, 0x28, PT ;  /* 0x000000280200780c */ /* 0x040fe40003f04270 */
[----:B------:R-:W-:Y:S02]  /*fa10*/  FSEL R173, R37, -INF , P1 ;  /* 0xff80000025ad7808 */ /* 0x000fe40000800000 */
[----:B------:R-:W-:Y:S02]  /*fa20*/  ISETP.GT.AND P1, PT, R2, 0x29, PT ;  /* 0x000000290200780c */ /* 0x000fe40003f24270 */
[----:B------:R-:W-:Y:S02]  /*fa30*/  FMNMX.FTZ R6, R47, R6, !PT ;  /* 0x000000062f067209 */ /* 0x000fe40007810000 */
[----:B------:R-:W-:Y:S02]  /*fa40*/  FSEL R172, R24, -INF , P0 ;  /* 0xff80000018ac7808 */ /* 0x000fe40000000000 */
[----:B------:R-:W-:-:S02]  /*fa50*/  ISETP.GT.AND P0, PT, R2, 0x30, PT ;  /* 0x000000300200780c */ /* 0x000fc40003f04270 */
[----:B------:R-:W-:Y:S02]  /*fa60*/  FSEL R174, R25, -INF , P1 ;  /* 0xff80000019ae7808 */ /* 0x000fe40000800000 */
[----:B------:R-:W-:Y:S02]  /*fa70*/  FMNMX.FTZ R6, R120, R6, !PT ;  /* 0x0000000678067209 */ /* 0x000fe40007810000 */
[----:B------:R-:W-:Y:S02]  /*fa80*/  IMNMX R0, R7, R0, PT ;  /* 0x0000000007007217 */ /* 0x000fe40003800200 */
[----:B------:R-:W-:Y:S02]  /*fa90*/  ISETP.GT.AND P1, PT, R2, 0x31, PT ;  /* 0x000000310200780c */ /* 0x000fe40003f24270 */
[----:B------:R-:W-:Y:S02]  /*faa0*/  FSEL R228, R32, -INF , P0 ;  /* 0xff80000020e47808 */ /* 0x000fe40000000000 */
[----:B------:R-:W-:-:S02]  /*fab0*/  FMNMX.FTZ R6, R102, R6, !PT ;  /* 0x0000000666067209 */ /* 0x000fc40007810000 */
[C---:B------:R-:W-:Y:S02]  /*fac0*/  ISETP.GT.AND P0, PT, R0.reuse, RZ, PT ;  /* 0x000000ff0000720c */ /* 0x040fe40003f04270 */
[----:B------:R-:W-:Y:S02]  /*fad0*/  FSEL R229, R33, -INF , P1 ;  /* 0xff80000021e57808 */ /* 0x000fe40000800000 */
[----:B------:R-:W-:Y:S02]  /*fae0*/  ISETP.GT.AND P1, PT, R0, 0x1, PT ;  /* 0x000000010000780c */ /* 0x000fe40003f24270 */
[----:B------:R-:W-:Y:S02]  /*faf0*/  FMNMX.FTZ R6, R49, R6, !PT ;  /* 0x0000000631067209 */ /* 0x000fe40007810000 */
[----:B------:R-:W-:Y:S02]  /*fb00*/  FSEL R16, R74, -INF , P0 ;  /* 0xff8000004a107808 */ /* 0x000fe40000000000 */
[----:B------:R-:W-:-:S02]  /*fb10*/  ISETP.GT.AND P0, PT, R0, 0x8, PT ;  /* 0x000000080000780c */ /* 0x000fc40003f04270 */
[----:B------:R-:W-:Y:S02]  /*fb20*/  FSEL R17, R75, -INF , P1 ;  /* 0xff8000004b117808 */ /* 0x000fe40000800000 */
[----:B------:R-:W-:Y:S02]  /*fb30*/  ISETP.GT.AND P1, PT, R0, 0x9, PT ;  /* 0x000000090000780c */ /* 0x000fe40003f24270 */
[----:B------:R-:W-:Y:S02]  /*fb40*/  FMNMX.FTZ R6, R53, R6, !PT ;  /* 0x0000000635067209 */ /* 0x000fe40007810000 */
[----:B------:R-:W-:Y:S02]  /*fb50*/  FSEL R32, R98, -INF , P0 ;  /* 0xff80000062207808 */ /* 0x000fe40000000000 */
[----:B------:R-:W-:Y:S02]  /*fb60*/  FMNMX.FTZ R7, R16, R17, !PT ;  /* 0x0000001110077209 */ /* 0x000fe40007810000 */
[----:B------:R-:W-:-:S02]  /*fb70*/  FSEL R33, R99, -INF , P1 ;  /* 0xff80000063217808 */ /* 0x000fc40000800000 */
[----:B------:R-:W-:Y:S02]  /*fb80*/  FMNMX.FTZ R6, R175, R6, !PT ;  /* 0x00000006af067209 */ /* 0x000fe40007810000 */
[C---:B------:R-:W-:Y:S02]  /*fb90*/  ISETP.GT.AND P0, PT, R0.reuse, 0x10, PT ;  /* 0x000000100000780c */ /* 0x040fe40003f04270 */
[----:B------:R-:W-:Y:S02]  /*fba0*/  ISETP.GT.AND P1, PT, R0, 0x11, PT ;  /* 0x000000110000780c */ /* 0x000fe40003f24270 */
[----:B------:R-:W-:Y:S02]  /*fbb0*/  FMNMX.FTZ R7, R32, R7, !PT ;  /* 0x0000000720077209 */ /* 0x000fe40007810000 */
[----:B------:R-:W-:Y:S02]  /*fbc0*/  FMNMX.FTZ R6, R173, R6, !PT ;  /* 0x00000006ad067209 */ /* 0x000fe40007810000 */
[----:B------:R-:W-:-:S02]  /*fbd0*/  FSEL R50, R50, -INF , P0 ;  /* 0xff80000032327808 */ /* 0x000fc40000000000 */
[----:B------:R-:W-:Y:S02]  /*fbe0*/  FSEL R51, R51, -INF , P1 ;  /* 0xff80000033337808 */ /* 0x000fe40000800000 */
[C---:B------:R-:W-:Y:S02]  /*fbf0*/  ISETP.GT.AND P0, PT, R0.reuse, 0x18, PT ;  /* 0x000000180000780c */ /* 0x040fe40003f04270 */
[----:B------:R-:W-:Y:S02]  /*fc00*/  ISETP.GT.AND P1, PT, R0, 0x19, PT ;  /* 0x000000190000780c */ /* 0x000fe40003f24270 */
[----:B------:R-:W-:Y:S02]  /*fc10*/  FMNMX.FTZ R7, R33, R7, !PT ;  /* 0x0000000721077209 */ /* 0x000fe40007810000 */
[----:B------:R-:W-:Y:S02]  /*fc20*/  FMNMX.FTZ R6, R172, R6, !PT ;  /* 0x00000006ac067209 */ /* 0x000fe40007810000 */
[----:B------:R-:W-:-:S02]  /*fc30*/  FSEL R48, R54, -INF , P0 ;  /* 0xff80000036307808 */ /* 0x000fc40000000000 */
[----:B------:R-:W-:Y:S02]  /*fc40*/  FSEL R103, R55, -INF , P1 ;  /* 0xff80000037677808 */ /* 0x000fe40000800000 */
[----:B------:R-:W-:Y:S02]  /*fc50*/  FMNMX.FTZ R7, R50, R7, !PT ;  /* 0x0000000732077209 */ /* 0x000fe40007810000 */
[C---:B------:R-:W-:Y:S02]  /*fc60*/  ISETP.GT.AND P0, PT, R2.reuse, 0x38, PT ;  /* 0x000000380200780c */ /* 0x040fe40003f04270 */
[----:B------:R-:W-:Y:S02]  /*fc70*/  ISETP.GT.AND P1, PT, R2, 0x39, PT ;  /* 0x000000390200780c */ /* 0x000fe40003f24270 */
[----:B------:R-:W-:Y:S02]  /*fc80*/  FMNMX.FTZ R2, R174, R6, !PT ;  /* 0x00000006ae027209 */ /* 0x000fe40007810000 */
[----:B------:R-:W-:-:S02]  /*fc90*/  FMNMX.FTZ R6, R51, R7, !PT ;  /* 0x0000000733067209 */ /* 0x000fc40007810000 */
[----:B------:R-:W-:Y:S02]  /*fca0*/  FSEL R226, R8, -INF , P0 ;  /* 0xff80000008e27808 */ /* 0x000fe40000000000 */
[----:B------:R-:W-:Y:S02]  /*fcb0*/  ISETP.GT.AND P0, PT, R0, 0x20, PT ;  /* 0x000000200000780c */ /* 0x000fe40003f04270 */
[----:B------:R-:W-:Y:S02]  /*fcc0*/  FMNMX.FTZ R2, R228, R2, !PT ;  /* 0x00000002e4027209 */ /* 0x000fe40007810000 */
[----:B------:R-:W-:Y:S02]  /*fcd0*/  FMNMX.FTZ R6, R48, R6, !PT ;  /* 0x0000000630067209 */ /* 0x000fe40007810000 */
[----:B------:R-:W-:Y:S02]  /*fce0*/  FSEL R158, R38, -INF , P0 ;  /* 0xff800000269e7808 */ /* 0x000fe40000000000 */
[----:B------:R-:W-:-:S02]  /*fcf0*/  FMNMX.FTZ R2, R229, R2, !PT ;  /* 0x00000002e5027209 */ /* 0x000fc40007810000 */
[----:B------:R-:W-:Y:S02]  /*fd00*/  ISETP.GT.AND P0, PT, R0, 0x21, PT ;  /* 0x000000210000780c */ /* 0x000fe40003f04270 */
[----:B------:R-:W-:Y:S02]  /*fd10*/  FMNMX.FTZ R6, R103, R6, !PT ;  /* 0x0000000667067209 */ /* 0x000fe40007810000 */
[----:B------:R-:W-:Y:S02]  /*fd20*/  FSEL R214, R9, -INF , P1 ;  /* 0xff80000009d67808 */ /* 0x000fe40000800000 */
[----:B------:R-:W-:Y:S02]  /*fd30*/  FMNMX.FTZ R2, R226, R2, !PT ;  /* 0x00000002e2027209 */ /* 0x000fe40007810000 */
[----:B------:R-:W-:Y:S02]  /*fd40*/  FSEL R154, R39, -INF , P0 ;  /* 0xff800000279a7808 */ /* 0x000fe40000000000 */
[----:B------:R-:W-:-:S02]  /*fd50*/  ISETP.GT.AND P0, PT, R0, 0x28, PT ;  /* 0x000000280000780c */ /* 0x000fc40003f04270 */
[----:B------:R-:W-:Y:S02]  /*fd60*/  FMNMX.FTZ R6, R158, R6, !PT ;  /* 0x000000069e067209 */ /* 0x000fe40007810000 */
[----:B------:R-:W-:Y:S02]  /*fd70*/  FMNMX.FTZ R7, R214, R2, !PT ;  /* 0x00000002d6077209 */ /* 0x000fe40007810000 */
[----:B------:R-:W-:Y:S02]  /*fd80*/  ISETP.GT.AND P1, PT, R0, 0x29, PT ;  /* 0x000000290000780c */ /* 0x000fe40003f24270 */
[----:B------:R-:W-:Y:S01]  /*fd90*/  FSEL R155, R26, -INF , P0 ;  /* 0xff8000001a9b7808 */ /* 0x000fe20000000000 */
[----:B------:R-:W2:Y:S01]  /*fda0*/  SHFL.BFLY PT, R8, R7, 0x2, 0x1f ;  /* 0x0c401f0007087f89 */ /* 0x000ea200000e0000 */
[----:B------:R-:W-:Y:S02]  /*fdb0*/  FMNMX.FTZ R2, R154, R6, !PT ;  /* 0x000000069a027209 */ /* 0x000fe40007810000 */
[----:B------:R-:W-:-:S02]  /*fdc0*/  ISETP.GT.AND P0, PT, R0, 0x30, PT ;  /* 0x000000300000780c */ /* 0x000fc40003f04270 */
[----:B------:R-:W-:Y:S02]  /*fdd0*/  FMNMX.FTZ R6, R68, R69, !PT ;  /* 0x0000004544067209 */ /* 0x000fe40007810000 */
[----:B------:R-:W-:Y:S02]  /*fde0*/  FSEL R159, R27, -INF , P1 ;  /* 0xff8000001b9f7808 */ /* 0x000fe40000800000 */
[----:B------:R-:W-:Y:S02]  /*fdf0*/  FMNMX.FTZ R2, R155, R2, !PT ;  /* 0x000000029b027209 */ /* 0x000fe40007810000 */
[----:B------:R-:W-:Y:S02]  /*fe00*/  FSEL R207, R34, -INF , P0 ;  /* 0xff80000022cf7808 */ /* 0x000fe40000000000 */
[----:B------:R-:W-:Y:S02]  /*fe10*/  FMNMX.FTZ R6, R70, R6, !PT ;  /* 0x0000000646067209 */ /* 0x000fe40007810000 */
[----:B------:R-:W-:-:S02]  /*fe20*/  ISETP.GT.AND P1, PT, R0, 0x31, PT ;  /* 0x000000310000780c */ /* 0x000fc40003f24270 */
[----:B------:R-:W-:Y:S02]  /*fe30*/  ISETP.GT.AND P0, PT, R4, 0x29, PT ;  /* 0x000000290400780c */ /* 0x000fe40003f04270 */
[----:B------:R-:W-:Y:S02]  /*fe40*/  FMNMX.FTZ R2, R159, R2, !PT ;  /* 0x000000029f027209 */ /* 0x000fe40007810000 */
[----:B------:R-:W-:Y:S02]  /*fe50*/  FMNMX.FTZ R6, R71, R6, !PT ;  /* 0x0000000647067209 */ /* 0x000fe40007810000 */
[----:B------:R-:W-:Y:S02]  /*fe60*/  FSEL R219, R35, -INF , P1 ;  /* 0xff80000023db7808 */ /* 0x000fe40000800000 */
[----:B------:R-:W-:Y:S02]  /*fe70*/  FSEL R178, R65, -INF , P0 ;  /* 0xff80000041b27808 */ /* 0x000fe40000000000 */
[----:B------:R-:W-:-:S02]  /*fe80*/  ISETP.GT.AND P0, PT, R0, 0x38, PT ;  /* 0x000000380000780c */ /* 0x000fc40003f04270 */
[----:B------:R-:W-:Y:S02]  /*fe90*/  ISETP.GT.AND P1, PT, R0, 0x39, PT ;  /* 0x000000390000780c */ /* 0x000fe40003f24270 */
        /* <DEDUP_REMOVED lines=8> */
[----:B------:R-:W-:Y:S02]  /*ff20*/  ISETP.GT.AND P0, PT, R4, 0x30, PT ;  /* 0x000000300400780c */ /* 0x000fe40003f04270 */
[----:B------:R-:W-:Y:S02]  /*ff30*/  FMNMX.FTZ R6, R206, R0, !PT ;  /* 0x00000000ce067209 */ /* 0x000fe40007810000 */
[----:B------:R-:W-:-:S02]  /*ff40*/  FMNMX.FTZ R0, R156, R2, !PT ;  /* 0x000000029c007209 */ /* 0x000fc40007810000 */
[----:B--2---:R-:W-:Y:S02]  /*ff50*/  FMNMX.FTZ R7, R7, R8, !PT ;  /* 0x0000000807077209 */ /* 0x004fe40007810000 */
[----:B------:R-:W-:Y:S01]  /*ff60*/  FSEL R217, R20, -INF , P0 ;  /* 0xff80000014d97808 */ /* 0x000fe20000000000 */
[----:B------:R-:W-:Y:S01]  /*ff70*/  SHFL.BFLY PT, R8, R6, 0x2, 0x1f ;  /* 0x0c401f0006087f89 */ /* 0x000fe200000e0000 */
[----:B------:R-:W-:Y:S02]  /*ff80*/  ISETP.GT.AND P0, PT, R4, 0x31, PT ;  /* 0x000000310400780c */ /* 0x000fe40003f04270 */
[----:B------:R-:W-:Y:S01]  /*ff90*/  FMNMX.FTZ R0, R176, R0, !PT ;  /* 0x00000000b0007209 */ /* 0x000fe20007810000 */
[----:B------:R-:W2:Y:S01]  /*ffa0*/  SHFL.BFLY PT, R9, R7, 0x1, 0x1f ;  /* 0x0c201f0007097f89 */ /* 0x000ea200000e0000 */
[----:B------:R-:W-:Y:S02]  /*ffb0*/  FMNMX.FTZ R2, R57, R56, !PT ;  /* 0x0000003839027209 */ /* 0x000fe40007810000 */
[----:B------:R-:W-:-:S02]  /*ffc0*/  FSEL R215, R21, -INF , P0 ;  /* 0xff80000015d77808 */ /* 0x000fc40000000000 */
[----:B------:R-:W-:Y:S02]  /*ffd0*/  FMNMX.FTZ R0, R184, R0, !PT ;  /* 0x00000000b8007209 */ /* 0x000fe40007810000 */
[----:B------:R-:W-:Y:S02]  /*ffe0*/  ISETP.GT.AND P0, PT, R5, 0x18, PT ;  /* 0x000000180500780c */ /* 0x000fe40003f04270 */
[----:B------:R-:W-:Y:S02]  /*fff0*/  FMNMX.FTZ R2, R60, R2, !PT ;  /* 0x000000023c027209 */ /* 0x000fe40007810000 */
[----:B------:R-:W-:Y:S02]  /*10000*/  FMNMX.FTZ R0, R177, R0, !PT ;  /* 0x00000000b1007209 */ /* 0x000fe40007810000 */
[----:B------:R-:W-:Y:S02]  /*10010*/  FSEL R101, R62, -INF , P0 ;  /* 0xff8000003e657808 */ /* 0x000fe40000000000 */
[----:B------:R-:W-:-:S02]  /*10020*/  ISETP.GT.AND P0, PT, R4, 0x38, PT ;  /* 0x000000380400780c */ /* 0x000fc40003f04270 */
[----:B------:R-:W-:Y:S02]  /*10030*/  FMNMX.FTZ R2, R61, R2, !PT ;  /* 0x000000023d027209 */ /* 0x000fe40007810000 */
[----:B------:R-:W-:Y:S02]  /*10040*/  FMNMX.FTZ R0, R178, R0, !PT ;  /* 0x00000000b2007209 */ /* 0x000fe40007810000 */
[----:B------:R-:W-:Y:S02]  /*10050*/  FSEL R227, R12, -INF , P0 ;  /* 0xff8000000ce37808 */ /* 0x000fe40000000000 */
[----:B------:R-:W-:Y:S02]  /*10060*/  FMNMX.FTZ R2, R146, R2, !PT ;  /* 0x0000000292027209 */ /* 0x000fe40007810000 */
[----:B------:R-:W-:Y:S02]  /*10070*/  ISETP.GT.AND P0, PT, R5, 0x20, PT ;  /* 0x000000200500780c */ /* 0x000fe40003f04270 */
[----:B------:R-:W-:-:S02]  /*10080*/  FMNMX.FTZ R0, R217, R0, !PT ;  /* 0x00000000d9007209 */ /* 0x000fc40007810000 */
[----:B------:R-:W-:Y:S02]  /*10090*/  ISETP.GT.AND P1, PT, R5, 0x19, PT ;  /* 0x000000190500780c */ /* 0x000fe40003f24270 */
[----:B------:R-:W-:Y:S02]  /*100a0*/  FMNMX.FTZ R2, R140, R2, !PT ;  /* 0x000000028c027209 */ /* 0x000fe40007810000 */
[----:B------:R-:W-:Y:S02]  /*100b0*/  FSEL R153, R58, -INF , P0 ;  /* 0xff8000003a997808 */ /* 0x000fe40000000000 */
[----:B------:R-:W-:Y:S01]  /*100c0*/  ISETP.GT.AND P0, PT, R4, 0x39, PT ;  /* 0x000000390400780c */ /* 0x000fe20003f04270 */
[----:B------:R-:W-:Y:S01]  /*100d0*/  IMAD R4, R151, 0x20, R149 ;  /* 0x0000002097047824 */ /* 0x000fe200078e0295 */
[----:B------:R-:W-:Y:S02]  /*100e0*/  FMNMX.FTZ R0, R215, R0, !PT ;  /* 0x00000000d7007209 */ /* 0x000fe40007810000 */
[----:B------:R-:W-:-:S02]  /*100f0*/  FSEL R100, R63, -INF , P1 ;  /* 0xff8000003f647808 */ /* 0x000fc40000800000 */
[----:B------:R-:W-:Y:S02]  /*10100*/  FMNMX.FTZ R2, R101, R2, !PT ;  /* 0x0000000265027209 */ /* 0x000fe40007810000 */
[----:B------:R-:W-:Y:S02]  /*10110*/  FSEL R222, R13, -INF , P0 ;  /* 0xff8000000dde7808 */ /* 0x000fe40000000000 */
[----:B------:R-:W-:Y:S02]  /*10120*/  FMNMX.FTZ R0, R227, R0, !PT ;  /* 0x00000000e3007209 */ /* 0x000fe40007810000 */
[----:B------:R-:W-:Y:S02]  /*10130*/  ISETP.GT.AND P1, PT, R5, 0x21, PT ;  /* 0x000000210500780c */ /* 0x000fe40003f24270 */
[----:B------:R-:W-:Y:S02]  /*10140*/  FMNMX.FTZ R2, R100, R2, !PT ;  /* 0x0000000264027209 */ /* 0x000fe40007810000 */
[----:B--2---:R-:W-:-:S02]  /*10150*/  FMNMX.FTZ R143, R7, R9, !PT ;  /* 0x00000009078f7209 */ /* 0x004fc40007810000 */
[----:B------:R-:W-:Y:S02]  /*10160*/  FMNMX.FTZ R7, R222, R0, !PT ;  /* 0x00000000de077209 */ /* 0x000fe40007810000 */
[----:B------:R-:W-:Y:S01]  /*10170*/  FSEL R152, R59, -INF , P1 ;  /* 0xff8000003b987808 */ /* 0x000fe20000800000 */
[----:B------:R-:W-:Y:S01]  /*10180*/  FMUL.FTZ R12, R143, c[0x0][0x2d0] ;  /* 0x0000b4008f0c7a20 */ /* 0x000fe20000410000 */
[----:B------:R-:W-:Y:S02]  /*10190*/  ISETP.GT.AND P0, PT, R5, 0x28, PT ;  /* 0x000000280500780c */ /* 0x000fe40003f04270 */
[----:B------:R-:W-:Y:S02]  /*101a0*/  FMNMX.FTZ R2, R153, R2, !PT ;  /* 0x0000000299027209 */ /* 0x000fe40007810000 */
[----:B------:R-:W-:Y:S02]  /*101b0*/  FMNMX.FTZ R142, R6, R8, !PT ;  /* 0x00000008068e7209 */ /* 0x000fe40007810000 */
[----:B------:R-:W2:Y:S01]  /*101c0*/  SHFL.BFLY PT, R6, R7, 0x2, 0x1f ;  /* 0x0c401f0007067f89 */ /* 0x000ea200000e0000 */
[----:B------:R-:W-:-:S02]  /*101d0*/  ISETP.GT.AND P1, PT, R5, 0x29, PT ;  /* 0x000000290500780c */ /* 0x000fc40003f24270 */
[----:B------:R-:W-:Y:S01]  /*101e0*/  FSEL R141, R66, -INF , P0 ;  /* 0xff800000428d7808 */ /* 0x000fe20000000000 */
[----:B------:R-:W3:Y:S01]  /*101f0*/  SHFL.BFLY PT, R8, R142, 0x1, 0x1f ;  /* 0x0c201f008e087f89 */ /* 0x000ee200000e0000 */
[----:B------:R-:W-:Y:S02]  /*10200*/  FMNMX.FTZ R0, R152, R2, !PT ;  /* 0x0000000298007209 */ /* 0x000fe40007810000 */
[----:B------:R-:W-:Y:S02]  /*10210*/  ISETP.GT.AND P0, PT, R5, 0x30, PT ;  /* 0x000000300500780c */ /* 0x000fe40003f04270 */
[----:B------:R-:W-:Y:S02]  /*10220*/  FSEL R13, R67, -INF , P1 ;  /* 0xff800000430d7808 */ /* 0x000fe40000800000 */
[----:B------:R-:W-:Y:S02]  /*10230*/  FMNMX.FTZ R0, R141, R0, !PT ;  /* 0x000000008d007209 */ /* 0x000fe40007810000 */
[----:B------:R-:W-:-:S02]  /*10240*/  ISETP.GT.AND P1, PT, R5, 0x31, PT ;  /* 0x000000310500780c */ /* 0x000fc40003f24270 */
[----:B------:R-:W-:Y:S02]  /*10250*/  FSEL R216, R22, -INF , P0 ;  /* 0xff80000016d87808 */ /* 0x000fe40000000000 */
[----:B------:R-:W-:Y:S02]  /*10260*/  FMNMX.FTZ R0, R13, R0, !PT ;  /* 0x000000000d007209 */ /* 0x000fe40007810000 */
[----:B------:R-:W-:Y:S02]  /*10270*/  FSETP.NEU.FTZ.AND P0, PT, R143, -INF , PT ;  /* 0xff8000008f00780b */ /* 0x000fe40003f1d000 */
[----:B------:R-:W-:Y:S02]  /*10280*/  FSEL R220, R23, -INF , P1 ;  /* 0xff80000017dc7808 */ /* 0x000fe40000800000 */
[----:B------:R-:W-:Y:S02]  /*10290*/  ISETP.GT.AND P1, PT, R5, 0x38, PT ;  /* 0x000000380500780c */ /* 0x000fe40003f24270 */
[----:B------:R-:W-:-:S02]  /*102a0*/  FMNMX.FTZ R2, R216, R0, !PT ;  /* 0x00000000d8027209 */ /* 0x000fc40007810000 */
        /* <DEDUP_REMOVED lines=16> */
[----:B------:R-:W1:Y:S01]  /*103b0*/  SHFL.BFLY PT, R9, R6, 0x2, 0x1f ;  /* 0x0c401f0006097f89 */ /* 0x000e6200000e0000 */
[----:B----4-:R-:W-:Y:S01]  /*103c0*/  IMAD.IADD R0, R150, 0x1, R4 ;  /* 0x0000000196007824 */ /* 0x010fe200078e0204 */
[C---:B------:R-:W-:Y:S01]  /*103d0*/  @P2 LEA R4, P0, R163.reuse, R18, 0x1 ;  /* 0x00000012a3042211 */ /* 0x040fe200078008ff */
        /* <DEDUP_REMOVED lines=25> */
[----:B---3--:R-:W-:-:S02]  /*10570*/  FMNMX.FTZ R4, R6, R9, !PT ;  /* 0x0000000906047209 */ /* 0x008fc40007810000 */
        /* <DEDUP_REMOVED lines=55> */
[----:B------:R-:W2:Y:S07]  /*108f0*/  LDSM.16.MT88.4 R24, [R209+0x500] ;  /* 0x00050000d118783b */ /* 0x000eae0000004200 */
[----:B------:R-:W-:Y:S01]  /*10900*/  HMMA.16816.F32.BF16 R60, R8, R16, RZ ;  /* 0x00000010083c723c */ /* 0x000fe200000418ff */
[----:B-1----:R-:W-:-:S07]  /*10910*/  FFMA.FTZ R4, R53, c[0x0][0x2d0], -R12 ;  /* 0x0000b40035047a23 */ /* 0x002fce000001080c */
[C---:B------:R-:W-:Y:S01]  /*10920*/  HMMA.16816.F32.BF16 R124, R8.reuse, R18, RZ ;  /* 0x00000012087c723c */ /* 0x040fe200000418ff */
[----:B------:R1:W3:Y:S01]  /*10930*/  MUFU.EX2 R239, R4 ;  /* 0x0000000400ef7308 */ /* 0x0002e20000000800 */
[----:B------:R-:W-:Y:S06]  /*10940*/  LDSM.16.MT88.4 R16, [R209+0x1500] ;  /* 0x00150000d110783b */ /* 0x000fec0000004200 */
[C---:B------:R-:W-:Y:S08]  /*10950*/  HMMA.16816.F32.BF16 R56, R8.reuse, R20, RZ ;  /* 0x000000140838723c */ /* 0x040ff000000418ff */
[----:B------:R-:W-:Y:S01]  /*10960*/  HMMA.16816.F32.BF16 R120, R8, R22, RZ ;  /* 0x000000160878723c */ /* 0x000fe200000418ff */
[----:B-1----:R-:W-:Y:S01]  /*10970*/  FFMA.FTZ R4, R50, c[0x0][0x2d0], -R2 ;  /* 0x0000b40032047a23 */ /* 0x002fe20000010802 */
[----:B------:R-:W1:Y:S01]  /*10980*/  LDSM.16.MT88.4 R20, [R210+0x500] ;  /* 0x00050000d214783b */ /* 0x000e620000004200 */
[----:B---3--:R-:W-:-:S02]  /*10990*/  F2FP.BF16.PACK_AB R6, R239, R240 ;  /* 0x000000f0ef06723e */ /* 0x008fc400000010ff */
[----:B------:R3:W-:Y:S03]  /*109a0*/  MUFU.EX2 R230, R4 ;  /* 0x0000000400e67308 */ /* 0x0007e60000000800 */
[C---:B------:R-:W-:Y:S08]  /*109b0*/  HMMA.16816.F32.BF16 R52, R8.reuse, R28, RZ ;  /* 0x0000001c0834723c */ /* 0x040ff000000418ff */
[----:B------:R-:W-:Y:S01]  /*109c0*/  HMMA.16816.F32.BF16 R132, R8, R30, RZ ;  /* 0x0000001e0884723c */ /* 0x000fe200000418ff */
[----:B------:R-:W4:Y:S01]  /*109d0*/  LDSM.16.MT88.4 R28, [R210+0x1500] ;  /* 0x00150000d21c783b */ /* 0x000f220000004200 */
[----:B---3--:R-:W-:-:S06]  /*109e0*/  FFMA.FTZ R4, R51, c[0x0][0x2d0], -R2 ;  /* 0x0000b40033047a23 */ /* 0x008fcc0000010802 */
[C---:B------:R-:W-:Y:S01]  /*109f0*/  HMMA.16816.F32.BF16 R136, R8.reuse, R34, RZ ;  /* 0x000000220888723c */ /* 0x040fe200000418ff */
[----:B------:R3:W1:Y:S07]  /*10a00*/  MUFU.EX2 R233, R4 ;  /* 0x0000000400e97308 */ /* 0x00066e0000000800 */
[----:B------:R-:W-:Y:S01]  /*10a10*/  HMMA.16816.F32.BF16 R44, R8, R36, RZ ;  /* 0x00000024082c723c */ /* 0x000fe200000418ff */
[----:B---3--:R-:W-:Y:S01]  /*10a20*/  FFMA.FTZ R4, R48, c[0x0][0x2d0], -R2 ;  /* 0x0000b40030047a23 */ /* 0x008fe20000010802 */
[----:B-1----:R-:W-:-:S06]  /*10a30*/  F2FP.BF16.PACK_AB R5, R233, R230 ;  /* 0x000000e6e905723e */ /* 0x002fcc00000010ff */
[----:B------:R-:W-:Y:S01]  /*10a40*/  HMMA.16816.F32.BF16 R48, R8, R32, RZ ;  /* 0x000000200830723c */ /* 0x000fe200000418ff */
[----:B------:R-:W1:Y:S01]  /*10a50*/  LDSM.16.MT88.4 R32, [R209+0x2500] ;  /* 0x00250000d120783b */ /* 0x000e620000004200 */
[----:B------:R3:W-:Y:S02]  /*10a60*/  MUFU.EX2 R232, R4 ;  /* 0x0000000400e87308 */ /* 0x0007e40000000800 */
[----:B---3--:R-:W-:-:S06]  /*10a70*/  FFMA.FTZ R4, R103, c[0x0][0x2d0], -R2 ;  /* 0x0000b40067047a23 */ /* 0x008fcc0000010802 */
[----:B------:R3:W2:Y:S02]  /*10a80*/  MUFU.EX2 R231, R4 ;  /* 0x0000000400e77308 */ /* 0x0006a40000000800 */
[----:B---3--:R-:W-:Y:S01]  /*10a90*/  FFMA.FTZ R4, R147, c[0x0][0x2d0], -R0 ;  /* 0x0000b40093047a23 */ /* 0x008fe20000010800 */
[----:B--2---:R-:W-:-:S05]  /*10aa0*/  F2FP.BF16.PACK_AB R7, R231, R232 ;  /* 0x000000e8e707723e */ /* 0x004fca00000010ff */
[----:B------:R2:W-:Y:S02]  /*10ab0*/  MUFU.EX2 R224, R4 ;  /* 0x0000000400e07308 */ /* 0x0005e40000000800 */
[--C-:B--2---:R-:W-:Y:S02]  /*10ac0*/  FFMA.FTZ R4, R148, c[0x0][0x2d0], -R0.reuse ;  /* 0x0000b40094047a23 */ /* 0x104fe40000010800 */
[----:B------:R-:W-:Y:S01]  /*10ad0*/  HMMA.16816.F32.BF16 R148, R8, R38, RZ ;  /* 0x000000260894723c */ /* 0x000fe200000418ff */
[----:B------:R-:W-:Y:S03]  /*10ae0*/  LDSM.16.MT88.4 R36, [R210+0x2900] ;  /* 0x00290000d224783b */ /* 0x000fe60000004200 */
[----:B------:R2:W3:Y:S03]  /*10af0*/  MUFU.EX2 R223, R4 ;  /* 0x0000000400df7308 */ /* 0x0004e60000000800 */
[----:B------:R-:W-:-:S02]  /*10b00*/  FFMA.FTZ R8, R157, c[0x0][0x2d0], -R0 ;  /* 0x0000b4009d087a23 */ /* 0x000fc40000010800 */
[----:B------:R-:W-:-:S03]  /*10b10*/  IMAD.MOV.U32 R11, RZ, RZ, R162 ;  /* 0x000000ffff0b7224 */ /* 0x000fc600078e00a2 */
[----:B------:R1:W-:Y:S01]  /*10b20*/  MUFU.EX2 R221, R8 ;  /* 0x0000000800dd7308 */ /* 0x0003e20000000800 */
[----:B------:R-:W-:Y:S02]  /*10b30*/  IMAD.MOV.U32 R10, RZ, RZ, R161 ;  /* 0x000000ffff0a7224 */ /* 0x000fe400078e00a1 */
[----:B------:R-:W-:Y:S01]  /*10b40*/  IMAD.MOV.U32 R9, RZ, RZ, R160 ;  /* 0x000000ffff097224 */ /* 0x000fe200078e00a0 */
[----:B--2---:R-:W-:-:S07]  /*10b50*/  F2FP.BF16.PACK_AB R4, R241, R236 ;  /* 0x000000ecf104723e */ /* 0x004fce00000010ff */
[----:B------:R-:W-:Y:S01]  /*10b60*/  HMMA.16816.F32.BF16 R168, R4, R24, R116 ;  /* 0x0000001804a8723c */ /* 0x000fe20000041874 */
[----:B-1----:R-:W-:-:S04]  /*10b70*/  FFMA.FTZ R8, R156, c[0x0][0x2d0], -R0 ;  /* 0x0000b4009c087a23 */ /* 0x002fc80000010800 */
[----:B------:R1:W2:Y:S03]  /*10b80*/  MUFU.EX2 R218, R8 ;  /* 0x0000000800da7308 */ /* 0x0002a60000000800 */
[C---:B------:R-:W-:Y:S08]  /*10b90*/  HMMA.16816.F32.BF16 R164, R4.reuse, R20, R112 ;  /* 0x0000001404a4723c */ /* 0x040ff00000041870 */
[----:B------:R-:W-:Y:S01]  /*10ba0*/  HMMA.16816.F32.BF16 R116, R4, R16, R108 ;  /* 0x000000100474723c */ /* 0x000fe2000004186c */
[----:B-1----:R-:W-:-:S07]  /*10bb0*/  FFMA.FTZ R8, R146, c[0x0][0x2d0], -R3 ;  /* 0x0000b40092087a23 */ /* 0x002fce0000010803 */
[C---:B----4-:R-:W-:Y:S01]  /*10bc0*/  HMMA.16816.F32.BF16 R112, R4.reuse, R28, R104 ;  /* 0x0000001c0470723c */ /* 0x050fe20000041868 */
[----:B------:R1:W-:Y:S07]  /*10bd0*/  MUFU.EX2 R202, R8 ;  /* 0x0000000800ca7308 */ /* 0x0003ee0000000800 */
[C---:B------:R-:W-:Y:S08]  /*10be0*/  HMMA.16816.F32.BF16 R104, R4.reuse, R32, R96 ;  /* 0x000000200468723c */ /* 0x040ff00000041860 */
[----:B------:R-:W-:Y:S01]  /*10bf0*/  HMMA.16816.F32.BF16 R160, R4, R26, R88 ;  /* 0x0000001a04a0723c */ /* 0x000fe20000041858 */
[----:B-1----:R-:W-:-:S04]  /*10c00*/  FFMA.FTZ R8, R140, c[0x0][0x2d0], -R3 ;  /* 0x0000b4008c087a23 */ /* 0x002fc80000010803 */
[----:B------:R1:W4:Y:S03]  /*10c10*/  MUFU.EX2 R203, R8 ;  /* 0x0000000800cb7308 */ /* 0x0003260000000800 */
[C---:B------:R-:W-:Y:S08]  /*10c20*/  HMMA.16816.F32.BF16 R108, R4.reuse, R22, R84 ;  /* 0x00000016046c723c */ /* 0x040ff00000041854 */
[----:B------:R-:W-:Y:S01]  /*10c30*/  HMMA.16816.F32.BF16 R96, R4, R18, R80 ;  /* 0x000000120460723c */ /* 0x000fe20000041850 */
[----:B-1----:R-:W-:-:S07]  /*10c40*/  FFMA.FTZ R8, R101, c[0x0][0x2d0], -R3 ;  /* 0x0000b40065087a23 */ /* 0x002fce0000010803 */
[C---:B------:R-:W-:Y:S01]  /*10c50*/  HMMA.16816.F32.BF16 R88, R4.reuse, R34, R72 ;  /* 0x000000220458723c */ /* 0x040fe20000041848 */
[----:B------:R1:W-:Y:S07]  /*10c60*/  MUFU.EX2 R201, R8 ;  /* 0x0000000800c97308 */ /* 0x0003ee0000000800 */
[----:B------:R-:W-:Y:S01]  /*10c70*/  HMMA.16816.F32.BF16 R84, R4, R42, R64 ;  /* 0x0000002a0454723c */ /* 0x000fe20000041840 */
[----:B-1----:R-:W-:-:S07]  /*10c80*/  FFMA.FTZ R8, R100, c[0x0][0x2d0], -R3 ;  /* 0x0000b40064087a23 */ /* 0x002fce0000010803 */
[C---:B------:R-:W-:Y:S01]  /*10c90*/  HMMA.16816.F32.BF16 R100, R4.reuse, R40, R92 ;  /* 0x000000280464723c */ /* 0x040fe2000004185c */
[----:B------:R1:W1:Y:S07]  /*10ca0*/  MUFU.EX2 R200, R8 ;  /* 0x0000000800c87308 */ /* 0x00026e0000000800 */
[----:B------:R-:W-:Y:S07]  /*10cb0*/  HMMA.16816.F32.BF16 R92, R4, R30, R76 ;  /* 0x0000001e045c723c */ /* 0x000fee000004184c */
[----:B---3--:R-:W-:-:S02]  /*10cc0*/  F2FP.BF16.PACK_AB R4, R223, R224 ;  /* 0x000000e0df04723e */ /* 0x008fc400000010ff */
[----:B--2---:R-:W-:Y:S01]  /*10cd0*/  F2FP.BF16.PACK_AB R6, R218, R221 ;  /* 0x000000ddda06723e */ /* 0x004fe200000010ff */
[--C-:B-1----:R-:W-:Y:S01]  /*10ce0*/  FFMA.FTZ R8, R175, c[0x0][0x2d0], -R12.reuse ;  /* 0x0000b400af087a23 */ /* 0x102fe2000001080c */
[----:B----4-:R-:W-:Y:S02]  /*10cf0*/  F2FP.BF16.PACK_AB R5, R203, R202 ;  /* 0x000000cacb05723e */ /* 0x010fe400000010ff */
[----:B------:R-:W-:Y:S01]  /*10d00*/  F2FP.BF16.PACK_AB R7, R200, R201 ;  /* 0x000000c9c807723e */ /* 0x000fe200000010ff */
[----:B------:R1:W-:Y:S06]  /*10d10*/  MUFU.EX2 R199, R8 ;  /* 0x0000000800c77308 */ /* 0x0003ec0000000800 */
[C---:B------:R-:W-:Y:S08]  /*10d20*/  HMMA.16816.F32.BF16 R76, R4.reuse, R20, R60 ;  /* 0x00000014044c723c */ /* 0x040ff0000004183c */
[----:B------:R-:W-:Y:S01]  /*10d30*/  HMMA.16816.F32.BF16 R60, R4, R26, R128 ;  /* 0x0000001a043c723c */ /* 0x000fe20000041880 */
[----:B-1----:R-:W-:-:S04]  /*10d40*/  FFMA.FTZ R8, R173, c[0x0][0x2d0], -R12 ;  /* 0x0000b400ad087a23 */ /* 0x002fc8000001080c */
[----:B------:R1:W2:Y:S02]  /*10d50*/  MUFU.EX2 R198, R8 ;  /* 0x0000000800c67308 */ /* 0x0002a40000000800 */
[----:B------:R-:W-:Y:S01]  /*10d60*/  IMAD.MOV.U32 R131, RZ, RZ, R179 ;  /* 0x000000ffff837224 */ /* 0x000fe200078e00b3 */
        /* <DEDUP_REMOVED lines=13> */
[----:B------:R-:W3:Y:S01]  /*10e40*/  LDSM.16.MT88.4 R16, [R210+0x900] ;  /* 0x00090000d210783b */ /* 0x000ee20000004200 */
        /* <DEDUP_REMOVED lines=21> */
[----:B------:R-:W-:Y:S01]  /*10fa0*/  HMMA.16816.F32.BF16 R120, R4, R16, R164 ;  /* 0x000000100478723c */ /* 0x000fe200000418a4 */
        /* <DEDUP_REMOVED lines=21> */
[----:B------:R2:W1:Y:S02]  /*11100*/  MUFU.EX2 R147, R8 ;  /* 0x0000000800937308 */ /* 0x0004640000000800 */
[----:B---3--:R-:W-:Y:S02]  /*11110*/  F2FP.BF16.PACK_AB R4, R176, R179 ;  /* 0x000000b3b004723e */ /* 0x008fe400000010ff */
[----:B----4-:R-:W-:Y:S01]  /*11120*/  F2FP.BF16.PACK_AB R6, R178, R177 ;  /* 0x000000b1b206723e */ /* 0x010fe200000010ff */
[----:B--2---:R-:W-:Y:S01]  /*11130*/  FFMA.FTZ R8, R141, c[0x0][0x2d0], -R3 ;  /* 0x0000b4008d087a23 */ /* 0x004fe20000010803 */
[----:B-1----:R-:W-:-:S03]  /*11140*/  F2FP.BF16.PACK_AB R5, R147, R140 ;  /* 0x0000008c9305723e */ /* 0x002fc600000010ff */
[----:B------:R1:W-:Y:S02]  /*11150*/  MUFU.EX2 R146, R8 ;  /* 0x0000000800927308 */ /* 0x0003e40000000800 */
[----:B-1----:R-:W-:-:S06]  /*11160*/  FFMA.FTZ R8, R13, c[0x0][0x2d0], -R3 ;  /* 0x0000b4000d087a23 */ /* 0x002fcc0000010803 */
[----:B------:R-:W1:Y:S02]  /*11170*/  MUFU.EX2 R141, R8 ;  /* 0x00000008008d7308 */ /* 0x000e640000000800 */
[----:B-1----:R-:W-:Y:S01]  /*11180*/  F2FP.BF16.PACK_AB R7, R141, R146 ;  /* 0x000000928d07723e */ /* 0x002fe200000010ff */
[----:B------:R-:W-:-:S06]  /*11190*/  FFMA.FTZ R8, R228, c[0x0][0x2d0], -R12 ;  /* 0x0000b400e4087a23 */ /* 0x000fcc000001080c */
[C---:B------:R-:W-:Y:S07]  /*111a0*/  HMMA.16816.F32.BF16 R168, R4.reuse, R26, R60 ;  /* 0x0000001a04a8723c */ /* 0x040fee000004183c */
[----:B------:R-:W-:Y:S01]  /*111b0*/  IMAD.MOV.U32 R27, RZ, RZ, R131 ;  /* 0x000000ffff1b7224 */ /* 0x000fe200078e0083 */
[C---:B------:R-:W-:Y:S01]  /*111c0*/  HMMA.16816.F32.BF16 R60, R4.reuse, R18, R52 ;  /* 0x00000012043c723c */ /* 0x040fe20000041834 */
[----:B------:R1:W-:Y:S01]  /*111d0*/  MUFU.EX2 R52, R8 ;  /* 0x0000000800347308 */ /* 0x0003e20000000800 */
[----:B------:R-:W2:Y:S06]  /*111e0*/  LDSM.16.MT88.4 R128, [R209+0x1d00] ;  /* 0x001d0000d180783b */ /* 0x000eac0000004200 */
[C---:B------:R-:W-:Y:S01]  /*111f0*/  HMMA.16816.F32.BF16 R152, R4.reuse, R24, R80 ;  /* 0x000000180498723c */ /* 0x040fe20000041850 */
[----:B------:R-:W3:Y:S07]  /*11200*/  LDSM.16.MT88.4 R80, [R209+0x2d00] ;  /* 0x002d0000d150783b */ /* 0x000eee0000004200 */
[----:B------:R-:W-:Y:S01]  /*11210*/  HMMA.16816.F32.BF16 R48, R4, R22, R48 ;  /* 0x000000160430723c */ /* 0x000fe20000041830 */
[----:B-1----:R-:W-:-:S04]  /*11220*/  FFMA.FTZ R8, R229, c[0x0][0x2d0], -R12 ;  /* 0x0000b400e5087a23 */ /* 0x002fc8000001080c */
[----:B------:R1:W4:Y:S03]  /*11230*/  MUFU.EX2 R26, R8 ;  /* 0x00000008001a7308 */ /* 0x0003260000000800 */
[C---:B------:R-:W-:Y:S08]  /*11240*/  HMMA.16816.F32.BF16 R116, R4.reuse, R20, R72 ;  /* 0x000000140474723c */ /* 0x040ff00000041848 */
[----:B------:R-:W-:Y:S01]  /*11250*/  HMMA.16816.F32.BF16 R100, R4, R16, R76 ;  /* 0x000000100464723c */ /* 0x000fe2000004184c */
[----:B-1----:R-:W-:Y:S01]  /*11260*/  FFMA.FTZ R8, R226, c[0x0][0x2d0], -R12 ;  /* 0x0000b400e2087a23 */ /* 0x002fe2000001080c */
[----:B----4-:R-:W-:-:S06]  /*11270*/  F2FP.BF16.PACK_AB R92, R26, R52 ;  /* 0x000000341a5c723e */ /* 0x010fcc00000010ff */
[C---:B------:R-:W-:Y:S01]  /*11280*/  HMMA.16816.F32.BF16 R68, R4.reuse, R28, R68 ;  /* 0x0000001c0444723c */ /* 0x040fe20000041844 */
[----:B------:R1:W-:Y:S07]  /*11290*/  MUFU.EX2 R25, R8 ;  /* 0x0000000800197308 */ /* 0x0003ee0000000800 */
[C---:B------:R-:W-:Y:S08]  /*112a0*/  HMMA.16816.F32.BF16 R44, R4.reuse, R30, R44 ;  /* 0x0000001e042c723c */ /* 0x040ff0000004182c */
[----:B------:R-:W-:Y:S01]  /*112b0*/  HMMA.16816.F32.BF16 R64, R4, R32, R64 ;  /* 0x000000200440723c */ /* 0x000fe20000041840 */
[----:B-1----:R-:W-:Y:S01]  /*112c0*/  FFMA.FTZ R8, R214, c[0x0][0x2d0], -R12 ;  /* 0x0000b400d6087a23 */ /* 0x002fe2000001080c */
[----:B------:R-:W-:-:S03]  /*112d0*/  IADD3 R214, R213, 0x2c00, RZ ;  /* 0x00002c00d5d67810 */ /* 0x000fc60007ffe0ff */
[----:B------:R1:W4:Y:S03]  /*112e0*/  MUFU.EX2 R24, R8 ;  /* 0x0000000800187308 */ /* 0x0003260000000800 */
[C---:B------:R-:W-:Y:S08]  /*112f0*/  HMMA.16816.F32.BF16 R56, R4.reuse, R34, R56 ;  /* 0x000000220438723c */ /* 0x040ff00000041838 */
[----:B------:R-:W-:Y:S01]  /*11300*/  HMMA.16816.F32.BF16 R84, R4, R36, R192 ;  /* 0x000000240454723c */ /* 0x000fe200000418c0 */
[----:B-1----:R-:W-:Y:S01]  /*11310*/  FFMA.FTZ R8, R207, c[0x0][0x2d0], -R2 ;  /* 0x0000b400cf087a23 */ /* 0x002fe20000010802 */
[----:B----4-:R-:W-:-:S06]  /*11320*/  F2FP.BF16.PACK_AB R94, R24, R25 ;  /* 0x00000019185e723e */ /* 0x010fcc00000010ff */
[----:B------:R-:W-:Y:S01]  /*11330*/  HMMA.16816.F32.BF16 R40, R4, R38, R40 ;  /* 0x000000260428723c */ /* 0x000fe20000041828 */
[----:B------:R1:W-:Y:S01]  /*11340*/  MUFU.EX2 R23, R8 ;  /* 0x0000000800177308 */ /* 0x0003e20000000800 */
[----:B------:R-:W4:Y:S01]  /*11350*/  LDSM.16.MT88.4 R4, [R210+0x2d00] ;  /* 0x002d0000d204783b */ /* 0x000f220000004200 */
[----:B-1----:R-:W-:Y:S01]  /*11360*/  FFMA.FTZ R8, R219, c[0x0][0x2d0], -R2 ;  /* 0x0000b400db087a23 */ /* 0x002fe20000010802 */
[----:B------:R-:W-:-:S05]  /*11370*/  IADD3 R219, R213, 0x1800, RZ ;  /* 0x00001800d5db7810 */ /* 0x000fca0007ffe0ff */
[----:B------:R1:W1:Y:S02]  /*11380*/  MUFU.EX2 R22, R8 ;  /* 0x0000000800167308 */ /* 0x0002640000000800 */
[--C-:B-1----:R-:W-:Y:S01]  /*11390*/  FFMA.FTZ R8, R205, c[0x0][0x2d0], -R2.reuse ;  /* 0x0000b400cd087a23 */ /* 0x102fe20000010802 */
[----:B------:R-:W-:Y:S01]  /*113a0*/  F2FP.BF16.PACK_AB R93, R22, R23 ;  /* 0x00000017165d723e */ /* 0x000fe200000010ff */
        /* <DEDUP_REMOVED lines=9> */
[----:B------:R-:W-:Y:S01]  /*11440*/  HMMA.16816.F32.BF16 R120, R92, R128, R124 ;  /* 0x000000805c78723c */ /* 0x000fe2000004187c */
[----:B-1----:R-:W-:Y:S01]  /*11450*/  FFMA.FTZ R2, R215, c[0x0][0x2d0], -R0 ;  /* 0x0000b400d7027a23 */ /* 0x002fe20000010800 */
[----:B------:R-:W-:-:S03]  /*11460*/  IADD3 R215, R213, 0x2800, RZ ;  /* 0x00002800d5d77810 */ /* 0x000fc60007ffe0ff */
[----:B------:R1:W2:Y:S03]  /*11470*/  MUFU.EX2 R18, R2 ;  /* 0x0000000200127308 */ /* 0x0002a60000000800 */
[C---:B------:R-:W-:Y:S08]  /*11480*/  HMMA.16816.F32.BF16 R124, R92.reuse, R130, R96 ;  /* 0x000000825c7c723c */ /* 0x040ff00000041860 */
[----:B---3--:R-:W-:Y:S01]  /*11490*/  HMMA.16816.F32.BF16 R76, R92, R82, R88 ;  /* 0x000000525c4c723c */ /* 0x008fe20000041858 */
[--C-:B-1----:R-:W-:Y:S01]  /*114a0*/  FFMA.FTZ R2, R227, c[0x0][0x2d0], -R0.reuse ;  /* 0x0000b400e3027a23 */ /* 0x102fe20000010800 */
[----:B--2---:R-:W-:Y:S01]  /*114b0*/  F2FP.BF16.PACK_AB R96, R18, R19 ;  /* 0x000000131260723e */ /* 0x004fe200000010ff */
[----:B------:R-:W-:-:S05]  /*114c0*/  FFMA.FTZ R0, R222, c[0x0][0x2d0], -R0 ;  /* 0x0000b400de007a23 */ /* 0x000fca0000010800 */
[----:B----4-:R-:W-:Y:S01]  /*114d0*/  HMMA.16816.F32.BF16 R88, R92, R4, R188 ;  /* 0x000000045c58723c */ /* 0x010fe200000418bc */
        /* <DEDUP_REMOVED lines=8> */
[C---:B------:R-:W-:Y:S01]  /*11560*/  IADD3 R216, R213.reuse, 0x2400, RZ ;  /* 0x00002400d5d87810 */ /* 0x040fe20007ffe0ff */
        /* <DEDUP_REMOVED lines=21> */
[----:B------:R-:W-:-:S03]  /*116c0*/  FADD.FTZ R3, R242, R11 ;  /* 0x0000000bf2037221 */ /* 0x000fc60000010000 */
[----:B------:R-:W-:Y:S01]  /*116d0*/  LEA.HI R27, R2, R0, RZ, 0x6 ;  /* 0x00000000021b7211 */ /* 0x000fe200078f30ff */
        /* <DEDUP_REMOVED lines=9> */
[----:B------:R-:W-:Y:S01]  /*11770*/  FADD.FTZ R5, R224, R8 ;  /* 0x00000008e0057221 */ /* 0x000fe20000010000 */
[----:B------:R-:W-:Y:S01]  /*11780*/  IADD3 R224, R213, 0x400, RZ ;  /* 0x00000400d5e07810 */ /* 0x000fe20007ffe0ff */
        /* <DEDUP_REMOVED lines=61> */
[----:B------:R1:W-:Y:S01]  /*11b60*/  STL [R1+0x4], R6 ;  /* 0x0000040601007387 */ /* 0x0003e20000100800 */
        /* <DEDUP_REMOVED lines=10> */
[----:B------:R-:W5:Y:S04]  /*11c10*/  LDL R53, [R1+0x60] ;  /* 0x0000600001357983 */ /* 0x000f680000100800 */
[----:B------:R-:W5:Y:S01]  /*11c20*/  LDL.64 R228, [R1+0x48] ;  /* 0x0000480001e47983 */ /* 0x000f620000100a00 */
[----:B------:R-:W-:Y:S01]  /*11c30*/  IMAD.MOV.U32 R141, RZ, RZ, R144 ;  /* 0x000000ffff8d7224 */ /* 0x000fe200078e0090 */
[----:B------:R-:W-:Y:S01]  /*11c40*/  MOV R147, R142 ;  /* 0x0000008e00937202 */ /* 0x000fe20000000f00 */
[----:B------:R-:W-:Y:S01]  /*11c50*/  IMAD.MOV.U32 R140, RZ, RZ, R145 ;  /* 0x000000ffff8c7224 */ /* 0x000fe200078e0091 */
[----:B------:R-:W-:Y:S01]  /*11c60*/  MOV R226, R204 ;  /* 0x000000cc00e27202 */ /* 0x000fe20000000f00 */
[----:B------:R-:W-:Y:S01]  /*11c70*/  IMAD.MOV.U32 R146, RZ, RZ, R143 ;  /* 0x000000ffff927224 */ /* 0x000fe200078e008f */
[----:B--2---:R-:W-:-:S05]  /*11c80*/  IADD3 RZ, P0, R28, 0x40, RZ ;  /* 0x000000401cff7810 */ /* 0x004fca0007f1e0ff */
[----:B-1-3--:R-:W-:Y:S01]  /*11c90*/  IMAD.X R3, RZ, RZ, R55, P0 ;  /* 0x000000ffff037224 */ /* 0x00afe200000e0637 */
[C---:B----4-:R-:W-:Y:S02]  /*11ca0*/  IADD3 R2, P2, R30.reuse, 0x40, RZ ;  /* 0x000000401e027810 */ /* 0x050fe40007f5e0ff */
[----:B------:R-:W-:Y:S02]  /*11cb0*/  IADD3 R0, P1, R30, 0x20, RZ ;  /* 0x000000201e007810 */ /* 0x000fe40007f3e0ff */
[----:B------:R1:W-:Y:S04]  /*11cc0*/  STL [R1+0x30], R3 ;  /* 0x0000300301007387 */ /* 0x0003e80000100800 */
[----:B------:R2:W-:Y:S04]  /*11cd0*/  STL [R1+0x2c], R2 ;  /* 0x00002c0201007387 */ /* 0x0005e80000100800 */
[----:B------:R5:W-:Y:S01]  /*11ce0*/  STL [R1+0x24], R0 ;  /* 0x0000240001007387 */ /* 0x000be20000100800 */
[----:B-1----:R-:W-:-:S02]  /*11cf0*/  IADD3 R3, P0, R28, 0x20, RZ ;  /* 0x000000201c037810 */ /* 0x002fc40007f1e0ff */
[----:B--2---:R-:W-:-:S03]  /*11d00*/  IADD3 R2, R28, 0x40, RZ ;  /* 0x000000401c027810 */ /* 0x004fc60007ffe0ff */
[----:B------:R1:W-:Y:S01]  /*11d10*/  STL [R1+0x18], R3 ;  /* 0x0000180301007387 */ /* 0x0003e20000100800 */
[----:B-----5:R-:W-:-:S03]  /*11d20*/  @P4 IMAD.HI.U32 R0, R53, c[0x0][0x2c8], RZ ;  /* 0x0000b20035004a27 */ /* 0x020fc600078e00ff */
[----:B------:R2:W-:Y:S04]  /*11d30*/  STL [R1+0x1c], R2 ;  /* 0x00001c0201007387 */ /* 0x0005e80000100800 */
[----:B------:R3:W-:Y:S01]  /*11d40*/  @P4 STL [R1+0x54], R0 ;  /* 0x0000540001004387 */ /* 0x0007e20000100800 */
[----:B-1----:R-:W-:Y:S01]  /*11d50*/  IADD3.X R3, RZ, R229, RZ, P2, !PT ;  /* 0x000000e5ff037210 */ /* 0x002fe200017fe4ff */
[----:B--2---:R-:W-:Y:S01]  /*11d60*/  IMAD.X R2, RZ, RZ, R229, P1 ;  /* 0x000000ffff027224 */ /* 0x004fe200008e06e5 */
[----:B---3--:R-:W-:-:S03]  /*11d70*/  IADD3.X R0, RZ, R55, RZ, P0, !PT ;  /* 0x00000037ff007210 */ /* 0x008fc600007fe4ff */
[----:B------:R1:W-:Y:S04]  /*11d80*/  STL [R1+0x28], R3 ;  /* 0x0000280301007387 */ /* 0x0003e80000100800 */
[----:B------:R1:W-:Y:S04]  /*11d90*/  STL [R1+0x14], R0 ;  /* 0x0000140001007387 */ /* 0x0003e80000100800 */
[----:B------:R1:W-:Y:S02]  /*11da0*/  STL [R1+0x20], R2 ;  /* 0x0000200201007387 */ /* 0x0003e40000100800 */
.L_x_733:
[----:B-1----:R-:W2:Y:S01]  /*11db0*/  LDL R0, [R1+0x64] ;  /* 0x0000640001007983 */ /* 0x002ea20000100800 */
[----:B------:R-:W-:Y:S04]  /*11dc0*/  DEPBAR.LE SB0, 0x0 ;  /* 0x000080000000791a */ /* 0x000fe80000000000 */
[----:B------:R-:W3:Y:S01]  /*11dd0*/  LDL.64 R42, [R1+0x58] ;  /* 0x00005800012a7983 */ /* 0x000ee20000100a00 */
[C---:B------:R-:W-:Y:S01]  /*11de0*/  ISETP.GE.AND P0, PT, R226.reuse, RZ, PT ;  /* 0x000000ffe200720c */ /* 0x040fe20003f06270 */
[----:B------:R-:W-:Y:S01]  /*11df0*/  IMAD.MOV.U32 R45, RZ, RZ, c[0x0][0x208] ;  /* 0x00008200ff2d7624 */ /* 0x000fe200078e00ff */
[----:B------:R-:W-:Y:S01]  /*11e00*/  MOV R46, c[0x0][0x20c] ;  /* 0x00008300002e7a02 */ /* 0x000fe20000000f00 */
[----:B------:R-:W-:Y:S02]  /*11e10*/  IMAD.MOV.U32 R235, RZ, RZ, c[0x0][0x2c4] ;  /* 0x0000b100ffeb7624 */ /* 0x000fe400078e00ff */
[----:B------:R-:W4:Y:S06]  /*11e20*/  LDL.64 R142, [R1+0x48] ;  /* 0x00004800018e7983 */ /* 0x000f2c0000100a00 */
[----:B------:R-:W4:Y:S02]  /*11e30*/  LDL R47, [R1+0x24] ;  /* 0x00002400012f7983 */ /* 0x000f240000100800 */
[----:B------:R-:W-:Y:S02]  /*11e40*/  @P0 IMAD.WIDE.U32 R36, R226, c[0x0][0x208], RZ ;  /* 0x00008200e2240a25 */ /* 0x000fe400078e00ff */
[----:B------:R-:W4:Y:S02]  /*11e50*/  LDL R55, [R1+0x20] ;  /* 0x0000200001377983 */ /* 0x000f240000100800 */
[----:B------:R-:W-:Y:S02]  /*11e60*/  @P0 IMAD.SHL.U32 R2, R36, 0x40, RZ ;  /* 0x0000004024020824 */ /* 0x000fe400078e00ff */
[----:B------:R-:W4:Y:S04]  /*11e70*/  LDL R58, [R1+0x2c] ;  /* 0x00002c00013a7983 */ /* 0x000f280000100800 */
[----:B------:R-:W4:Y:S04]  /*11e80*/  LDL R54, [R1+0x28] ;  /* 0x0000280001367983 */ /* 0x000f280000100800 */
[----:B------:R-:W-:Y:S08]  /*11e90*/  BAR.SYNC.DEFER_BLOCKING 0x0 ;  /* 0x0000000000007b1d */ /* 0x000ff00000010000 */
[----:B-----5:R-:W-:Y:S04]  /*11ea0*/  STL [R1+0x74], R213 ;  /* 0x000074d501007387 */ /* 0x020fe80000100800 */
[----:B------:R-:W-:Y:S04]  /*11eb0*/  STL [R1+0x78], R224 ;  /* 0x000078e001007387 */ /* 0x000fe80000100800 */
[----:B------:R-:W4:Y:S04]  /*11ec0*/  LDL R234, [R1+0x54] ;  /* 0x0000540001ea7983 */ /* 0x000f280000100800 */
[----:B------:R-:W4:Y:S06]  /*11ed0*/  LDL.64 R232, [R1+0x38] ;  /* 0x0000380001e87983 */ /* 0x000f2c0000100a00 */
[----:B------:R-:W-:Y:S08]  /*11ee0*/  LDSM.16.M88.4 R64, [R211+0x6100] ;  /* 0x00610000d340783b */ /* 0x000ff00000000200 */
[----:B------:R-:W1:Y:S08]  /*11ef0*/  LDSM.16.M88.4 R16, [R208+0x3100] ;  /* 0x00310000d010783b */ /* 0x000e700000000200 */
[----:B------:R-:W1:Y:S08]  /*11f00*/  LDSM.16.M88.4 R60, [R211+0x7100] ;  /* 0x00710000d33c783b */ /* 0x000e700000000200 */
[----:B------:R-:W1:Y:S08]  /*11f10*/  LDSM.16.M88.4 R32, [R208+0x3500] ;  /* 0x00350000d020783b */ /* 0x000e700000000200 */
[----:B------:R-:W4:Y:S06]  /*11f20*/  LDL.64 R230, [R1+0x40] ;  /* 0x0000400001e67983 */ /* 0x000f2c0000100a00 */
[----:B------:R-:W2:Y:S08]  /*11f30*/  LDSM.16.M88.4 R48, [R208+0x3900] ;  /* 0x00390000d030783b */ /* 0x000eb00000000200 */
[----:B------:R-:W4:Y:S01]  /*11f40*/  LDL R227, [R1+0x1c] ;  /* 0x00001c0001e37983 */ /* 0x000f220000100800 */
[-C--:B-1----:R-:W-:Y:S03]  /*11f50*/  HMMA.16816.F32.BF16 R4, R64, R16.reuse, RZ ;  /* 0x000000104004723c */ /* 0x082fe600000418ff */
[----:B------:R-:W1:Y:S05]  /*11f60*/  LDSM.16.M88.4 R148, [R208+0x3d00] ;  /* 0x003d0000d094783b */ /* 0x000e6a0000000200 */
[C---:B------:R-:W-:Y:S03]  /*11f70*/  HMMA.16816.F32.BF16 R8, R60.reuse, R16, RZ ;  /* 0x000000103c08723c */ /* 0x040fe600000418ff */
[----:B------:R-:W4:Y:S04]  /*11f80*/  LDL R228, [R1+0x30] ;  /* 0x0000300001e47983 */ /* 0x000f280000100800 */
        /* <DEDUP_REMOVED lines=8> */
[----:B-1----:R-:W4:Y:S01]  /*12010*/  LDL R213, [R1+0x18] ;  /* 0x0000180001d57983 */ /* 0x002f220000100800 */
[-C--:B------:R-:W-:Y:S03]  /*12020*/  HMMA.16816.F32.BF16 R28, R60, R34.reuse, RZ ;  /* 0x000000223c1c723c */ /* 0x080fe600000418ff */
[----:B------:R-:W1:Y:S05]  /*12030*/  LDSM.16.M88.4 R192, [R223] ;  /* 0x00000000dfc0783b */ /* 0x000e6a0000000200 */
[C---:B------:R-:W-:Y:S03]  /*12040*/  HMMA.16816.F32.BF16 R32, R64.reuse, R34, RZ ;  /* 0x000000224020723c */ /* 0x040fe600000418ff */
[----:B------:R-:W1:Y:S08]  /*12050*/  LDSM.16.M88.4 R196, [R222] ;  /* 0x00000000dec4783b */ /* 0x000e700000000200 */
[----:B------:R-:W4:Y:S04]  /*12060*/  LDL R224, [R1+0x14] ;  /* 0x0000140001e07983 */ /* 0x000f280000100800 */
[----:B------:R-:W4:Y:S04]  /*12070*/  LDL R237, [R1+0x68] ;  /* 0x0000680001ed7983 */ /* 0x000f280000100800 */
[----:B------:R-:W4:Y:S04]  /*12080*/  LDL R236, [R1+0x48] ;  /* 0x0000480001ec7983 */ /* 0x000f280000100800 */
[----:B------:R-:W4:Y:S01]  /*12090*/  LDL R229, [R1+0x6c] ;  /* 0x00006c0001e57983 */ /* 0x000f220000100800 */
[----:B--2---:R-:W-:Y:S02]  /*120a0*/  ISETP.NE.AND P4, PT, R0, RZ, PT ;  /* 0x000000ff0000720c */ /* 0x004fe40003f85270 */
[----:B------:R-:W-:Y:S02]  /*120b0*/  @P0 SHF.R.S32.HI R0, RZ, 0x1f, R226 ;  /* 0x0000001fff000819 */ /* 0x000fe400000114e2 */
[----:B---3--:R-:W-:Y:S03]  /*120c0*/  @P0 IADD3 R3, P2, R2, R42, RZ ;  /* 0x0000002a02030210 */ /* 0x008fe60007f5e0ff */
[----:B------:R-:W-:Y:S01]  /*120d0*/  @P0 IMAD R0, R0, c[0x0][0x208], RZ ;  /* 0x0000820000000a24 */ /* 0x000fe200078e02ff */
[----:B------:R-:W-:Y:S03]  /*120e0*/  @P0 LEA R52, P3, R3, c[0x0][0x1f8], 0x1 ;  /* 0x00007e0003340a11 */ /* 0x000fe600078608ff */
[----:B------:R-:W-:Y:S04]  /*120f0*/  @P0 IMAD R0, R226, c[0x0][0x20c], R0 ;  /* 0x00008300e2000a24 */ /* 0x000fe800078e0200 */
[----:B------:R-:W-:Y:S01]  /*12100*/  @P0 IMAD.IADD R0, R37, 0x1, R0 ;  /* 0x0000000125000824 */ /* 0x000fe200078e0200 */
[----:B----4-:R-:W-:Y:S04]  /*12110*/  @P0 IADD3 R40, P1, R2, R47, RZ ;  /* 0x0000002f02280210 */ /* 0x010fe80007f3e0ff */
[----:B------:R-:W-:Y:S04]  /*12120*/  @P0 SHF.L.U64.HI R0, R36, 0x6, R0 ;  /* 0x0000000624000819 */ /* 0x000fe80000010200 */
[C---:B------:R-:W-:Y:S01]  /*12130*/  @P0 IADD3.X R36, R0.reuse, R143, RZ, P2, !PT ;  /* 0x0000008f00240210 */ /* 0x040fe200017fe4ff */
[----:B------:R-:W-:Y:S01]  /*12140*/  @P0 IMAD.X R41, R0, 0x1, R55, P1 ;  /* 0x0000000100290824 */ /* 0x000fe200008e0637 */
[C---:B------:R-:W-:Y:S02]  /*12150*/  @P0 LEA R56, P2, R40.reuse, c[0x0][0x1f8], 0x1 ;  /* 0x00007e0028380a11 */ /* 0x040fe400078408ff */
[----:B------:R-:W-:Y:S02]  /*12160*/  @P0 LEA.HI.X R53, R3, c[0x0][0x1fc], R36, 0x1, P3 ;  /* 0x00007f0003350a11 */ /* 0x000fe400018f0c24 */
[-C--:B------:R-:W-:Y:S01]  /*12170*/  HMMA.16816.F32.BF16 R36, R64, R48.reuse, RZ ;  /* 0x000000304024723c */ /* 0x080fe200000418ff */
[C---:B------:R-:W-:Y:S02]  /*12180*/  @P0 LEA R3, P1, R45.reuse, R2, 0x5 ;  /* 0x000000022d030211 */ /* 0x040fe400078228ff */
[----:B------:R-:W-:Y:S01]  /*12190*/  @P0 LEA.HI.X R57, R40, c[0x0][0x1fc], R41, 0x1, P2 ;  /* 0x00007f0028390a11 */ /* 0x000fe200010f0c29 */
[----:B------:R-:W-:Y:S01]  /*121a0*/  @!PT LDS RZ, [RZ] ;  /* 0x00000000fffff984 */ /* 0x000fe20000000800 */
[----:B------:R-:W-:Y:S01]  /*121b0*/  @!PT LDS RZ, [RZ] ;  /* 0x00000000fffff984 */ /* 0x000fe20000000800 */
[----:B------:R-:W-:Y:S01]  /*121c0*/  @!PT LDS RZ, [RZ] ;  /* 0x00000000fffff984 */ /* 0x000fe20000000800 */
[----:B------:R2:W-:Y:S01]  /*121d0*/  @P0 LDGSTS.E.BYPASS.LTC128B.128 [R225+0x100], [R52.64], !P5 ;  /* 0x0010000034e10fae */ /* 0x0005e2000e901d46 */
[----:B------:R-:W-:Y:S02]  /*121e0*/  @P0 IADD3 R44, P2, R2, R58, RZ ;  /* 0x0000003a022c0210 */ /* 0x000fe40007f5e0ff */
[----:B------:R-:W-:Y:S02]  /*121f0*/  @P0 LEA.HI.X R2, R45, R0, R46, 0x5, P1 ;  /* 0x000000002d020211 */ /* 0x000fe400008f2c2e */
[----:B------:R-:W-:Y:S02]  /*12200*/  @P0 IADD3 R45, P1, R3, R42, RZ ;  /* 0x0000002a032d0210 */ /* 0x000fe40007f3e0ff */
[C---:B------:R-:W-:Y:S01]  /*12210*/  HMMA.16816.F32.BF16 R40, R60.reuse, R48, RZ ;  /* 0x000000303c28723c */ /* 0x040fe200000418ff */
[----:B------:R3:W-:Y:S01]  /*12220*/  @P0 LDGSTS.E.BYPASS.LTC128B.128 [R225+0x1100], [R56.64], !P6 ;  /* 0x0110000038e10fae */ /* 0x0007e2000f101d46 */
[----:B------:R-:W-:Y:S01]  /*12230*/  @P0 IMAD.X R46, R0, 0x1, R54, P2 ;  /* 0x00000001002e0824 */ /* 0x000fe200010e0636 */
[----:B------:R-:W-:Y:S01]  /*12240*/  @P0 LEA R144, P2, R44, c[0x0][0x1f8], 0x1 ;  /* 0x00007e002c900a11 */ /* 0x000fe200078408ff */
[----:B------:R-:W-:Y:S01]  /*12250*/  @P0 IMAD.X R0, R2, 0x1, R143, P1 ;  /* 0x0000000102000824 */ /* 0x000fe200008e068f */
[C---:B------:R-:W-:Y:S02]  /*12260*/  @P0 LEA R200, P1, R45.reuse, c[0x0][0x1f8], 0x1 ;  /* 0x00007e002dc80a11 */ /* 0x040fe400078208ff */
[----:B------:R-:W-:Y:S02]  /*12270*/  @P0 LEA.HI.X R145, R44, c[0x0][0x1fc], R46, 0x1, P2 ;  /* 0x00007f002c910a11 */ /* 0x000fe400010f0c2e */
[----:B------:R-:W-:Y:S02]  /*12280*/  @P0 LEA.HI.X R201, R45, c[0x0][0x1fc], R0, 0x1, P1 ;  /* 0x00007f002dc90a11 */ /* 0x000fe400008f0c00 */
[----:B------:R-:W-:Y:S01]  /*12290*/  ISETP.GE.AND P3, PT, R226, 0x1, PT ;  /* 0x00000001e200780c */ /* 0x000fe20003f66270 */
        /* <DEDUP_REMOVED lines=12> */
[----:B------:R4:W4:Y:S01]  /*12360*/  LDL R0, [R1+0x60] ;  /* 0x0000600001007983 */ /* 0x0009220000100800 */
[-C--:B--2---:R-:W-:Y:S01]  /*12370*/  HMMA.16816.F32.BF16 R52, R64, R148.reuse, RZ ;  /* 0x000000944034723c */ /* 0x084fe200000418ff */
[----:B------:R-:W-:Y:S01]  /*12380*/  ISETP.NE.AND P2, PT, R235, 0x1, PT ;  /* 0x00000001eb00780c */ /* 0x000fe20003f45270 */
[----:B------:R-:W-:Y:S01]  /*12390*/  IMAD.MOV.U32 R235, RZ, RZ, -0x40 ;  /* 0xffffffc0ffeb7424 */ /* 0x000fe200078e00ff */
[----:B------:R2:W-:Y:S05]  /*123a0*/  @P0 LDGSTS.E.BYPASS.LTC128B.128 [R225+0x1900], [R142.64], !P6 ;  /* 0x019000008ee10fae */ /* 0x0005ea000f101d46 */
[C---:B---3--:R-:W-:Y:S03]  /*123b0*/  HMMA.16816.F32.BF16 R56, R60.reuse, R148, RZ ;  /* 0x000000943c38723c */ /* 0x048fe600000418ff */
[----:B------:R3:W-:Y:S05]  /*123c0*/  @P0 LDGSTS.E.BYPASS.LTC128B.128 [R225+0x2900], [R2.64], !P4 ;  /* 0x0290000002e10fae */ /* 0x0007ea000e101d46 */
[-C--:B------:R-:W-:Y:S03]  /*123d0*/  HMMA.16816.F32.BF16 R60, R60, R150.reuse, RZ ;  /* 0x000000963c3c723c */ /* 0x080fe600000418ff */
[----:B-1----:R-:W-:Y:S05]  /*123e0*/  LDSM.16.M88.4 R200, [R211+0x9100] ;  /* 0x00910000d3c8783b */ /* 0x002fea0000000200 */
[----:B------:R-:W-:Y:S03]  /*123f0*/  HMMA.16816.F32.BF16 R64, R64, R150, RZ ;  /* 0x000000964040723c */ /* 0x000fe600000418ff */
[----:B------:R-:W0:Y:S05]  /*12400*/  LDGDEPBAR ;  /* 0x00000000000079af */ /* 0x000e2a0000000000 */
[-C--:B------:R-:W-:Y:S03]  /*12410*/  HMMA.16816.F32.BF16 R4, R176, R180.reuse, R4 ;  /* 0x000000b4b004723c */ /* 0x080fe60000041804 */
[----:B------:R-:W-:Y:S05]  /*12420*/  LDSM.16.M88.4 R148, [R211+0x8100] ;  /* 0x00810000d394783b */ /* 0x000fea0000000200 */
[C---:B------:R-:W-:Y:S03]  /*12430*/  HMMA.16816.F32.BF16 R8, R184.reuse, R180, R8 ;  /* 0x000000b4b808723c */ /* 0x040fe60000041808 */
[----:B------:R-:W-:Y:S05]  /*12440*/  LDSM.16.M88.4 R204, [R208+0x4900] ;  /* 0x00490000d0cc783b */ /* 0x000fea0000000200 */
        /* <DEDUP_REMOVED lines=48> */
[----:B------:R-:W-:Y:S04]  /*12750*/  SHF.L.U32 R234, R234, 0x5, RZ ;  /* 0x00000005eaea7819 */ /* 0x000fe800000006ff */
        /* <DEDUP_REMOVED lines=25> */
[----:B------:R-:W-:Y:S01]  /*128f0*/  @P3 IADD3 R142, R3, R142, RZ ;  /* 0x0000008e038e3210 */ /* 0x000fe20007ffe0ff */
[C---:B------:R-:W-:Y:S03]  /*12900*/  @P3 IMAD.SHL.U32 R3, R2.reuse, 0x40, RZ ;  /* 0x0000004002033824 */ /* 0x040fe600078e00ff */
[-C--:B------:R-:W-:Y:S04]  /*12910*/  HMMA.16816.F32.BF16 R12, R184, R178.reuse, R12 ;  /* 0x000000b2b80c723c */ /* 0x080fe8000004180c */
[C---:B------:R-:W-:Y:S02]  /*12920*/  @P3 IADD3 R143, P1, R3.reuse, R213, RZ ;  /* 0x000000d5038f3210 */ /* 0x040fe40007f3e0ff */
[----:B------:R-:W-:Y:S02]  /*12930*/  @P3 SHF.L.U64.HI R2, R2, 0x6, R142 ;  /* 0x0000000602023819 */ /* 0x000fe4000001028e */
[C---:B------:R-:W-:Y:S01]  /*12940*/  HMMA.16816.F32.BF16 R16, R148.reuse, R178, R16 ;  /* 0x000000b29410723c */ /* 0x040fe20000041810 */
[----:B------:R-:W1:Y:S03]  /*12950*/  LDSM.16.M88.4 R176, [R212+0xa100] ;  /* 0x00a10000d4b0783b */ /* 0x000e660000000200 */
[----:B------:R-:W-:Y:S04]  /*12960*/  @P3 IADD3 R142, P0, R3, R232, RZ ;  /* 0x000000e8038e3210 */ /* 0x000fe80007f1e0ff */
[-C--:B----4-:R-:W-:Y:S04]  /*12970*/  HMMA.16816.F32.BF16 R20, R148, R192.reuse, R20 ;  /* 0x000000c09414723c */ /* 0x090fe80000041814 */
[----:B------:R-:W-:Y:S04]  /*12980*/  @P3 IMAD.X R144, R2, 0x1, R231, P0 ;  /* 0x0000000102903824 */ /* 0x000fe800000e06e7 */
[C---:B------:R-:W-:Y:S01]  /*12990*/  HMMA.16816.F32.BF16 R24, R184.reuse, R192, R24 ;  /* 0x000000c0b818723c */ /* 0x040fe20000041818 */
[----:B------:R-:W-:Y:S07]  /*129a0*/  SHFL.IDX PT, R192, R0, 0x1, 0x1c1f ;  /* 0x003c1f0000c07f89 */ /* 0x000fee00000e0000 */
[-C--:B------:R-:W-:Y:S01]  /*129b0*/  HMMA.16816.F32.BF16 R28, R184, R194.reuse, R28 ;  /* 0x000000c2b81c723c */ /* 0x080fe2000004181c */
[----:B------:R-:W-:Y:S07]  /*129c0*/  SHFL.IDX PT, R193, R0, 0x2, 0x1c1f ;  /* 0x005c1f0000c17f89 */ /* 0x000fee00000e0000 */
[C---:B------:R-:W-:Y:S01]  /*129d0*/  HMMA.16816.F32.BF16 R32, R148.reuse, R194, R32 ;  /* 0x000000c29420723c */ /* 0x040fe20000041820 */
[----:B------:R-:W2:Y:S07]  /*129e0*/  SHFL.IDX PT, R194, R0, RZ, 0x1c1f ;  /* 0x001c1fff00c27589 */ /* 0x000eae00000e0000 */
[-C--:B------:R-:W-:Y:S08]  /*129f0*/  HMMA.16816.F32.BF16 R36, R148, R196.reuse, R36 ;  /* 0x000000c49424723c */ /* 0x080ff00000041824 */
[C---:B------:R-:W-:Y:S08]  /*12a00*/  HMMA.16816.F32.BF16 R40, R184.reuse, R196, R40 ;  /* 0x000000c4b828723c */ /* 0x040ff00000041828 */
[-C--:B------:R-:W-:Y:S08]  /*12a10*/  HMMA.16816.F32.BF16 R44, R184, R198.reuse, R44 ;  /* 0x000000c6b82c723c */ /* 0x080ff0000004182c */
[C---:B------:R-:W-:Y:S08]  /*12a20*/  HMMA.16816.F32.BF16 R48, R148.reuse, R198, R48 ;  /* 0x000000c69430723c */ /* 0x040ff00000041830 */
[-C--:B------:R-:W-:Y:S08]  /*12a30*/  HMMA.16816.F32.BF16 R52, R148, R200.reuse, R52 ;  /* 0x000000c89434723c */ /* 0x080ff00000041834 */
[C---:B------:R-:W-:Y:S07]  /*12a40*/  HMMA.16816.F32.BF16 R56, R184.reuse, R200, R56 ;  /* 0x000000c8b838723c */ /* 0x040fee0000041838 */
[C---:B------:R-:W-:Y:S01]  /*12a50*/  @P3 LEA R200, P0, R143.reuse, c[0x0][0x1c8], 0x1 ;  /* 0x000072008fc83a11 */ /* 0x040fe200078008ff */
[-C--:B------:R-:W-:Y:S01]  /*12a60*/  HMMA.16816.F32.BF16 R60, R184, R202.reuse, R60 ;  /* 0x000000cab83c723c */ /* 0x080fe2000004183c */
[----:B------:R-:W3:Y:S07]  /*12a70*/  LDSM.16.M88.4 R184, [R216] ;  /* 0x00000000d8b8783b */ /* 0x000eee0000000200 */
[----:B------:R-:W-:Y:S01]  /*12a80*/  HMMA.16816.F32.BF16 R64, R148, R202, R64 ;  /* 0x000000ca9440723c */ /* 0x000fe20000041840 */
[----:B------:R-:W4:Y:S06]  /*12a90*/  LDSM.16.M88.4 R148, [R215] ;  /* 0x00000000d794783b */ /* 0x000f2c0000000200 */
[C---:B------:R-:W-:Y:S01]  /*12aa0*/  @P3 LEA R202, P2, R142.reuse, c[0x0][0x1c8], 0x1 ;  /* 0x000072008eca3a11 */ /* 0x040fe200078408ff */
[-C--:B-1----:R-:W-:Y:S05]  /*12ab0*/  HMMA.16816.F32.BF16 R4, R176, R180.reuse, R4 ;  /* 0x000000b4b004723c */ /* 0x082fea0000041804 */
[----:B------:R-:W-:Y:S01]  /*12ac0*/  @P3 LEA.HI.X R203, R142, c[0x0][0x1cc], R144, 0x1, P2 ;  /* 0x000073008ecb3a11 */ /* 0x000fe200010f0c90 */
[----:B------:R-:W-:Y:S01]  /*12ad0*/  IMAD R142, R226, R235, 0x1 ;  /* 0x00000001e28e7424 */ /* 0x000fe200078e02eb */
[----:B------:R-:W-:Y:S01]  /*12ae0*/  @P3 IADD3.X R144, R2, R224, RZ, P1, !PT ;  /* 0x000000e002903210 */ /* 0x000fe20000ffe4ff */
[C---:B------:R-:W-:Y:S01]  /*12af0*/  HMMA.16816.F32.BF16 R8, R188.reuse, R180, R8 ;  /* 0x000000b4bc08723c */ /* 0x040fe20000041808 */
[----:B------:R-:W-:Y:S03]  /*12b00*/  IMAD.MOV.U32 R235, RZ, RZ, 0x5 ;  /* 0x00000005ffeb7424 */ /* 0x000fe600078e00ff */
[----:B------:R-:W-:Y:S02]  /*12b10*/  @P3 LEA.HI.X R201, R143, c[0x0][0x1cc], R144, 0x1, P0 ;  /* 0x000073008fc93a11 */ /* 0x000fe400000f0c90 */
[----:B------:R-:W-:Y:S02]  /*12b20*/  IADD3 R142, R236, R142, -R237 ;  /* 0x0000008eec8e7210 */ /* 0x000fe40007ffe8ed */
[-C--:B------:R-:W-:Y:S04]  /*12b30*/  HMMA.16816.F32.BF16 R12, R188, R182.reuse, R12 ;  /* 0x000000b6bc0c723c */ /* 0x080fe8000004180c */
[----:B------:R-:W-:Y:S01]  /*12b40*/  @P3 IADD3 R180, P0, R234, R3, RZ ;  /* 0x00000003eab43210 */ /* 0x000fe20007f1e0ff */
[----:B------:R-:W-:Y:S01]  /*12b50*/  IMAD.IADD R143, R142, 0x1, -R229 ;  /* 0x000000018e8f7824 */ /* 0x000fe200078e0ae5 */
[----:B------:R-:W-:Y:S01]  /*12b60*/  @P3 IADD3 R3, P1, R3, R227, RZ ;  /* 0x000000e303033210 */ /* 0x000fe20007f3e0ff */
[----:B------:R-:W-:Y:S01]  /*12b70*/  IMAD.MOV.U32 R234, RZ, RZ, c[0x0][0x1e0] ;  /* 0x00007800ffea7624 */ /* 0x000fe200078e00ff */
[C---:B------:R-:W-:Y:S04]  /*12b80*/  HMMA.16816.F32.BF16 R16, R176.reuse, R182, R16 ;  /* 0x000000b6b010723c */ /* 0x040fe80000041810 */
[----:B------:R-:W-:Y:S01]  /*12b90*/  SHF.L.U64.HI R234, R234, R235, c[0x0][0x1e4] ;  /* 0x00007900eaea7619 */ /* 0x000fe200000102eb */
[----:B--2---:R-:W-:Y:S03]  /*12ba0*/  IMAD.IADD R142, R143, 0x1, R194 ;  /* 0x000000018f8e7824 */ /* 0x004fe600078e02c2 */
[-C--:B---3--:R-:W-:Y:S04]  /*12bb0*/  HMMA.16816.F32.BF16 R20, R176, R184.reuse, R20 ;  /* 0x000000b8b014723c */ /* 0x088fe80000041814 */
[----:B------:R-:W-:Y:S01]  /*12bc0*/  @P3 IADD3.X R181, R234, R2, RZ, P0, !PT ;  /* 0x00000002eab53210 */ /* 0x000fe200007fe4ff */
[----:B------:R-:W-:Y:S01]  /*12bd0*/  @P3 IMAD.X R2, R2, 0x1, R228, P1 ;  /* 0x0000000102023824 */ /* 0x000fe200008e06e4 */
[----:B------:R-:W-:Y:S02]  /*12be0*/  @P3 IADD3 R0, P0, R180, R232, RZ ;  /* 0x000000e8b4003210 */ /* 0x000fe40007f1e0ff */
[C---:B------:R-:W-:Y:S04]  /*12bf0*/  HMMA.16816.F32.BF16 R24, R188.reuse, R184, R24 ;  /* 0x000000b8bc18723c */ /* 0x040fe80000041818 */
[----:B------:R-:W-:Y:S02]  /*12c00*/  @P3 LEA R196, P1, R3, c[0x0][0x1c8], 0x1 ;  /* 0x0000720003c43a11 */ /* 0x000fe400078208ff */
[----:B------:R-:W-:Y:S02]  /*12c10*/  @P3 IADD3.X R144, R181, R231, RZ, P0, !PT ;  /* 0x000000e7b5903210 */ /* 0x000fe400007fe4ff */
[-C--:B------:R-:W-:Y:S04]  /*12c20*/  HMMA.16816.F32.BF16 R28, R188, R186.reuse, R28 ;  /* 0x000000babc1c723c */ /* 0x080fe8000004181c */
[C---:B------:R-:W-:Y:S02]  /*12c30*/  @P3 LEA R198, P0, R0.reuse, c[0x0][0x1c8], 0x1 ;  /* 0x0000720000c63a11 */ /* 0x040fe400078008ff */
[----:B------:R-:W-:Y:S01]  /*12c40*/  @P3 LEA.HI.X R197, R3, c[0x0][0x1cc], R2, 0x1, P1 ;  /* 0x0000730003c53a11 */ /* 0x000fe200008f0c02 */
[C---:B------:R-:W-:Y:S01]  /*12c50*/  IMAD.IADD R3, R143.reuse, 0x1, R192 ;  /* 0x000000018f037824 */ /* 0x040fe200078e02c0 */
[C---:B------:R-:W-:Y:S04]  /*12c60*/  HMMA.16816.F32.BF16 R32, R176.reuse, R186, R32 ;  /* 0x000000bab020723c */ /* 0x040fe80000041820 */
[----:B------:R-:W-:Y:S01]  /*12c70*/  @P3 LEA.HI.X R199, R0, c[0x0][0x1cc], R144, 0x1, P0 ;  /* 0x0000730000c73a11 */ /* 0x000fe200000f0c90 */
[----:B------:R-:W-:Y:S01]  /*12c80*/  IMAD.IADD R0, R143, 0x1, R145 ;  /* 0x000000018f007824 */ /* 0x000fe200078e0291 */
[C---:B------:R-:W-:Y:S02]  /*12c90*/  ISETP.GT.AND P0, PT, R142.reuse, RZ, PT ;  /* 0x000000ff8e00720c */ /* 0x040fe40003f04270 */
[-C--:B----4-:R-:W-:Y:S03]  /*12ca0*/  HMMA.16816.F32.BF16 R36, R176, R148.reuse, R36 ;  /* 0x00000094b024723c */ /* 0x090fe60000041824 */
        /* <DEDUP_REMOVED lines=15> */
[----:B------:R-:W-:Y:S02]  /*12da0*/  ISETP.GT.AND P0, PT, R2, RZ, PT ;  /* 0x000000ff0200720c */ /* 0x000fe40003f04270 */
[----:B------:R-:W-:Y:S02]  /*12db0*/  ISETP.GT.AND P1, PT, R0, RZ, PT ;  /* 0x000000ff0000720c */ /* 0x000fe40003f24270 */
[----:B------:R-:W-:Y:S01]  /*12dc0*/  FSEL R187, R8, -INF , P0 ;  /* 0xff80000008bb7808 */ /* 0x000fe20000000000 */
[----:B------:R-:W-:Y:S01]  /*12dd0*/  IMAD.MOV.U32 R8, RZ, RZ, R224 ;  /* 0x000000ffff087224 */ /* 0x000fe200078e00e0 */
[----:B------:R-:W-:Y:S02]  /*12de0*/  ISETP.GT.AND P0, PT, R0, 0x1, PT ;  /* 0x000000010000780c */ /* 0x000fe40003f04270 */
[----:B------:R-:W-:Y:S02]  /*12df0*/  FSEL R10, R10, -INF , P1 ;  /* 0xff8000000a0a7808 */ /* 0x000fe40000800000 */
[----:B------:R-:W-:Y:S02]  /*12e00*/  FSEL R11, R11, -INF , P0 ;  /* 0xff8000000b0b7808 */ /* 0x000fe40000000000 */
[C---:B------:R-:W-:Y:S02]  /*12e10*/  ISETP.GT.AND P0, PT, R2.reuse, 0x9, PT ;  /* 0x000000090200780c */ /* 0x040fe40003f04270 */
[----:B------:R-:W-:Y:S02]  /*12e20*/  ISETP.GT.AND P2, PT, R2, 0x1, PT ;  /* 0x000000010200780c */ /* 0x000fe40003f44270 */
[----:B------:R-:W-:Y:S02]  /*12e30*/  FSEL R13, R13, -INF , P0 ;  /* 0xff8000000d0d7808 */ /* 0x000fe40000000000 */
[----:B------:R-:W-:Y:S02]  /*12e40*/  ISETP.GT.AND P0, PT, R0, 0x9, PT ;  /* 0x000000090000780c */ /* 0x000fe40003f04270 */
[----:B------:R-:W-:Y:S01]  /*12e50*/  FSEL R186, R9, -INF , P2 ;  /* 0xff80000009ba7808 */ /* 0x000fe20001000000 */
[----:B------:R-:W-:Y:S01]  /*12e60*/  IMAD.MOV.U32 R9, RZ, RZ, R213 ;  /* 0x000000ffff097224 */ /* 0x000fe200078e00d5 */
[----:B------:R-:W-:Y:S01]  /*12e70*/  FSEL R15, R15, -INF , P0 ;  /* 0xff8000000f0f7808 */ /* 0x000fe20000000000 */
[----:B------:R-:W-:Y:S01]  /*12e80*/  @!PT LDS RZ, [RZ] ;  /* 0x00000000fffff984 */ /* 0x000fe20000000800 */
[----:B------:R-:W-:Y:S01]  /*12e90*/  @!PT LDS RZ, [RZ] ;  /* 0x00000000fffff984 */ /* 0x000fe20000000800 */
[----:B------:R-:W-:Y:S01]  /*12ea0*/  @!PT LDS RZ, [RZ] ;  /* 0x00000000fffff984 */ /* 0x000fe20000000800 */
[----:B------:R2:W-:Y:S01]  /*12eb0*/  @P3 LDGSTS.E.BYPASS.LTC128B.128 [R225+0x3100], [R202.64], !P5 ;  /* 0x03100000cae13fae */ /* 0x0005e2000e901d46 */
[----:B------:R-:W-:Y:S02]  /*12ec0*/  ISETP.GT.AND P0, PT, R142, 0x9, PT ;  /* 0x000000098e00780c */ /* 0x000fe40003f04270 */
[----:B------:R-:W-:Y:S02]  /*12ed0*/  FMNMX.FTZ R144, R185, R141, !PT ;  /* 0x0000008db9907209 */ /* 0x000fe40007810000 */
[----:B------:R-:W-:Y:S02]  /*12ee0*/  ISETP.GT.AND P1, PT, R2, 0x8, PT ;  /* 0x000000080200780c */ /* 0x000fe40003f24270 */
[----:B------:R-:W-:Y:S01]  /*12ef0*/  FSEL R17, R17, -INF , P0 ;  /* 0xff80000011117808 */ /* 0x000fe20000000000 */
[-C--:B-1----:R-:W-:Y:S01]  /*12f00*/  HMMA.16816.F32.BF16 R52, R176, R4.reuse, R52 ;  /* 0x00000004b034723c */ /* 0x082fe20000041834 */
[----:B------:R1:W-:Y:S04]  /*12f10*/  @P3 LDGSTS.E.BYPASS.LTC128B.128 [R225+0x4100], [R200.64], !P6 ;  /* 0x04100000c8e13fae */ /* 0x0003e8000f101d46 */
[----:B------:R-:W-:Y:S02]  /*12f20*/  ISETP.GT.AND P0, PT, R3, 0x9, PT ;  /* 0x000000090300780c */ /* 0x000fe40003f04270 */
[----:B------:R-:W-:Y:S01]  /*12f30*/  FSEL R12, R12, -INF , P1 ;  /* 0xff8000000c0c7808 */ /* 0x000fe20000800000 */
[C---:B------:R-:W-:Y:S01]  /*12f40*/  HMMA.16816.F32.BF16 R56, R188.reuse, R4, R56 ;  /* 0x00000004bc38723c */ /* 0x040fe20000041838 */
[----:B------:R3:W-:Y:S03]  /*12f50*/  @P3 LDGSTS.E.BYPASS.LTC128B.128 [R225+0x5100], [R196.64], !P4 ;  /* 0x05100000c4e13fae */ /* 0x0007e6000e101d46 */
[----:B------:R-:W-:Y:S02]  /*12f60*/  ISETP.GT.AND P1, PT, R0, 0x8, PT ;  /* 0x000000080000780c */ /* 0x000fe40003f24270 */
[----:B------:R-:W-:Y:S02]  /*12f70*/  FSEL R19, R19, -INF , P0 ;  /* 0xff80000013137808 */ /* 0x000fe40000000000 */
[-C--:B------:R-:W-:Y:S01]  /*12f80*/  HMMA.16816.F32.BF16 R60, R188, R6.reuse, R60 ;  /* 0x00000006bc3c723c */ /* 0x080fe2000004183c */
[----:B------:R4:W-:Y:S02]  /*12f90*/  @P3 LDGSTS.E.BYPASS.LTC128B.128 [R225+0x3900], [R198.64], !P5 ;  /* 0x03900000c6e13fae */ /* 0x0009e4000e901d46 */
[----:B------:R-:W-:Y:S02]  /*12fa0*/  ISETP.GT.AND P0, PT, R142, 0x11, PT ;  /* 0x000000118e00780c */ /* 0x000fe40003f04270 */
[----:B------:R-:W-:Y:S02]  /*12fb0*/  FSEL R14, R14, -INF , P1 ;  /* 0xff8000000e0e7808 */ /* 0x000fe40000800000 */
[----:B------:R-:W-:Y:S01]  /*12fc0*/  FSEL R192, R21, -INF , P0 ;  /* 0xff80000015c07808 */ /* 0x000fe20000000000 */
[----:B------:R-:W-:Y:S04]  /*12fd0*/  HMMA.16816.F32.BF16 R64, R176, R6, R64 ;  /* 0x00000006b040723c */ /* 0x000fe80000041840 */
[----:B------:R-:W-:Y:S02]  /*12fe0*/  ISETP.GT.AND P0, PT, R3, 0x11, PT ;  /* 0x000000110300780c */ /* 0x000fe40003f04270 */
[----:B------:R-:W-:Y:S02]  /*12ff0*/  ISETP.GT.AND P1, PT, R142, 0x8, PT ;  /* 0x000000088e00780c */ /* 0x000fe40003f24270 */
        /* <DEDUP_REMOVED lines=9> */
[----:B------:R-:W-:Y:S02]  /*13090*/  ISETP.GT.AND P0, PT, R0, 0x11, PT ;  /* 0x000000110000780c */ /* 0x000fe40003f04270 */
[----:B------:R-:W-:Y:S02]  /*130a0*/  FSEL R193, R20, -INF , P1 ;  /* 0xff80000014c17808 */ /* 0x000fe40000800000 */
[----:B------:R-:W-:Y:S02]  /*130b0*/  MOV R20, R227 ;  /* 0x000000e300147202 */ /* 0x000fe40000000f00 */
[----:B------:R-:W-:Y:S02]  /*130c0*/  ISETP.GT.AND P1, PT, R3, 0x10, PT ;  /* 0x000000100300780c */ /* 0x000fe40003f24270 */
[----:B------:R-:W-:Y:S02]  /*130d0*/  FSEL R227, R27, -INF , P0 ;  /* 0xff8000001be37808 */ /* 0x000fe40000000000 */
        /* <DEDUP_REMOVED lines=11> */
[----:B------:R-:W-:Y:S02]  /*13190*/  ISETP.GT.AND P2, PT, R2, 0x19, PT ;  /* 0x000000190200780c */ /* 0x000fe40003f44270 */
[----:B------:R-:W-:Y:S02]  /*131a0*/  FMNMX.FTZ R4, R193, R4, !PT ;  /* 0x00000004c1047209 */ /* 0x000fe40007810000 */
[----:B------:R-:W-:Y:S02]  /*131b0*/  FSEL R188, R32, -INF , P0 ;  /* 0xff80000020bc7808 */ /* 0x000fe40000000000 */
[----:B------:R-:W-:Y:S02]  /*131c0*/  FSEL R207, R26, -INF , P1 ;  /* 0xff8000001acf7808 */ /* 0x000fe40000800000 */
[----:B------:R-:W-:Y:S02]  /*131d0*/  FSEL R229, R29, -INF , P2 ;  /* 0xff8000001de57808 */ /* 0x000fe40001000000 */
[----:B------:R-:W-:Y:S02]  /*131e0*/  ISETP.GT.AND P2, PT, R142, 0x19, PT ;  /* 0x000000198e00780c */ /* 0x000fe40003f44270 */
[----:B------:R-:W-:Y:S02]  /*131f0*/  ISETP.GT.AND P0, PT, R3, 0x19, PT ;  /* 0x000000190300780c */ /* 0x000fe40003f04270 */
[----:B------:R-:W-:Y:S02]  /*13200*/  FMNMX.FTZ R4, R192, R4, !PT ;  /* 0x00000004c0047209 */ /* 0x000fe40007810000 */
[----:B------:R-:W-:Y:S02]  /*13210*/  ISETP.GT.AND P1, PT, R0, 0x18, PT ;  /* 0x000000180000780c */ /* 0x000fe40003f24270 */
[----:B------:R-:W-:Y:S02]  /*13220*/  FSEL R189, R33, -INF , P2 ;  /* 0xff80000021bd7808 */ /* 0x000fe40001000000 */
[----:B------:R-:W-:Y:S02]  /*13230*/  FSEL R191, R35, -INF , P0 ;  /* 0xff80000023bf7808 */ /* 0x000fe40000000000 */
[----:B------:R-:W-:Y:S02]  /*13240*/  ISETP.GT.AND P0, PT, R142, 0x20, PT ;  /* 0x000000208e00780c */ /* 0x000fe40003f04270 */
[----:B------:R-:W-:Y:S02]  /*13250*/  FSEL R230, R30, -INF , P1 ;  /* 0xff8000001ee67808 */ /* 0x000fe40000800000 */
        /* <DEDUP_REMOVED lines=30> */
[----:B------:R-:W-:Y:S02]  /*13440*/  ISETP.GT.AND P0, PT, R2, 0x20, PT ;  /* 0x000000200200780c */ /* 0x000fe40003f04270 */
[----:B------:R-:W-:Y:S02]  /*13450*/  FMNMX.FTZ R145, R65, R145, !PT ;  /* 0x0000009141917209 */ /* 0x000fe40007810000 */
[----:B------:R-:W-:Y:S02]  /*13460*/  FMNMX.FTZ R144, R184, R144, !PT ;  /* 0x00000090b8907209 */ /* 0x000fe40007810000 */
[----:B------:R-:W-:Y:S01]  /*13470*/  FSEL R241, R40, -INF , P0 ;  /* 0xff80000028f17808 */ /* 0x000fe20000000000 */
[----:B------:R-:W2:Y:S01]  /*13480*/  SHFL.BFLY PT, R5, R145, 0x2, 0x1f ;  /* 0x0c401f0091057f89 */ /* 0x000ea200000e0000 */
[C---:B------:R-:W-:Y:S02]  /*13490*/  ISETP.GT.AND P1, PT, R0.reuse, 0x20, PT ;  /* 0x000000200000780c */ /* 0x040fe40003f24270 */
        /* <DEDUP_REMOVED lines=8> */
[----:B------:R-:W-:Y:S02]  /*13520*/  FSEL R250, R50, -INF , P1 ;  /* 0xff80000032fa7808 */ /* 0x000fe40000800000 */
[----:B------:R-:W-:Y:S02]  /*13530*/  ISETP.GT.AND P1, PT, R3, 0x30, PT ;  /* 0x000000300300780c */ /* 0x000fe40003f24270 */
[----:B------:R-:W-:Y:S02]  /*13540*/  FSEL R239, R51, -INF , P0 ;  /* 0xff80000033ef7808 */ /* 0x000fe40000000000 */
[----:B------:R-:W-:Y:S02]  /*13550*/  ISETP.GT.AND P0, PT, R3, 0x31, PT ;  /* 0x000000310300780c */ /* 0x000fe40003f04270 */
[----:B--2---:R-:W-:Y:S02]  /*13560*/  FMNMX.FTZ R145, R145, R5, !PT ;  /* 0x0000000591917209 */ /* 0x004fe40007810000 */
[----:B------:R-:W-:Y:S02]  /*13570*/  FMNMX.FTZ R144, R194, R144, !PT ;  /* 0x00000090c2907209 */ /* 0x000fe40007810000 */
[----:B------:R-:W-:Y:S01]  /*13580*/  FSEL R224, R54, -INF , P1 ;  /* 0xff80000036e07808 */ /* 0x000fe20000800000 */
[----:B------:R-:W1:Y:S01]  /*13590*/  SHFL.BFLY PT, R6, R145, 0x1, 0x1f ;  /* 0x0c201f0091067f89 */ /* 0x000e6200000e0000 */
[----:B------:R-:W-:Y:S02]  /*135a0*/  FSEL R247, R55, -INF , P0 ;  /* 0xff80000037f77808 */ /* 0x000fe40000000000 */
[C---:B------:R-:W-:Y:S02]  /*135b0*/  ISETP.GT.AND P1, PT, R3.reuse, 0x38, PT ;  /* 0x000000380300780c */ /* 0x040fe40003f24270 */
[----:B------:R-:W-:Y:S02]  /*135c0*/  ISETP.GT.AND P0, PT, R3, 0x39, PT ;  /* 0x000000390300780c */ /* 0x000fe40003f04270 */
[----:B------:R-:W-:Y:S02]  /*135d0*/  FMNMX.FTZ R3, R10, R147, !PT ;  /* 0x000000930a037209 */ /* 0x000fe40007810000 */
[----:B------:R-:W-:Y:S02]  /*135e0*/  FMNMX.FTZ R144, R195, R144, !PT ;  /* 0x00000090c3907209 */ /* 0x000fe40007810000 */
[----:B------:R-:W-:Y:S02]  /*135f0*/  FMNMX.FTZ R3, R11, R3, !PT ;  /* 0x000000030b037209 */ /* 0x000fe40007810000 */
[----:B------:R-:W-:Y:S02]  /*13600*/  FMNMX.FTZ R144, R190, R144, !PT ;  /* 0x00000090be907209 */ /* 0x000fe40007810000 */
[----:B------:R-:W-:Y:S02]  /*13610*/  FMNMX.FTZ R3, R14, R3, !PT ;  /* 0x000000030e037209 */ /* 0x000fe40007810000 */
[----:B------:R-:W-:Y:S02]  /*13620*/  FSEL R242, R67, -INF , P0 ;  /* 0xff80000043f27808 */ /* 0x000fe40000000000 */
[----:B------:R-:W-:Y:S02]  /*13630*/  ISETP.GT.AND P0, PT, R2, 0x28, PT ;  /* 0x000000280200780c */ /* 0x000fe40003f04270 */
[----:B------:R-:W-:Y:S02]  /*13640*/  FMNMX.FTZ R144, R191, R144, !PT ;  /* 0x00000090bf907209 */ /* 0x000fe40007810000 */
[----:B------:R-:W-:Y:S02]  /*13650*/  FMNMX.FTZ R3, R15, R3, !PT ;  /* 0x000000030f037209 */ /* 0x000fe40007810000 */
[----:B------:R-:W-:Y:S02]  /*13660*/  FSEL R51, R44, -INF , P0 ;  /* 0xff8000002c337808 */ /* 0x000fe40000000000 */
[----:B------:R-:W-:Y:S02]  /*13670*/  FMNMX.FTZ R144, R249, R144, !PT ;  /* 0x00000090f9907209 */ /* 0x000fe40007810000 */
[----:B------:R-:W-:Y:S02]  /*13680*/  ISETP.GT.AND P0, PT, R0, 0x29, PT ;  /* 0x000000290000780c */ /* 0x000fe40003f04270 */
[----:B------:R-:W-:Y:S01]  /*13690*/  FSEL R25, R66, -INF , P1 ;  /* 0xff80000042197808 */ /* 0x000fe20000800000 */
[----:B------:R-:W-:Y:S01]  /*136a0*/  IMAD.MOV.U32 R66, RZ, RZ, R24 ;  /* 0x000000ffff427224 */ /* 0x000fe200078e0018 */
[----:B------:R-:W-:Y:S02]  /*136b0*/  ISETP.GT.AND P2, PT, R2, 0x21, PT ;  /* 0x000000210200780c */ /* 0x000fe40003f44270 */
[----:B------:R-:W-:Y:S02]  /*136c0*/  ISETP.GT.AND P1, PT, R0, 0x28, PT ;  /* 0x000000280000780c */ /* 0x000fe40003f24270 */
[----:B------:R-:W-:Y:S02]  /*136d0*/  FMNMX.FTZ R3, R207, R3, !PT ;  /* 0x00000003cf037209 */ /* 0x000fe40007810000 */
[----:B------:R-:W-:Y:S02]  /*136e0*/  FMNMX.FTZ R144, R252, R144, !PT ;  /* 0x00000090fc907209 */ /* 0x000fe40007810000 */
[----:B------:R-:W-:Y:S02]  /*136f0*/  FSEL R248, R47, -INF , P0 ;  /* 0xff8000002ff87808 */ /* 0x000fe40000000000 */
[----:B------:R-:W-:Y:S02]  /*13700*/  ISETP.GT.AND P0, PT, R2, 0x30, PT ;  /* 0x000000300200780c */ /* 0x000fe40003f04270 */
[----:B------:R-:W-:Y:S02]  /*13710*/  FSEL R243, R41, -INF , P2 ;  /* 0xff80000029f37808 */ /* 0x000fe40001000000 */
[----:B------:R-:W-:Y:S02]  /*13720*/  FSEL R43, R46, -INF , P1 ;  /* 0xff8000002e2b7808 */ /* 0x000fe40000800000 */
[----:B------:R-:W-:Y:S02]  /*13730*/  FMNMX.FTZ R3, R227, R3, !PT ;  /* 0x00000003e3037209 */ /* 0x000fe40007810000 */
[C---:B------:R-:W-:Y:S01]  /*13740*/  ISETP.GT.AND P2, PT, R2.reuse, 0x29, PT ;  /* 0x000000290200780c */ /* 0x040fe20003f44270 */
[----:B----4-:R-:W-:Y:S01]  /*13750*/  IMAD.MOV.U32 R199, RZ, RZ, R43 ;  /* 0x000000ffffc77224 */ /* 0x010fe200078e002b */
[----:B------:R-:W-:Y:S02]  /*13760*/  ISETP.GT.AND P1, PT, R2, 0x31, PT ;  /* 0x000000310200780c */ /* 0x000fe40003f24270 */
[----:B------:R-:W-:Y:S02]  /*13770*/  FMNMX.FTZ R144, R250, R144, !PT ;  /* 0x00000090fa907209 */ /* 0x000fe40007810000 */
[----:B------:R-:W-:Y:S02]  /*13780*/  FSEL R56, R56, -INF , P0 ;  /* 0xff80000038387808 */ /* 0x000fe40000000000 */
[----:B------:R-:W-:Y:S02]  /*13790*/  ISETP.GT.AND P0, PT, R0, 0x30, PT ;  /* 0x000000300000780c */ /* 0x000fe40003f04270 */
[----:B------:R-:W-:Y:S02]  /*137a0*/  FSEL R245, R45, -INF , P2 ;  /* 0xff8000002df57808 */ /* 0x000fe40001000000 */
[----:B------:R-:W-:Y:S02]  /*137b0*/  FSEL R237, R57, -INF , P1 ;  /* 0xff80000039ed7808 */ /* 0x000fe40000800000 */
[C---:B------:R-:W-:Y:S02]  /*137c0*/  ISETP.GT.AND P2, PT, R2.reuse, 0x38, PT ;  /* 0x000000380200780c */ /* 0x040fe40003f44270 */
[----:B------:R-:W-:Y:S02]  /*137d0*/  ISETP.GT.AND P1, PT, R2, 0x39, PT ;  /* 0x000000390200780c */ /* 0x000fe40003f24270 */
[----:B------:R-:W-:Y:S02]  /*137e0*/  FMNMX.FTZ R2, R230, R3, !PT ;  /* 0x00000003e6027209 */ /* 0x000fe40007810000 */
[----:B-1----:R-:W-:Y:S02]  /*137f0*/  FMNMX.FTZ R145, R145, R6, !PT ;  /* 0x0000000691917209 */ /* 0x002fe40007810000 */
[----:B------:R-:W-:Y:S02]  /*13800*/  FMNMX.FTZ R144, R239, R144, !PT ;  /* 0x00000090ef907209 */ /* 0x000fe40007810000 */
[----:B------:R-:W-:Y:S01]  /*13810*/  FSEL R238, R58, -INF , P0 ;  /* 0xff8000003aee7808 */ /* 0x000fe20000000000 */
[----:B------:R-:W-:Y:S01]  /*13820*/  FMUL.FTZ R149, R145, c[0x0][0x2d0] ;  /* 0x0000b40091957a20 */ /* 0x000fe20000410000 */
[----:B------:R-:W-:Y:S02]  /*13830*/  ISETP.GT.AND P0, PT, R0, 0x31, PT ;  /* 0x000000310000780c */ /* 0x000fe40003f04270 */
[----:B------:R-:W-:Y:S02]  /*13840*/  FMNMX.FTZ R2, R231, R2, !PT ;  /* 0x00000002e7027209 */ /* 0x000fe40007810000 */
[----:B------:R-:W-:Y:S02]  /*13850*/  FMNMX.FTZ R144, R224, R144, !PT ;  /* 0x00000090e0907209 */ /* 0x000fe40007810000 */
[----:B------:R-:W-:Y:S02]  /*13860*/  FSEL R26, R59, -INF , P0 ;  /* 0xff8000003b1a7808 */ /* 0x000fe40000000000 */
[----:B------:R-:W-:Y:S02]  /*13870*/  FSETP.NEU.FTZ.AND P0, PT, R145, -INF , PT ;  /* 0xff8000009100780b */ /* 0x000fe40003f1d000 */
[----:B------:R-:W-:Y:S02]  /*13880*/  FMNMX.FTZ R2, R64, R2, !PT ;  /* 0x0000000240027209 */ /* 0x000fe40007810000 */
[----:B------:R-:W-:Y:S02]  /*13890*/  FMNMX.FTZ R144, R247, R144, !PT ;  /* 0x00000090f7907209 */ /* 0x000fe40007810000 */
[----:B------:R-:W-:Y:S02]  /*138a0*/  FSEL R149, R149, RZ, P0 ;  /* 0x000000ff95957208 */ /* 0x000fe40000000000 */
[----:B------:R-:W-:Y:S02]  /*138b0*/  FSEL R244, R61, -INF , P1 ;  /* 0xff8000003df47808 */ /* 0x000fe40000800000 */
[----:B------:R-:W-:Y:S01]  /*138c0*/  ISETP.GT.AND P1, PT, R0, 0x38, PT ;  /* 0x000000380000780c */ /* 0x000fe20003f24270 */
[--C-:B------:R-:W-:Y:S01]  /*138d0*/  FFMA.FTZ R3, R183, c[0x0][0x2d0], -R149.reuse ;  /* 0x0000b400b7037a23 */ /* 0x100fe20000010895 */
[----:B------:R-:W-:Y:S01]  /*138e0*/  FMNMX.FTZ R2, R246, R2, !PT ;  /* 0x00000002f6027209 */ /* 0x000fe20007810000 */
[----:B------:R-:W-:Y:S01]  /*138f0*/  IMAD.MOV.U32 R203, RZ, RZ, R244 ;  /* 0x000000ffffcb7224 */ /* 0x000fe200078e00f4 */
[----:B------:R-:W-:Y:S01]  /*13900*/  FMNMX.FTZ R144, R25, R144, !PT ;  /* 0x0000009019907209 */ /* 0x000fe20007810000 */
[----:B------:R-:W-:Y:S01]  /*13910*/  MUFU.EX2 R22, R3 ;  /* 0x0000000300167308 */ /* 0x000fe20000000800 */
[----:B------:R-:W-:Y:S02]  /*13920*/  FSEL R213, R62, -INF , P1 ;  /* 0xff8000003ed57808 */ /* 0x000fe40000800000 */
[----:B------:R-:W-:Y:S02]  /*13930*/  ISETP.GT.AND P1, PT, R0, 0x39, PT ;  /* 0x000000390000780c */ /* 0x000fe40003f24270 */
[----:B------:R-:W-:Y:S01]  /*13940*/  FMNMX.FTZ R0, R43, R2, !PT ;  /* 0x000000022b007209 */ /* 0x000fe20007810000 */
[----:B------:R-:W-:Y:S01]  /*13950*/  FFMA.FTZ R2, R182, c[0x0][0x2d0], -R149 ;  /* 0x0000b400b6027a23 */ /* 0x000fe20000010895 */
[----:B------:R-:W-:Y:S02]  /*13960*/  FMNMX.FTZ R144, R242, R144, !PT ;  /* 0x00000090f2907209 */ /* 0x000fe40007810000 */
[----:B------:R-:W-:Y:S01]  /*13970*/  FMNMX.FTZ R4, R187, R146, !PT ;  /* 0x00000092bb047209 */ /* 0x000fe20007810000 */
[----:B------:R1:W-:Y:S01]  /*13980*/  MUFU.EX2 R240, R2 ;  /* 0x0000000200f07308 */ /* 0x0003e20000000800 */
[----:B------:R-:W-:Y:S01]  /*13990*/  FSEL R148, R63, -INF , P1 ;  /* 0xff8000003f947808 */ /* 0x000fe20000800000 */
        /* <DEDUP_REMOVED lines=10> */
[----:B------:R-:W-:Y:S02]  /*13a40*/  FSEL R27, R60, -INF , P2 ;  /* 0xff8000003c1b7808 */ /* 0x000fe40001000000 */
[----:B------:R-:W-:Y:S02]  /*13a50*/  FMNMX.FTZ R4, R228, R4, !PT ;  /* 0x00000004e4047209 */ /* 0x000fe40007810000 */
[----:B-1----:R-:W-:Y:S02]  /*13a60*/  @P3 IADD3 R2, P1, R180, R9, RZ ;  /* 0x00000009b4023210 */ /* 0x002fe40007f3e0ff */
[----:B--2---:R-:W-:Y:S02]  /*13a70*/  FMNMX.FTZ R144, R144, R5, !PT ;  /* 0x0000000590907209 */ /* 0x004fe40007810000 */
[----:B------:R-:W-:Y:S02]  /*13a80*/  @P3 IADD3.X R5, R181, R8, RZ, P1, !PT ;  /* 0x00000008b5053210 */ /* 0x000fe40000ffe4ff */
[C---:B------:R-:W-:Y:S01]  /*13a90*/  @P3 LEA R8, P1, R2.reuse, c[0x0][0x1c8], 0x1 ;  /* 0x0000720002083a11 */ /* 0x040fe200078208ff */
[----:B------:R-:W1:Y:S01]  /*13aa0*/  SHFL.BFLY PT, R7, R144, 0x1, 0x1f ;  /* 0x0c201f0090077f89 */ /* 0x000e6200000e0000 */
[----:B------:R-:W-:Y:S02]  /*13ab0*/  FMNMX.FTZ R4, R229, R4, !PT ;  /* 0x00000004e5047209 */ /* 0x000fe40007810000 */
[----:B------:R-:W-:Y:S01]  /*13ac0*/  @P3 LEA.HI.X R9, R2, c[0x0][0x1cc], R5, 0x1, P1 ;  /* 0x0000730002093a11 */ /* 0x000fe200008f0c05 */
[----:B------:R-:W-:Y:S01]  /*13ad0*/  FFMA.FTZ R2, R16, c[0x0][0x2d0], -R149 ;  /* 0x0000b40010027a23 */ /* 0x000fe20000010895 */
[----:B------:R-:W-:Y:S02]  /*13ae0*/  @P3 IADD3 R3, P1, R180, R20, RZ ;  /* 0x00000014b4033210 */ /* 0x000fe40007f3e0ff */
[----:B------:R-:W-:Y:S01]  /*13af0*/  FMNMX.FTZ R4, R241, R4, !PT ;  /* 0x00000004f1047209 */ /* 0x000fe20007810000 */
[----:B------:R2:W-:Y:S01]  /*13b00*/  MUFU.EX2 R20, R2 ;  /* 0x0000000200147308 */ /* 0x0005e20000000800 */
[----:B------:R-:W-:Y:S01]  /*13b10*/  FMNMX.FTZ R0, R148, R0, !PT ;  /* 0x0000000094007209 */ /* 0x000fe20007810000 */
[----:B------:R-:W-:Y:S01]  /*13b20*/  @P3 IMAD.X R5, R181, 0x1, R143, P1 ;  /* 0x00000001b5053824 */ /* 0x000fe200008e068f */
[----:B------:R-:W-:Y:S01]  /*13b30*/  FMNMX.FTZ R4, R243, R4, !PT ;  /* 0x00000004f3047209 */ /* 0x000fe20007810000 */
[----:B------:R4:W-:Y:S01]  /*13b40*/  @P3 LDGSTS.E.BYPASS.LTC128B.128 [R225+0x4900], [R8.64], !P6 ;  /* 0x0490000008e13fae */ /* 0x0009e2000f101d46 */
[----:B------:R-:W-:Y:S02]  /*13b50*/  MOV R67, R251 ;  /* 0x000000fb00437202 */ /* 0x000fe40000000f00 */
[----:B------:R-:W-:Y:S02]  /*13b60*/  FMNMX.FTZ R4, R51, R4, !PT ;  /* 0x0000000433047209 */ /* 0x000fe40007810000 */
[----:B------:R-:W-:Y:S02]  /*13b70*/  MOV R201, R245 ;  /* 0x000000f500c97202 */ /* 0x000fe40000000f00 */
[----:B------:R-:W-:Y:S04]  /*13b80*/  FMNMX.FTZ R4, R245, R4, !PT ;  /* 0x00000004f5047209 */ /* 0x000fe80007810000 */
[----:B------:R-:W-:Y:S02]  /*13b90*/  FMNMX.FTZ R4, R56, R4, !PT ;  /* 0x0000000438047209 */ /* 0x000fe40007810000 */
[----:B-1----:R-:W-:Y:S02]  /*13ba0*/  FMNMX.FTZ R144, R144, R7, !PT ;  /* 0x0000000790907209 */ /* 0x002fe40007810000 */
[----:B------:R-:W-:Y:S02]  /*13bb0*/  FMNMX.FTZ R4, R237, R4, !PT ;  /* 0x00000004ed047209 */ /* 0x000fe40007810000 */
[C---:B------:R-:W-:Y:S01]  /*13bc0*/  FSETP.NEU.FTZ.AND P2, PT, R144.reuse, -INF , PT ;  /* 0xff8000009000780b */ /* 0x040fe20003f5d000 */
[----:B------:R-:W-:Y:S01]  /*13bd0*/  FMUL.FTZ R150, R144, c[0x0][0x2d0] ;  /* 0x0000b40090967a20 */ /* 0x000fe20000410000 */
[----:B------:R-:W-:Y:S01]  /*13be0*/  FMNMX.FTZ R4, R27, R4, !PT ;  /* 0x000000041b047209 */ /* 0x000fe20007810000 */
[----:B--2---:R-:W1:Y:S03]  /*13bf0*/  SHFL.BFLY PT, R2, R0, 0x2, 0x1f ;  /* 0x0c401f0000027f89 */ /* 0x004e6600000e0000 */
[----:B------:R-:W-:Y:S02]  /*13c00*/  FMNMX.FTZ R4, R244, R4, !PT ;  /* 0x00000004f4047209 */ /* 0x000fe40007810000 */
[----:B------:R-:W-:Y:S03]  /*13c10*/  FSEL R150, R150, RZ, P2 ;  /* 0x000000ff96967208 */ /* 0x000fe60001000000 */
[----:B------:R-:W2:Y:S01]  /*13c20*/  SHFL.BFLY PT, R6, R4, 0x2, 0x1f ;  /* 0x0c401f0004067f89 */ /* 0x000ea200000e0000 */
[----:B-1----:R-:W-:Y:S01]  /*13c30*/  FMNMX.FTZ R0, R0, R2, !PT ;  /* 0x0000000200007209 */ /* 0x002fe20007810000 */
[--C-:B------:R-:W-:Y:S04]  /*13c40*/  FFMA.FTZ R2, R18, c[0x0][0x2d0], -R150.reuse ;  /* 0x0000b40012027a23 */ /* 0x100fe80000010896 */
[----:B------:R1:W-:Y:S01]  /*13c50*/  MUFU.EX2 R49, R2 ;  /* 0x0000000200317308 */ /* 0x0003e20000000800 */
[----:B--2---:R-:W-:Y:S02]  /*13c60*/  FMNMX.FTZ R4, R4, R6, !PT ;  /* 0x0000000604047209 */ /* 0x004fe40007810000 */
[C---:B------:R-:W-:Y:S03]  /*13c70*/  @P3 LEA R6, P1, R3.reuse, c[0x0][0x1c8], 0x1 ;  /* 0x0000720003063a11 */ /* 0x040fe600078208ff */
[----:B------:R-:W2:Y:S01]  /*13c80*/  SHFL.BFLY PT, R143, R4, 0x1, 0x1f ;  /* 0x0c201f00048f7f89 */ /* 0x000ea200000e0000 */
[----:B------:R-:W-:Y:S01]  /*13c90*/  @P3 LEA.HI.X R7, R3, c[0x0][0x1cc], R5, 0x1, P1 ;  /* 0x0000730003073a11 */ /* 0x000fe200008f0c05 */
[----:B------:R-:W-:Y:S04]  /*13ca0*/  FFMA.FTZ R3, R17, c[0x0][0x2d0], -R149 ;  /* 0x0000b40011037a23 */ /* 0x000fe80000010895 */
[----:B------:R3:W-:Y:S02]  /*13cb0*/  MUFU.EX2 R48, R3 ;  /* 0x0000000300307308 */ /* 0x0007e40000000800 */
[----:B------:R4:W-:Y:S08]  /*13cc0*/  @P3 LDGSTS.E.BYPASS.LTC128B.128 [R225+0x5900], [R6.64], !P4 ;  /* 0x0590000006e13fae */ /* 0x0009f0000e101d46 */
[----:B-1----:R-:W1:Y:S01]  /*13cd0*/  SHFL.BFLY PT, R2, R0, 0x1, 0x1f ;  /* 0x0c201f0000027f89 */ /* 0x002e6200000e0000 */
[----:B--2---:R-:W-:Y:S01]  /*13ce0*/  FMNMX.FTZ R143, R4, R143, !PT ;  /* 0x0000008f048f7209 */ /* 0x004fe20007810000 */
[--C-:B------:R-:W-:Y:S06]  /*13cf0*/  FFMA.FTZ R4, R19, c[0x0][0x2d0], -R150.reuse ;  /* 0x0000b40013047a23 */ /* 0x100fec0000010896 */
[----:B------:R-:W-:Y:S01]  /*13d00*/  LDSM.16.MT88.4 R36, [R210+0x100] ;  /* 0x00010000d224783b */ /* 0x000fe20000004200 */
[C---:B------:R-:W-:Y:S01]  /*13d10*/  FSETP.NEU.FTZ.AND P1, PT, R143.reuse, -INF , PT ;  /* 0xff8000008f00780b */ /* 0x040fe20003f3d000 */
[----:B------:R-:W-:Y:S01]  /*13d20*/  FMUL.FTZ R151, R143, c[0x0][0x2d0] ;  /* 0x0000b4008f977a20 */ /* 0x000fe20000410000 */
[----:B------:R2:W2:Y:S01]  /*13d30*/  MUFU.EX2 R46, R4 ;  /* 0x00000004002e7308 */ /* 0x0004a20000000800 */
[--C-:B---3--:R-:W-:Y:S02]  /*13d40*/  FFMA.FTZ R3, R185, c[0x0][0x2d0], -R150.reuse ;  /* 0x0000b400b9037a23 */ /* 0x108fe40000010896 */
[----:B------:R-:W-:Y:S01]  /*13d50*/  IMAD.MOV.U32 R185, RZ, RZ, R27 ;  /* 0x000000ffffb97224 */ /* 0x000fe200078e001b */
[----:B------:R-:W-:Y:S01]  /*13d60*/  FSEL R151, R151, RZ, P1 ;  /* 0x000000ff97977208 */ /* 0x000fe20000800000 */
[----:B------:R-:W-:Y:S05]  /*13d70*/  LDSM.16.MT88.4 R52, [R209+0x1100] ;  /* 0x00110000d134783b */ /* 0x000fea0000004200 */
[----:B------:R3:W-:Y:S01]  /*13d80*/  MUFU.EX2 R28, R3 ;  /* 0x00000003001c7308 */ /* 0x0007e20000000800 */
[----:B-1----:R-:W-:Y:S01]  /*13d90*/  FMNMX.FTZ R142, R0, R2, !PT ;  /* 0x00000002008e7209 */ /* 0x002fe20007810000 */
[--C-:B------:R-:W-:Y:S01]  /*13da0*/  FFMA.FTZ R0, R12, c[0x0][0x2d0], -R151.reuse ;  /* 0x0000b4000c007a23 */ /* 0x100fe20000010897 */
[----:B------:R-:W-:Y:S01]  /*13db0*/  FSEL R2, R144, RZ, P2 ;  /* 0x000000ff90027208 */ /* 0x000fe20001000000 */
[----:B------:R-:W0:Y:S06]  /*13dc0*/  LDGDEPBAR ;  /* 0x00000000000079af */ /* 0x000e2c0000000000 */
[----:B------:R1:W-:Y:S01]  /*13dd0*/  MUFU.EX2 R50, R0 ;  /* 0x0000000000327308 */ /* 0x0003e20000000800 */
[--C-:B--2---:R-:W-:Y:S01]  /*13de0*/  FFMA.FTZ R4, R187, c[0x0][0x2d0], -R151.reuse ;  /* 0x0000b400bb047a23 */ /* 0x104fe20000010897 */
[----:B------:R-:W-:Y:S02]  /*13df0*/  F2FP.BF16.PACK_AB R179, R46, R49 ;  /* 0x000000312eb3723e */ /* 0x000fe400000010ff */
[----:B------:R-:W-:Y:S06]  /*13e00*/  MOV R187, R26 ;  /* 0x0000001a00bb7202 */ /* 0x000fec0000000f00 */
[----:B------:R2:W2:Y:S01]  /*13e10*/  MUFU.EX2 R21, R4 ;  /* 0x0000000400157308 */ /* 0x0004a20000000800 */
[----:B---3--:R-:W-:Y:S02]  /*13e20*/  FFMA.FTZ R3, R184, c[0x0][0x2d0], -R150 ;  /* 0x0000b400b8037a23 */ /* 0x008fe40000010896 */
[----:B------:R-:W-:Y:S07]  /*13e30*/  FMUL.FTZ R184, R142, c[0x0][0x2d0] ;  /* 0x0000b4008eb87a20 */ /* 0x000fee0000410000 */
[----:B------:R3:W-:Y:S01]  /*13e40*/  MUFU.EX2 R47, R3 ;  /* 0x00000003002f7308 */ /* 0x0007e20000000800 */
[--C-:B-1----:R-:W-:Y:S09]  /*13e50*/  FFMA.FTZ R0, R13, c[0x0][0x2d0], -R151.reuse ;  /* 0x0000b4000d007a23 */ /* 0x102ff20000010897 */
[----:B------:R1:W-:Y:S01]  /*13e60*/  MUFU.EX2 R17, R0 ;  /* 0x0000000000117308 */ /* 0x0003e20000000800 */
[----:B--2---:R-:W-:Y:S01]  /*13e70*/  FFMA.FTZ R4, R186, c[0x0][0x2d0], -R151 ;  /* 0x0000b400ba047a23 */ /* 0x004fe20000010897 */
[----:B------:R-:W-:Y:S01]  /*13e80*/  MOV R197, R21 ;  /* 0x0000001500c57202 */ /* 0x000fe20000000f00 */
[----:B------:R-:W-:Y:S07]  /*13e90*/  IMAD.MOV.U32 R186, RZ, RZ, R22 ;  /* 0x000000ffffba7224 */ /* 0x000fee00078e0016 */
[----:B------:R2:W2:Y:S01]  /*13ea0*/  MUFU.EX2 R5, R4 ;  /* 0x0000000400057308 */ /* 0x0004a20000000800 */
[----:B------:R-:W-:Y:S02]  /*13eb0*/  F2FP.BF16.PACK_AB R176, R186, R240 ;  /* 0x000000f0bab0723e */ /* 0x000fe400000010ff */
[----:B---3--:R-:W-:Y:S02]  /*13ec0*/  FSEL R3, R145, RZ, P0 ;  /* 0x000000ff91037208 */ /* 0x008fe40000000000 */
[----:B------:R-:W-:Y:S04]  /*13ed0*/  FSETP.NEU.FTZ.AND P0, PT, R142, -INF , PT ;  /* 0xff8000008e00780b */ /* 0x000fe80003f1d000 */
[----:B------:R-:W-:Y:S05]  /*13ee0*/  FSEL R184, R184, RZ, P0 ;  /* 0x000000ffb8b87208 */ /* 0x000fea0000000000 */
[--C-:B-1----:R-:W-:Y:S04]  /*13ef0*/  FFMA.FTZ R0, R10, c[0x0][0x2d0], -R184.reuse ;  /* 0x0000b4000a007a23 */ /* 0x102fe800000108b8 */
[----:B------:R1:W-:Y:S01]  /*13f00*/  MUFU.EX2 R44, R0 ;  /* 0x00000000002c7308 */ /* 0x0003e20000000800 */
[--C-:B--2---:R-:W-:Y:S01]  /*13f10*/  FFMA.FTZ R4, R15, c[0x0][0x2d0], -R184.reuse ;  /* 0x0000b4000f047a23 */ /* 0x104fe200000108b8 */
[----:B------:R-:W-:Y:S08]  /*13f20*/  MOV R198, R5 ;  /* 0x0000000500c67202 */ /* 0x000ff00000000f00 */
        /* <DEDUP_REMOVED lines=8> */
[----:B-1----:R-:W-:Y:S02]  /*13fb0*/  FADD.FTZ R0, -R3, R140 ;  /* 0x0000008c03007221 */ /* 0x002fe40000010100 */
[----:B--2---:R-:W-:Y:S02]  /*13fc0*/  IMAD.MOV.U32 R196, RZ, RZ, R19 ;  /* 0x000000ffffc47224 */ /* 0x004fe400078e0013 */
[----:B------:R-:W-:Y:S04]  /*13fd0*/  FMUL.FTZ R0, R0, c[0x0][0x2d0] ;  /* 0x0000b40000007a20 */ /* 0x000fe80000410000 */
[----:B------:R1:W2:Y:S02]  /*13fe0*/  MUFU.EX2 R140, R0 ;  /* 0x00000000008c7308 */ /* 0x0002a40000000800 */
[----:B-1----:R-:W-:Y:S01]  /*13ff0*/  FADD.FTZ R0, -R2, R141 ;  /* 0x0000008d02007221 */ /* 0x002fe20000010100 */
[----:B------:R-:W-:Y:S01]  /*14000*/  FSEL R2, R143, RZ, P1 ;  /* 0x000000ff8f027208 */ /* 0x000fe20000800000 */
[----:B--2---:R-:W-:Y:S02]  /*14010*/  FMUL.FTZ R4, R140, R152 ;  /* 0x000000988c047220 */ /* 0x004fe40000410000 */
[----:B------:R-:W-:Y:S02]  /*14020*/  FMUL.FTZ R0, R0, c[0x0][0x2d0] ;  /* 0x0000b40000007a20 */ /* 0x000fe40000410000 */
[C---:B------:R-:W-:Y:S01]  /*14030*/  FMUL.FTZ R5, R140.reuse, R153 ;  /* 0x000000998c057220 */ /* 0x040fe20000410000 */
[----:B------:R-:W-:Y:S01]  /*14040*/  MOV R153, R46 ;  /* 0x0000002e00997202 */ /* 0x000fe20000000f00 */
[----:B------:R1:W2:Y:S01]  /*14050*/  MUFU.EX2 R141, R0 ;  /* 0x00000000008d7308 */ /* 0x0002a20000000800 */
        /* <DEDUP_REMOVED lines=13> */
[C---:B--2---:R-:W-:Y:S02]  /*14130*/  FMUL.FTZ R18, R141.reuse, R166 ;  /* 0x000000a68d127220 */ /* 0x044fe40000410000 */
[----:B------:R-:W-:Y:S02]  /*14140*/  FMUL.FTZ R0, R0, c[0x0][0x2d0] ;  /* 0x0000b40000007a20 */ /* 0x000fe40000410000 */
[----:B------:R-:W-:Y:S02]  /*14150*/  IMAD.MOV.U32 R166, RZ, RZ, R238 ;  /* 0x000000ffffa67224 */ /* 0x000fe400078e00ee */
[----:B------:R1:W2:Y:S01]  /*14160*/  MUFU.EX2 R3, R0 ;  /* 0x0000000000037308 */ /* 0x0002a20000000800 */
[C---:B------:R-:W-:Y:S02]  /*14170*/  FMUL.FTZ R19, R141.reuse, R167 ;  /* 0x000000a78d137220 */ /* 0x040fe40000410000 */
[----:B------:R-:W-:Y:S02]  /*14180*/  IMAD.MOV.U32 R167, RZ, RZ, R237 ;  /* 0x000000ffffa77224 */ /* 0x000fe400078e00ed */
[----:B------:R-:W-:Y:S02]  /*14190*/  IMAD.MOV.U32 R146, RZ, RZ, R20 ;  /* 0x000000ffff927224 */ /* 0x000fe400078e0014 */
[----:B------:R-:W3:Y:S01]  /*141a0*/  LDSM.16.MT88.4 R20, [R209+0x100] ;  /* 0x00010000d114783b */ /* 0x000ee20000004200 */
[C---:B----4-:R-:W-:Y:S01]  /*141b0*/  FMUL.FTZ R6, R141.reuse, R154 ;  /* 0x0000009a8d067220 */ /* 0x050fe20000410000 */
[----:B------:R-:W-:Y:S01]  /*141c0*/  MOV R154, R17 ;  /* 0x00000011009a7202 */ /* 0x000fe20000000f00 */
[----:B------:R-:W-:Y:S01]  /*141d0*/  FMUL.FTZ R7, R141, R155 ;  /* 0x0000009b8d077220 */ /* 0x000fe20000410000 */
[----:B------:R-:W-:Y:S01]  /*141e0*/  F2FP.BF16.PACK_AB R178, R48, R146 ;  /* 0x0000009230b2723e */ /* 0x000fe200000010ff */
[----:B------:R-:W-:Y:S01]  /*141f0*/  IMAD.MOV.U32 R155, RZ, RZ, R16 ;  /* 0x000000ffff9b7224 */ /* 0x000fe200078e0010 */
[----:B------:R-:W-:Y:S01]  /*14200*/  F2FP.BF16.PACK_AB R182, R154, R50 ;  /* 0x000000329ab6723e */ /* 0x000fe200000010ff */
[C---:B------:R-:W-:Y:S02]  /*14210*/  FMUL.FTZ R16, R140.reuse, R164 ;  /* 0x000000a48c107220 */ /* 0x040fe40000410000 */
[----:B------:R-:W-:Y:S01]  /*14220*/  FMUL.FTZ R17, R140, R165 ;  /* 0x000000a58c117220 */ /* 0x000fe20000410000 */
[----:B------:R-:W-:Y:S01]  /*14230*/  F2FP.BF16.PACK_AB R183, R155, R196 ;  /* 0x000000c49bb7723e */ /* 0x000fe200000010ff */
[----:B------:R-:W-:Y:S02]  /*14240*/  IMAD.MOV.U32 R165, RZ, RZ, R25 ;  /* 0x000000ffffa57224 */ /* 0x000fe400078e0019 */
[C---:B------:R-:W-:Y:S02]  /*14250*/  FMUL.FTZ R34, R141.reuse, R114 ;  /* 0x000000728d227220 */ /* 0x040fe40000410000 */
[----:B------:R-:W-:Y:S02]  /*14260*/  FMUL.FTZ R35, R141, R115 ;  /* 0x000000738d237220 */ /* 0x000fe40000410000 */
[----:B-1----:R-:W-:Y:S01]  /*14270*/  FADD.FTZ R0, -R2, R147 ;  /* 0x0000009302007221 */ /* 0x002fe20000010100 */
[----:B------:R-:W-:Y:S01]  /*14280*/  LDSM.16.MT88.4 R112, [R210+0x500] ;  /* 0x00050000d270783b */ /* 0x000fe20000004200 */
[----:B------:R-:W-:Y:S02]  /*14290*/  FFMA.FTZ R2, R193, c[0x0][0x2d0], -R149 ;  /* 0x0000b400c1027a23 */ /* 0x000fe40000010895 */
[----:B------:R-:W-:Y:S02]  /*142a0*/  FMUL.FTZ R0, R0, c[0x0][0x2d0] ;  /* 0x0000b40000007a20 */ /* 0x000fe40000410000 */
[----:B------:R1:W-:Y:S01]  /*142b0*/  MUFU.EX2 R251, R2 ;  /* 0x0000000200fb7308 */ /* 0x0003e20000000800 */
[C---:B--2---:R-:W-:Y:S01]  /*142c0*/  FMUL.FTZ R9, R3.reuse, R157 ;  /* 0x0000009d03097220 */ /* 0x044fe20000410000 */
[----:B------:R-:W-:Y:S01]  /*142d0*/  MOV R157, R242 ;  /* 0x000000f2009d7202 */ /* 0x000fe20000000f00 */
[C---:B------:R-:W-:Y:S02]  /*142e0*/  FMUL.FTZ R8, R3.reuse, R156 ;  /* 0x0000009c03087220 */ /* 0x040fe40000410000 */
[----:B------:R-:W-:Y:S02]  /*142f0*/  IMAD.MOV.U32 R156, RZ, RZ, R44 ;  /* 0x000000ffff9c7224 */ /* 0x000fe400078e002c */
[C---:B------:R-:W-:Y:S02]  /*14300*/  FMUL.FTZ R44, R3.reuse, R124 ;  /* 0x0000007c032c7220 */ /* 0x040fe40000410000 */
[----:B------:R-:W-:Y:S01]  /*14310*/  IMAD.MOV.U32 R124, RZ, RZ, R241 ;  /* 0x000000ffff7c7224 */ /* 0x000fe200078e00f1 */
[----:B------:R-:W2:Y:S01]  /*14320*/  MUFU.EX2 R0, R0 ;  /* 0x0000000000007308 */ /* 0x000ea20000000800 */
[C---:B------:R-:W-:Y:S01]  /*14330*/  FMUL.FTZ R45, R3.reuse, R125 ;  /* 0x0000007d032d7220 */ /* 0x040fe20000410000 */
[----:B------:R-:W-:Y:S01]  /*14340*/  MOV R125, R239 ;  /* 0x000000ef007d7202 */ /* 0x000fe20000000f00 */
[----:B------:R-:W-:Y:S02]  /*14350*/  IMAD.MOV.U32 R193, RZ, RZ, R236 ;  /* 0x000000ffffc17224 */ /* 0x000fe400078e00ec */
[C---:B------:R-:W-:Y:S01]  /*14360*/  FMUL.FTZ R40, R3.reuse, R120 ;  /* 0x0000007803287220 */ /* 0x040fe20000410000 */
[----:B------:R-:W-:Y:S01]  /*14370*/  MOV R120, R235 ;  /* 0x000000eb00787202 */ /* 0x000fe20000000f00 */
[----:B------:R-:W-:Y:S02]  /*14380*/  IMAD.MOV.U32 R147, RZ, RZ, R28 ;  /* 0x000000ffff937224 */ /* 0x000fe400078e001c */
[C---:B------:R-:W-:Y:S02]  /*14390*/  FMUL.FTZ R12, R3.reuse, R160 ;  /* 0x000000a0030c7220 */ /* 0x040fe40000410000 */
[----:B------:R-:W-:Y:S01]  /*143a0*/  FMUL.FTZ R13, R3, R161 ;  /* 0x000000a1030d7220 */ /* 0x000fe20000410000 */
[----:B------:R-:W-:Y:S01]  /*143b0*/  F2FP.BF16.PACK_AB R177, R47, R147 ;  /* 0x000000932fb1723e */ /* 0x000fe200000010ff */
[C---:B------:R-:W-:Y:S01]  /*143c0*/  FMUL.FTZ R24, R3.reuse, R104 ;  /* 0x0000006803187220 */ /* 0x040fe20000410000 */
[----:B------:R-:W-:Y:S01]  /*143d0*/  MOV R161, R49 ;  /* 0x0000003100a17202 */ /* 0x000fe20000000f00 */
[----:B-1----:R-:W-:Y:S02]  /*143e0*/  FFMA.FTZ R2, R192, c[0x0][0x2d0], -R149 ;  /* 0x0000b400c0027a23 */ /* 0x002fe40000010895 */
[----:B------:R-:W-:Y:S02]  /*143f0*/  IMAD.MOV.U32 R192, RZ, RZ, R248 ;  /* 0x000000ffffc07224 */ /* 0x000fe400078e00f8 */
[-C--:B---3--:R-:W-:Y:S01]  /*14400*/  HMMA.16816.F32.BF16 R4, R176, R20.reuse, R4 ;  /* 0x00000014b004723c */ /* 0x088fe20000041804 */
[----:B------:R1:W-:Y:S02]  /*14410*/  MUFU.EX2 R248, R2 ;  /* 0x0000000200f87308 */ /* 0x0003e40000000800 */
[C---:B------:R-:W-:Y:S02]  /*14420*/  FMUL.FTZ R25, R3.reuse, R105 ;  /* 0x0000006903197220 */ /* 0x040fe40000410000 */
[C---:B--2---:R-:W-:Y:S01]  /*14430*/  FMUL.FTZ R11, R0.reuse, R159 ;  /* 0x0000009f000b7220 */ /* 0x044fe20000410000 */
[----:B------:R-:W-:Y:S01]  /*14440*/  MOV R159, R247 ;  /* 0x000000f7009f7202 */ /* 0x000fe20000000f00 */
[C---:B------:R-:W-:Y:S02]  /*14450*/  FMUL.FTZ R10, R0.reuse, R158 ;  /* 0x0000009e000a7220 */ /* 0x040fe40000410000 */
[----:B------:R-:W-:Y:S03]  /*14460*/  IMAD.MOV.U32 R158, RZ, RZ, R240 ;  /* 0x000000ffff9e7224 */ /* 0x000fe600078e00f0 */
[C---:B------:R-:W-:Y:S02]  /*14470*/  FMUL.FTZ R46, R0.reuse, R126 ;  /* 0x0000007e002e7220 */ /* 0x040fe40000410000 */
[C---:B------:R-:W-:Y:S04]  /*14480*/  HMMA.16816.F32.BF16 R8, R180.reuse, R20, R8 ;  /* 0x00000014b408723c */ /* 0x040fe80000041808 */
[----:B------:R-:W-:Y:S02]  /*14490*/  IMAD.MOV.U32 R126, RZ, RZ, R234 ;  /* 0x000000ffff7e7224 */ /* 0x000fe400078e00ea */
[C---:B------:R-:W-:Y:S02]  /*144a0*/  FMUL.FTZ R14, R0.reuse, R162 ;  /* 0x000000a2000e7220 */ /* 0x040fe40000410000 */
[----:B------:R-:W-:Y:S04]  /*144b0*/  FMUL.FTZ R15, R0, R163 ;  /* 0x000000a3000f7220 */ /* 0x000fe80000410000 */
[--C-:B-1----:R-:W-:Y:S02]  /*144c0*/  FFMA.FTZ R2, R194, c[0x0][0x2d0], -R150.reuse ;  /* 0x0000b400c2027a23 */ /* 0x102fe40000010896 */
[C---:B------:R-:W-:Y:S01]  /*144d0*/  FMUL.FTZ R20, R140.reuse, R100 ;  /* 0x000000648c147220 */ /* 0x040fe20000410000 */
[-C--:B------:R-:W-:Y:S01]  /*144e0*/  HMMA.16816.F32.BF16 R12, R180, R22.reuse, R12 ;  /* 0x00000016b40c723c */ /* 0x080fe2000004180c */
[----:B------:R1:W-:Y:S02]  /*144f0*/  MUFU.EX2 R247, R2 ;  /* 0x0000000200f77308 */ /* 0x0003e40000000800 */
[----:B------:R-:W-:Y:S02]  /*14500*/  FMUL.FTZ R21, R140, R101 ;  /* 0x000000658c157220 */ /* 0x000fe40000410000 */
[C---:B------:R-:W-:Y:S02]  /*14510*/  FMUL.FTZ R26, R0.reuse, R106 ;  /* 0x0000006a001a7220 */ /* 0x040fe40000410000 */
[----:B------:R-:W-:Y:S01]  /*14520*/  FMUL.FTZ R27, R0, R107 ;  /* 0x0000006b001b7220 */ /* 0x000fe20000410000 */
[C---:B------:R-:W-:Y:S01]  /*14530*/  HMMA.16816.F32.BF16 R16, R176.reuse, R22, R16 ;  /* 0x00000016b010723c */ /* 0x040fe20000041810 */
[----:B------:R-:W-:Y:S03]  /*14540*/  LDSM.16.MT88.4 R104, [R209+0x2100] ;  /* 0x00210000d168783b */ /* 0x000fe60000004200 */
[C---:B------:R-:W-:Y:S02]  /*14550*/  FMUL.FTZ R28, R3.reuse, R108 ;  /* 0x0000006c031c7220 */ /* 0x040fe40000410000 */
[----:B------:R-:W-:Y:S02]  /*14560*/  FMUL.FTZ R29, R3, R109 ;  /* 0x0000006d031d7220 */ /* 0x000fe40000410000 */
[C---:B------:R-:W-:Y:S04]  /*14570*/  FMUL.FTZ R22, R141.reuse, R102 ;  /* 0x000000668d167220 */ /* 0x040fe80000410000 */
[----:B------:R-:W-:Y:S02]  /*14580*/  FMUL.FTZ R23, R141, R103 ;  /* 0x000000678d177220 */ /* 0x000fe40000410000 */
[----:B------:R-:W2:Y:S01]  /*14590*/  LDSM.16.MT88.4 R100, [R210+0x1100] ;  /* 0x00110000d264783b */ /* 0x000ea20000004200 */
[----:B------:R-:W-:Y:S02]  /*145a0*/  FMUL.FTZ R49, R140, R129 ;  /* 0x000000818c317220 */ /* 0x000fe40000410000 */
[----:B-1----:R-:W-:Y:S02]  /*145b0*/  FFMA.FTZ R2, R195, c[0x0][0x2d0], -R150 ;  /* 0x0000b400c3027a23 */ /* 0x002fe40000010896 */
[-C--:B------:R-:W-:Y:S02]  /*145c0*/  HMMA.16816.F32.BF16 R20, R176, R36.reuse, R20 ;  /* 0x00000024b014723c */ /* 0x080fe40000041814 */
[----:B------:R1:W-:Y:S01]  /*145d0*/  MUFU.EX2 R246, R2 ;  /* 0x0000000200f67308 */ /* 0x0003e20000000800 */
[----:B------:R-:W-:Y:S02]  /*145e0*/  IMAD.MOV.U32 R195, RZ, RZ, R243 ;  /* 0x000000ffffc37224 */ /* 0x000fe400078e00f3 */
[C---:B------:R-:W-:Y:S02]  /*145f0*/  FMUL.FTZ R30, R0.reuse, R110 ;  /* 0x0000006e001e7220 */ /* 0x040fe40000410000 */
[----:B------:R-:W-:Y:S01]  /*14600*/  FMUL.FTZ R31, R0, R111 ;  /* 0x0000006f001f7220 */ /* 0x000fe20000410000 */
[C---:B------:R-:W-:Y:S04]  /*14610*/  HMMA.16816.F32.BF16 R24, R180.reuse, R36, R24 ;  /* 0x00000024b418723c */ /* 0x040fe80000041818 */
[----:B------:R-:W-:Y:S01]  /*14620*/  FMUL.FTZ R41, R3, R121 ;  /* 0x0000007903297220 */ /* 0x000fe20000410000 */
[----:B------:R-:W-:Y:S01]  /*14630*/  MOV R121, R66 ;  /* 0x0000004200797202 */ /* 0x000fe20000000f00 */
[C---:B------:R-:W-:Y:S02]  /*14640*/  FMUL.FTZ R66, R141.reuse, R138 ;  /* 0x0000008a8d427220 */ /* 0x040fe40000410000 */
[-C--:B------:R-:W-:Y:S04]  /*14650*/  HMMA.16816.F32.BF16 R28, R180, R38.reuse, R28 ;  /* 0x00000026b41c723c */ /* 0x080fe8000004181c */
[C---:B------:R-:W-:Y:S02]  /*14660*/  FMUL.FTZ R36, R140.reuse, R116 ;  /* 0x000000748c247220 */ /* 0x040fe40000410000 */
[----:B------:R-:W-:Y:S02]  /*14670*/  FMUL.FTZ R37, R140, R117 ;  /* 0x000000758c257220 */ /* 0x000fe40000410000 */
[C---:B------:R-:W-:Y:S04]  /*14680*/  HMMA.16816.F32.BF16 R32, R176.reuse, R38, R32 ;  /* 0x00000026b020723c */ /* 0x040fe80000041820 */
[--C-:B-1----:R-:W-:Y:S02]  /*14690*/  FFMA.FTZ R2, R188, c[0x0][0x2d0], -R149.reuse ;  /* 0x0000b400bc027a23 */ /* 0x102fe40000010895 */
[C---:B------:R-:W-:Y:S02]  /*146a0*/  FMUL.FTZ R42, R0.reuse, R122 ;  /* 0x0000007a002a7220 */ /* 0x040fe40000410000 */
[----:B------:R1:W-:Y:S01]  /*146b0*/  MUFU.EX2 R245, R2 ;  /* 0x0000000200f57308 */ /* 0x0003e20000000800 */
[C---:B------:R-:W-:Y:S03]  /*146c0*/  FMUL.FTZ R38, R141.reuse, R118 ;  /* 0x000000768d267220 */ /* 0x040fe60000410000 */
[C---:B------:R-:W-:Y:S02]  /*146d0*/  FMUL.FTZ R39, R141.reuse, R119 ;  /* 0x000000778d277220 */ /* 0x040fe40000410000 */
[----:B------:R-:W-:Y:S01]  /*146e0*/  LDSM.16.MT88.4 R116, [R209+0x1500] ;  /* 0x00150000d174783b */ /* 0x000fe20000004200 */
[C---:B------:R-:W-:Y:S01]  /*146f0*/  FMUL.FTZ R43, R0.reuse, R123 ;  /* 0x0000007b002b7220 */ /* 0x040fe20000410000 */
[----:B------:R-:W-:Y:S01]  /*14700*/  MOV R123, R51 ;  /* 0x00000033007b7202 */ /* 0x000fe20000000f00 */
[C---:B------:R-:W-:Y:S02]  /*14710*/  FMUL.FTZ R51, R141.reuse, R131 ;  /* 0x000000838d337220 */ /* 0x040fe40000410000 */
[-C--:B------:R-:W-:Y:S03]  /*14720*/  HMMA.16816.F32.BF16 R36, R176, R52.reuse, R36 ;  /* 0x00000034b024723c */ /* 0x080fe60000041824 */
[----:B------:R-:W-:Y:S02]  /*14730*/  FMUL.FTZ R47, R0, R127 ;  /* 0x0000007f002f7220 */ /* 0x000fe40000410000 */
        /* <DEDUP_REMOVED lines=33> */
[C---:B------:R-:W-:Y:S04]  /*14950*/  FMUL.FTZ R65, R140.reuse, R137 ;  /* 0x000000898c417220 */ /* 0x040fe80000410000 */
[----:B------:R-:W-:Y:S02]  /*14960*/  IMAD.MOV.U32 R194, RZ, RZ, R64 ;  /* 0x000000ffffc27224 */ /* 0x000fe400078e0040 */
[----:B------:R-:W-:Y:S02]  /*14970*/  FMUL.FTZ R64, R140, R136 ;  /* 0x000000888c407220 */ /* 0x000fe40000410000 */
[----:B------:R-:W-:Y:S01]  /*14980*/  LDSM.16.MT88.4 R136, [R210+0x1d00] ;  /* 0x001d0000d288783b */ /* 0x000fe20000004200 */
[C---:B------:R-:W-:Y:S02]  /*14990*/  FMUL.FTZ R70, R141.reuse, R70 ;  /* 0x000000468d467220 */ /* 0x040fe40000410000 */
[----:B------:R-:W-:Y:S02]  /*149a0*/  FMUL.FTZ R71, R141, R71 ;  /* 0x000000478d477220 */ /* 0x000fe40000410000 */
[C---:B------:R-:W-:Y:S03]  /*149b0*/  HMMA.16816.F32.BF16 R64, R176.reuse, R102, R64 ;  /* 0x00000066b040723c */ /* 0x040fe60000041840 */
[----:B------:R-:W2:Y:S01]  /*149c0*/  LDSM.16.MT88.4 R100, [R210+0x2100] ;  /* 0x00210000d264783b */ /* 0x000ea20000004200 */
[C---:B------:R-:W-:Y:S02]  /*149d0*/  FMUL.FTZ R72, R3.reuse, R72 ;  /* 0x0000004803487220 */ /* 0x040fe40000410000 */
[C---:B------:R-:W-:Y:S02]  /*149e0*/  FMUL.FTZ R73, R3.reuse, R73 ;  /* 0x0000004903497220 */ /* 0x040fe40000410000 */
[-C--:B------:R-:W-:Y:S04]  /*149f0*/  HMMA.16816.F32.BF16 R68, R176, R104.reuse, R68 ;  /* 0x00000068b044723c */ /* 0x080fe80000041844 */
[--C-:B-1----:R-:W-:Y:S02]  /*14a00*/  FFMA.FTZ R2, R206, c[0x0][0x2d0], -R151.reuse ;  /* 0x0000b400ce027a23 */ /* 0x102fe40000010897 */
[C---:B------:R-:W-:Y:S02]  /*14a10*/  FMUL.FTZ R74, R0.reuse, R74 ;  /* 0x0000004a004a7220 */ /* 0x040fe40000410000 */
[----:B------:R1:W-:Y:S01]  /*14a20*/  MUFU.EX2 R241, R2 ;  /* 0x0000000200f17308 */ /* 0x0003e20000000800 */
[C---:B------:R-:W-:Y:S03]  /*14a30*/  FMUL.FTZ R75, R0.reuse, R75 ;  /* 0x0000004b004b7220 */ /* 0x040fe60000410000 */
[C---:B------:R-:W-:Y:S02]  /*14a40*/  FMUL.FTZ R76, R3.reuse, R76 ;  /* 0x0000004c034c7220 */ /* 0x040fe40000410000 */
[----:B------:R-:W-:Y:S02]  /*14a50*/  FMUL.FTZ R77, R3, R77 ;  /* 0x0000004d034d7220 */ /* 0x000fe40000410000 */
[C---:B------:R-:W-:Y:S04]  /*14a60*/  HMMA.16816.F32.BF16 R72, R180.reuse, R104, R72 ;  /* 0x00000068b448723c */ /* 0x040fe80000041848 */
[C---:B------:R-:W-:Y:S02]  /*14a70*/  FMUL.FTZ R78, R0.reuse, R78 ;  /* 0x0000004e004e7220 */ /* 0x040fe40000410000 */
[C---:B------:R-:W-:Y:S02]  /*14a80*/  FMUL.FTZ R79, R0.reuse, R79 ;  /* 0x0000004f004f7220 */ /* 0x040fe40000410000 */
[C---:B------:R-:W-:Y:S04]  /*14a90*/  FMUL.FTZ R82, R141.reuse, R82 ;  /* 0x000000528d527220 */ /* 0x040fe80000410000 */
[----:B------:R-:W-:Y:S01]  /*14aa0*/  FMUL.FTZ R83, R141, R83 ;  /* 0x000000538d537220 */ /* 0x000fe20000410000 */
[-C--:B------:R-:W-:Y:S03]  /*14ab0*/  HMMA.16816.F32.BF16 R76, R180, R106.reuse, R76 ;  /* 0x0000006ab44c723c */ /* 0x080fe6000004184c */
[----:B-1----:R-:W-:Y:S02]  /*14ac0*/  FFMA.FTZ R2, R205, c[0x0][0x2d0], -R151 ;  /* 0x0000b400cd027a23 */ /* 0x002fe40000010897 */
[----:B------:R-:W-:Y:S02]  /*14ad0*/  FMUL.FTZ R88, R3, R88 ;  /* 0x0000005803587220 */ /* 0x000fe40000410000 */
[----:B------:R1:W3:Y:S01]  /*14ae0*/  MUFU.EX2 R240, R2 ;  /* 0x0000000200f07308 */ /* 0x0002e20000000800 */
[C---:B------:R-:W-:Y:S01]  /*14af0*/  HMMA.16816.F32.BF16 R80, R176.reuse, R106, R80 ;  /* 0x0000006ab050723c */ /* 0x040fe20000041850 */
[----:B------:R-:W4:Y:S03]  /*14b00*/  LDSM.16.MT88.4 R104, [R209+0x500] ;  /* 0x00050000d168783b */ /* 0x000f260000004200 */
[C---:B------:R-:W-:Y:S02]  /*14b10*/  FMUL.FTZ R86, R141.reuse, R86 ;  /* 0x000000568d567220 */ /* 0x040fe40000410000 */
[----:B------:R-:W-:Y:S02]  /*14b20*/  FMUL.FTZ R87, R141, R87 ;  /* 0x000000578d577220 */ /* 0x000fe40000410000 */
[C---:B------:R-:W-:Y:S04]  /*14b30*/  FMUL.FTZ R89, R3.reuse, R89 ;  /* 0x0000005903597220 */ /* 0x040fe80000410000 */
[C---:B------:R-:W-:Y:S01]  /*14b40*/  FMUL.FTZ R90, R0.reuse, R90 ;  /* 0x0000005a005a7220 */ /* 0x040fe20000410000 */
[-C--:B--2---:R-:W-:Y:S03]  /*14b50*/  HMMA.16816.F32.BF16 R84, R176, R100.reuse, R84 ;  /* 0x00000064b054723c */ /* 0x084fe60000041854 */
[C---:B------:R-:W-:Y:S02]  /*14b60*/  FMUL.FTZ R91, R0.reuse, R91 ;  /* 0x0000005b005b7220 */ /* 0x040fe40000410000 */
[C---:B------:R-:W-:Y:S02]  /*14b70*/  FMUL.FTZ R92, R3.reuse, R92 ;  /* 0x0000005c035c7220 */ /* 0x040fe40000410000 */
[----:B------:R-:W-:Y:S02]  /*14b80*/  FMUL.FTZ R93, R3, R93 ;  /* 0x0000005d035d7220 */ /* 0x000fe40000410000 */
[----:B------:R-:W-:Y:S01]  /*14b90*/  FMUL.FTZ R94, R0, R94 ;  /* 0x0000005e005e7220 */ /* 0x000fe20000410000 */
[C---:B------:R-:W-:Y:S04]  /*14ba0*/  HMMA.16816.F32.BF16 R88, R180.reuse, R100, R88 ;  /* 0x00000064b458723c */ /* 0x040fe80000041858 */
[--C-:B-1----:R-:W-:Y:S01]  /*14bb0*/  FFMA.FTZ R2, R207, c[0x0][0x2d0], -R184.reuse ;  /* 0x0000b400cf027a23 */ /* 0x102fe200000108b8 */
[----:B---3--:R-:W-:Y:S01]  /*14bc0*/  F2FP.BF16.PACK_AB R108, R240, R241 ;  /* 0x000000f1f06c723e */ /* 0x008fe200000010ff */
[----:B------:R-:W-:Y:S01]  /*14bd0*/  FMUL.FTZ R95, R0, R95 ;  /* 0x0000005f005f7220 */ /* 0x000fe20000410000 */
[----:B------:R-:W-:Y:S01]  /*14be0*/  F2FP.BF16.PACK_AB R100, R248, R251 ;  /* 0x000000fbf864723e */ /* 0x000fe200000010ff */
[----:B------:R1:W-:Y:S01]  /*14bf0*/  MUFU.EX2 R239, R2 ;  /* 0x0000000200ef7308 */ /* 0x0003e20000000800 */
[----:B------:R-:W-:Y:S03]  /*14c00*/  F2FP.BF16.PACK_AB R101, R246, R247 ;  /* 0x000000f7f665723e */ /* 0x000fe600000010ff */
[C---:B------:R-:W-:Y:S01]  /*14c10*/  FMUL.FTZ R98, R141.reuse, R98 ;  /* 0x000000628d627220 */ /* 0x040fe20000410000 */
[-C--:B------:R-:W-:Y:S01]  /*14c20*/  HMMA.16816.F32.BF16 R92, R180, R102.reuse, R92 ;  /* 0x00000066b45c723c */ /* 0x080fe2000004185c */
[----:B------:R-:W-:Y:S02]  /*14c30*/  LDSM.16.MT88.4 R180, [R209+0x2d00] ;  /* 0x002d0000d1b4783b */ /* 0x000fe40000004200 */
[----:B------:R-:W-:Y:S02]  /*14c40*/  FMUL.FTZ R99, R141, R99 ;  /* 0x000000638d637220 */ /* 0x000fe40000410000 */
[----:B------:R-:W-:Y:S05]  /*14c50*/  FFMA.FTZ R120, R120, c[0x0][0x2d0], -R149 ;  /* 0x0000b40078787a23 */ /* 0x000fea0000010895 */
[----:B------:R-:W-:Y:S07]  /*14c60*/  HMMA.16816.F32.BF16 R96, R176, R102, R96 ;  /* 0x00000066b060723c */ /* 0x000fee0000041860 */
[----:B------:R-:W-:Y:S01]  /*14c70*/  F2FP.BF16.PACK_AB R102, R244, R245 ;  /* 0x000000f5f466723e */ /* 0x000fe200000010ff */
[--C-:B-1----:R-:W-:Y:S01]  /*14c80*/  FFMA.FTZ R2, R227, c[0x0][0x2d0], -R184.reuse ;  /* 0x0000b400e3027a23 */ /* 0x102fe200000108b8 */
[----:B------:R-:W-:Y:S03]  /*14c90*/  F2FP.BF16.PACK_AB R103, R242, R243 ;  /* 0x000000f3f267723e */ /* 0x000fe600000010ff */
[----:B------:R1:W2:Y:S04]  /*14ca0*/  MUFU.EX2 R238, R2 ;  /* 0x0000000200ee7308 */ /* 0x0002a80000000800 */
[-C--:B----4-:R-:W-:Y:S05]  /*14cb0*/  HMMA.16816.F32.BF16 R4, R100, R104.reuse, R4 ;  /* 0x000000686404723c */ /* 0x090fea0000041804 */
[--C-:B-1----:R-:W-:Y:S01]  /*14cc0*/  FFMA.FTZ R2, R228, c[0x0][0x2d0], -R151.reuse ;  /* 0x0000b400e4027a23 */ /* 0x102fe20000010897 */
[----:B--2---:R-:W-:Y:S01]  /*14cd0*/  F2FP.BF16.PACK_AB R109, R238, R239 ;  /* 0x000000efee6d723e */ /* 0x004fe200000010ff */
        /* <DEDUP_REMOVED lines=31> */
[----:B-1----:R-:W-:Y:S01]  /*14ed0*/  FFMA.FTZ R2, R252, c[0x0][0x2d0], -R150 ;  /* 0x0000b400fc027a23 */ /* 0x002fe20000010896 */
[----:B------:R-:W-:Y:S03]  /*14ee0*/  MOV R252, R154 ;  /* 0x0000009a00fc7202 */ /* 0x000fe60000000f00 */
[-C--:B--2---:R-:W-:Y:S01]  /*14ef0*/  HMMA.16816.F32.BF16 R52, R100, R104.reuse, R52 ;  /* 0x000000686434723c */ /* 0x084fe20000041834 */
[----:B------:R1:W2:Y:S07]  /*14f00*/  MUFU.EX2 R229, R2 ;  /* 0x0000000200e57308 */ /* 0x0002ae0000000800 */
[C---:B------:R-:W-:Y:S08]  /*14f10*/  HMMA.16816.F32.BF16 R56, R108.reuse, R104, R56 ;  /* 0x000000686c38723c */ /* 0x040ff00000041838 */
[-C--:B------:R-:W-:Y:S08]  /*14f20*/  HMMA.16816.F32.BF16 R60, R108, R106.reuse, R60 ;  /* 0x0000006a6c3c723c */ /* 0x080ff0000004183c */
[C---:B------:R-:W-:Y:S04]  /*14f30*/  HMMA.16816.F32.BF16 R64, R100.reuse, R106, R64 ;  /* 0x0000006a6440723c */ /* 0x040fe80000041840 */
[----:B-1----:R-:W-:Y:S02]  /*14f40*/  FFMA.FTZ R2, R126, c[0x0][0x2d0], -R149 ;  /* 0x0000b4007e027a23 */ /* 0x002fe40000010895 */
[----:B------:R-:W-:Y:S01]  /*14f50*/  IMAD.MOV.U32 R126, RZ, RZ, R125 ;  /* 0x000000ffff7e7224 */ /* 0x000fe200078e007d */
[----:B------:R-:W-:Y:S01]  /*14f60*/  MOV R125, R124 ;  /* 0x0000007c007d7202 */ /* 0x000fe20000000f00 */
[-C--:B----4-:R-:W-:Y:S01]  /*14f70*/  HMMA.16816.F32.BF16 R68, R100, R112.reuse, R68 ;  /* 0x000000706444723c */ /* 0x090fe20000041844 */
[----:B------:R1:W4:Y:S03]  /*14f80*/  MUFU.EX2 R230, R2 ;  /* 0x0000000200e67308 */ /* 0x0003260000000800 */
[----:B------:R-:W-:Y:S02]  /*14f90*/  IMAD.MOV.U32 R127, RZ, RZ, R126 ;  /* 0x000000ffff7f7224 */ /* 0x000fe400078e007e */
[----:B------:R-:W-:Y:S02]  /*14fa0*/  IMAD.MOV.U32 R126, RZ, RZ, R125 ;  /* 0x000000ffff7e7224 */ /* 0x000fe400078e007d */
[C---:B------:R-:W-:Y:S04]  /*14fb0*/  HMMA.16816.F32.BF16 R72, R108.reuse, R112, R72 ;  /* 0x000000706c48723c */ /* 0x040fe80000041848 */
[----:B------:R-:W-:Y:S02]  /*14fc0*/  IMAD.MOV.U32 R124, RZ, RZ, R195 ;  /* 0x000000ffff7c7224 */ /* 0x000fe400078e00c3 */
[----:B------:R-:W-:Y:S01]  /*14fd0*/  IMAD.MOV.U32 R195, RZ, RZ, R194 ;  /* 0x000000ffffc37224 */ /* 0x000fe200078e00c2 */
[----:B------:R-:W-:Y:S01]  /*14fe0*/  MOV R194, R123 ;  /* 0x0000007b00c27202 */ /* 0x000fe20000000f00 */
[-C--:B------:R-:W-:Y:S04]  /*14ff0*/  HMMA.16816.F32.BF16 R76, R108, R114.reuse, R76 ;  /* 0x000000726c4c723c */ /* 0x080fe8000004184c */
[----:B------:R-:W-:Y:S01]  /*15000*/  IMAD.MOV.U32 R123, RZ, RZ, R192 ;  /* 0x000000ffff7b7224 */ /* 0x000fe200078e00c0 */
[----:B------:R-:W-:Y:S01]  /*15010*/  MOV R125, R124 ;  /* 0x0000007c007d7202 */ /* 0x000fe20000000f00 */
[----:B------:R-:W-:Y:S01]  /*15020*/  IMAD.MOV.U32 R192, RZ, RZ, R165 ;  /* 0x000000ffffc07224 */ /* 0x000fe200078e00a5 */
[----:B------:R-:W-:Y:S01]  /*15030*/  MOV R165, R224 ;  /* 0x000000e000a57202 */ /* 0x000fe20000000f00 */
[C---:B------:R-:W-:Y:S01]  /*15040*/  HMMA.16816.F32.BF16 R80, R100.reuse, R114, R80 ;  /* 0x000000726450723c */ /* 0x040fe20000041850 */
[----:B------:R-:W-:Y:S03]  /*15050*/  LDSM.16.MT88.4 R112, [R210+0x900] ;  /* 0x00090000d270783b */ /* 0x000fe60000004200 */
[----:B-1----:R-:W-:Y:S02]  /*15060*/  FFMA.FTZ R2, R250, c[0x0][0x2d0], -R150 ;  /* 0x0000b400fa027a23 */ /* 0x002fe40000010896 */
[----:B------:R-:W-:Y:S02]  /*15070*/  IMAD.MOV.U32 R124, RZ, RZ, R195 ;  /* 0x000000ffff7c7224 */ /* 0x000fe400078e00c3 */
[-C--:B---3--:R-:W-:Y:S01]  /*15080*/  HMMA.16816.F32.BF16 R84, R100, R116.reuse, R84 ;  /* 0x000000746454723c */ /* 0x088fe20000041854 */
[----:B------:R1:W-:Y:S01]  /*15090*/  MUFU.EX2 R227, R2 ;  /* 0x0000000200e37308 */ /* 0x0003e20000000800 */
[----:B------:R3:W5:Y:S02]  /*150a0*/  LDL.LU R224, [R1+0x78] ;  /* 0x0000780001e07983 */ /* 0x0007640000300800 */
[----:B------:R-:W-:Y:S01]  /*150b0*/  IMAD.MOV.U32 R195, RZ, RZ, R194 ;  /* 0x000000ffffc37224 */ /* 0x000fe200078e00c2 */
[----:B------:R-:W-:Y:S01]  /*150c0*/  MOV R194, R123 ;  /* 0x0000007b00c27202 */ /* 0x000fe20000000f00 */
[----:B------:R-:W-:Y:S02]  /*150d0*/  IMAD.MOV.U32 R123, RZ, RZ, R192 ;  /* 0x000000ffff7b7224 */ /* 0x000fe400078e00c0 */
[C---:B------:R-:W-:Y:S04]  /*150e0*/  HMMA.16816.F32.BF16 R88, R108.reuse, R116, R88 ;  /* 0x000000746c58723c */ /* 0x040fe80000041858 */
[----:B------:R-:W-:Y:S01]  /*150f0*/  IMAD.MOV.U32 R192, RZ, RZ, R165 ;  /* 0x000000ffffc07224 */ /* 0x000fe200078e00a5 */
[----:B------:R-:W-:Y:S01]  /*15100*/  MOV R165, R213 ;  /* 0x000000d500a57202 */ /* 0x000fe20000000f00 */
[----:B------:R-:W-:Y:S01]  /*15110*/  FFMA.FTZ R104, R125, c[0x0][0x2d0], -R151 ;  /* 0x0000b4007d687a23 */ /* 0x000fe20000010897 */
[----:B------:R3:W5:Y:S01]  /*15120*/  LDL.LU R213, [R1+0x74] ;  /* 0x0000740001d57983 */ /* 0x0007620000300800 */
[-C--:B------:R-:W-:Y:S02]  /*15130*/  HMMA.16816.F32.BF16 R92, R108, R118.reuse, R92 ;  /* 0x000000766c5c723c */ /* 0x080fe4000004185c */
[----:B------:R3:W-:Y:S02]  /*15140*/  MUFU.EX2 R205, R104 ;  /* 0x0000006800cd7308 */ /* 0x0007e40000000800 */
[----:B------:R-:W-:Y:S04]  /*15150*/  IMAD.MOV.U32 R250, RZ, RZ, R153 ;  /* 0x000000fffffa7224 */ /* 0x000fe800078e0099 */
[----:B------:R-:W-:Y:S01]  /*15160*/  HMMA.16816.F32.BF16 R96, R100, R118, R96 ;  /* 0x000000766460723c */ /* 0x000fe20000041860 */
[----:B------:R-:W-:Y:S03]  /*15170*/  LDSM.16.MT88.4 R116, [R209+0x1900] ;  /* 0x00190000d174783b */ /* 0x000fe60000004200 */
        /* <DEDUP_REMOVED lines=11> */
[----:B---3--:R-:W-:Y:S01]  /*15230*/  F2FP.BF16.PACK_AB R108, R205, R206 ;  /* 0x000000cecd6c723e */ /* 0x008fe200000010ff */
[----:B------:R-:W-:Y:S02]  /*15240*/  IMAD.MOV.U32 R124, RZ, RZ, R195 ;  /* 0x000000ffff7c7224 */ /* 0x000fe400078e00c3 */
[----:B------:R-:W-:Y:S01]  /*15250*/  IMAD.MOV.U32 R195, RZ, RZ, R194 ;  /* 0x000000ffffc37224 */ /* 0x000fe200078e00c2 */
[----:B------:R-:W-:Y:S01]  /*15260*/  MOV R194, R123 ;  /* 0x0000007b00c27202 */ /* 0x000fe20000000f00 */
[----:B------:R-:W-:Y:S03]  /*15270*/  IMAD.MOV.U32 R123, RZ, RZ, R192 ;  /* 0x000000ffff7b7224 */ /* 0x000fe600078e00c0 */
[----:B------:R-:W-:Y:S01]  /*15280*/  IMAD.MOV.U32 R192, RZ, RZ, R193 ;  /* 0x000000ffffc07224 */ /* 0x000fe200078e00c1 */
[----:B------:R-:W-:Y:S01]  /*15290*/  MOV R193, R159 ;  /* 0x0000009f00c17202 */ /* 0x000fe20000000f00 */
[----:B------:R-:W-:Y:S02]  /*152a0*/  IMAD.MOV.U32 R159, RZ, RZ, R157 ;  /* 0x000000ffff9f7224 */ /* 0x000fe400078e009d */
[----:B------:R-:W-:Y:S01]  /*152b0*/  IMAD.MOV.U32 R157, RZ, RZ, R197 ;  /* 0x000000ffff9d7224 */ /* 0x000fe200078e00c5 */
[----:B------:R-:W-:Y:S02]  /*152c0*/  MOV R197, R203 ;  /* 0x000000cb00c57202 */ /* 0x000fe40000000f00 */
[----:B------:R1:W-:Y:S02]  /*152d0*/  MUFU.EX2 R203, R2 ;  /* 0x0000000200cb7308 */ /* 0x0003e40000000800 */
[----:B-1----:R-:W-:Y:S02]  /*152e0*/  FFMA.FTZ R2, R200, c[0x0][0x2d0], -R184 ;  /* 0x0000b400c8027a23 */ /* 0x002fe400000108b8 */
[----:B------:R-:W-:Y:S06]  /*152f0*/  IMAD.MOV.U32 R200, RZ, RZ, R201 ;  /* 0x000000ffffc87224 */ /* 0x000fec00078e00c9 */
[----:B------:R1:W2:Y:S02]  /*15300*/  MUFU.EX2 R201, R2 ;  /* 0x0000000200c97308 */ /* 0x0002a40000000800 */
[----:B-1----:R-:W-:Y:S01]  /*15310*/  FFMA.FTZ R2, R124, c[0x0][0x2d0], -R151 ;  /* 0x0000b4007c027a23 */ /* 0x002fe20000010897 */
[----:B--2---:R-:W-:Y:S01]  /*15320*/  F2FP.BF16.PACK_AB R109, R201, R203 ;  /* 0x000000cbc96d723e */ /* 0x004fe200000010ff */
[----:B------:R-:W-:Y:S01]  /*15330*/  IMAD.MOV.U32 R124, RZ, RZ, R195 ;  /* 0x000000ffff7c7224 */ /* 0x000fe200078e00c3 */
[----:B------:R-:W-:Y:S01]  /*15340*/  MOV R195, R194 ;  /* 0x000000c200c37202 */ /* 0x000fe20000000f00 */
[----:B------:R-:W-:Y:S02]  /*15350*/  IMAD.MOV.U32 R194, RZ, RZ, R123 ;  /* 0x000000ffffc27224 */ /* 0x000fe400078e007b */
[----:B------:R-:W-:Y:S01]  /*15360*/  IMAD.MOV.U32 R123, RZ, RZ, R192 ;  /* 0x000000ffff7b7224 */ /* 0x000fe200078e00c0 */
[----:B------:R-:W-:Y:S01]  /*15370*/  MOV R192, R163 ;  /* 0x000000a300c07202 */ /* 0x000fe20000000f00 */
[----:B------:R-:W-:Y:S02]  /*15380*/  IMAD.MOV.U32 R163, RZ, RZ, R202 ;  /* 0x000000ffffa37224 */ /* 0x000fe400078e00ca */
[----:B------:R1:W-:Y:S02]  /*15390*/  MUFU.EX2 R202, R2 ;  /* 0x0000000200ca7308 */ /* 0x0003e40000000800 */
[----:B-1----:R-:W-:Y:S08]  /*153a0*/  FFMA.FTZ R2, R200, c[0x0][0x2d0], -R151 ;  /* 0x0000b400c8027a23 */ /* 0x002ff00000010897 */
[----:B------:R1:W2:Y:S02]  /*153b0*/  MUFU.EX2 R200, R2 ;  /* 0x0000000200c87308 */ /* 0x0002a40000000800 */
[--C-:B-1----:R-:W-:Y:S01]  /*153c0*/  FFMA.FTZ R2, R199, c[0x0][0x2d0], -R184.reuse ;  /* 0x0000b400c7027a23 */ /* 0x102fe200000108b8 */
[----:B--2---:R-:W-:Y:S07]  /*153d0*/  F2FP.BF16.PACK_AB R110, R200, R202 ;  /* 0x000000cac86e723e */ /* 0x004fee00000010ff */
[----:B------:R1:W-:Y:S02]  /*153e0*/  MUFU.EX2 R199, R2 ;  /* 0x0000000200c77308 */ /* 0x0003e40000000800 */
[----:B-1----:R-:W-:Y:S02]  /*153f0*/  FFMA.FTZ R2, R124, c[0x0][0x2d0], -R184 ;  /* 0x0000b4007c027a23 */ /* 0x002fe400000108b8 */
[----:B------:R-:W-:Y:S01]  /*15400*/  IMAD.MOV.U32 R124, RZ, RZ, R194 ;  /* 0x000000ffff7c7224 */ /* 0x000fe200078e00c2 */
[----:B------:R-:W-:Y:S01]  /*15410*/  MOV R194, R122 ;  /* 0x0000007a00c27202 */ /* 0x000fe20000000f00 */
[----:B------:R-:W-:Y:S02]  /*15420*/  IMAD.MOV.U32 R122, RZ, RZ, R121 ;  /* 0x000000ffff7a7224 */ /* 0x000fe400078e0079 */
[----:B------:R-:W-:Y:S01]  /*15430*/  IMAD.MOV.U32 R121, RZ, RZ, R162 ;  /* 0x000000ffff797224 */ /* 0x000fe200078e00a2 */
[----:B------:R-:W-:Y:S02]  /*15440*/  MOV R162, R198 ;  /* 0x000000c600a27202 */ /* 0x000fe40000000f00 */
[----:B------:R-:W1:Y:S02]  /*15450*/  MUFU.EX2 R198, R2 ;  /* 0x0000000200c67308 */ /* 0x000e640000000800 */
[----:B-1----:R-:W-:Y:S01]  /*15460*/  F2FP.BF16.PACK_AB R111, R198, R199 ;  /* 0x000000c7c66f723e */ /* 0x002fe200000010ff */
[----:B------:R-:W-:Y:S02]  /*15470*/  FFMA.FTZ R2, R123, c[0x0][0x2d0], -R149 ;  /* 0x0000b4007b027a23 */ /* 0x000fe40000010895 */
[----:B------:R-:W-:Y:S02]  /*15480*/  IMAD.MOV.U32 R123, RZ, RZ, R193 ;  /* 0x000000ffff7b7224 */ /* 0x000fe400078e00c1 */
[----:B------:R-:W-:Y:S01]  /*15490*/  IMAD.MOV.U32 R193, RZ, RZ, R159 ;  /* 0x000000ffffc17224 */ /* 0x000fe200078e009f */
[----:B------:R-:W-:Y:S01]  /*154a0*/  MOV R159, R197 ;  /* 0x000000c5009f7202 */ /* 0x000fe20000000f00 */
[C---:B------:R-:W-:Y:S01]  /*154b0*/  HMMA.16816.F32.BF16 R8, R108.reuse, R104, R8 ;  /* 0x000000686c08723c */ /* 0x040fe20000041808 */
[----:B------:R1:W-:Y:S07]  /*154c0*/  MUFU.EX2 R197, R2 ;  /* 0x0000000200c57308 */ /* 0x0003ee0000000800 */
[-C--:B------:R-:W-:Y:S08]  /*154d0*/  HMMA.16816.F32.BF16 R12, R108, R106.reuse, R12 ;  /* 0x0000006a6c0c723c */ /* 0x080ff0000004180c */
[C---:B------:R-:W-:Y:S01]  /*154e0*/  HMMA.16816.F32.BF16 R16, R100.reuse, R106, R16 ;  /* 0x0000006a6410723c */ /* 0x040fe20000041810 */
[----:B------:R-:W2:Y:S07]  /*154f0*/  LDSM.16.MT88.4 R104, [R210+0x1900] ;  /* 0x00190000d268783b */ /* 0x000eae0000004200 */
[-C--:B------:R-:W-:Y:S04]  /*15500*/  HMMA.16816.F32.BF16 R20, R100, R112.reuse, R20 ;  /* 0x000000706414723c */ /* 0x080fe80000041814 */
[----:B-1----:R-:W-:Y:S02]  /*15510*/  FFMA.FTZ R2, R194, c[0x0][0x2d0], -R149 ;  /* 0x0000b400c2027a23 */ /* 0x002fe40000010895 */
        /* <DEDUP_REMOVED lines=10> */
[----:B------:R-:W1:Y:S03]  /*155c0*/  LDSM.16.MT88.4 R112, [R209+0x2900] ;  /* 0x00290000d170783b */ /* 0x000e660000004200 */
[----:B------:R-:W-:Y:S02]  /*155d0*/  IMAD.MOV.U32 R164, RZ, RZ, R196 ;  /* 0x000000ffffa47224 */ /* 0x000fe400078e00c4 */
[----:B------:R3:W-:Y:S02]  /*155e0*/  MUFU.EX2 R196, R2 ;  /* 0x0000000200c47308 */ /* 0x0007e40000000800 */
[-C--:B------:R-:W-:Y:S08]  /*155f0*/  HMMA.16816.F32.BF16 R36, R100, R116.reuse, R36 ;  /* 0x000000746424723c */ /* 0x080ff00000041824 */
[C---:B------:R-:W-:Y:S08]  /*15600*/  HMMA.16816.F32.BF16 R40, R108.reuse, R116, R40 ;  /* 0x000000746c28723c */ /* 0x040ff00000041828 */
[-C--:B------:R-:W-:Y:S04]  /*15610*/  HMMA.16816.F32.BF16 R44, R108, R118.reuse, R44 ;  /* 0x000000766c2c723c */ /* 0x080fe8000004182c */
[--C-:B---3--:R-:W-:Y:S01]  /*15620*/  FFMA.FTZ R2, R124, c[0x0][0x2d0], -R150.reuse ;  /* 0x0000b4007c027a23 */ /* 0x108fe20000010896 */
[----:B------:R-:W-:Y:S03]  /*15630*/  MOV R124, R195 ;  /* 0x000000c3007c7202 */ /* 0x000fe60000000f00 */
[C---:B------:R-:W-:Y:S01]  /*15640*/  HMMA.16816.F32.BF16 R48, R100.reuse, R118, R48 ;  /* 0x000000766430723c */ /* 0x040fe20000041830 */
[----:B------:R-:W3:Y:S01]  /*15650*/  LDSM.16.MT88.4 R116, [R210+0x2900] ;  /* 0x00290000d274783b */ /* 0x000ee20000004200 */
[----:B------:R4:W-:Y:S06]  /*15660*/  MUFU.EX2 R195, R2 ;  /* 0x0000000200c37308 */ /* 0x0009ec0000000800 */
[-C--:B--2---:R-:W-:Y:S08]  /*15670*/  HMMA.16816.F32.BF16 R52, R100, R104.reuse, R52 ;  /* 0x000000686434723c */ /* 0x084ff00000041834 */
[C---:B------:R-:W-:Y:S08]  /*15680*/  HMMA.16816.F32.BF16 R56, R108.reuse, R104, R56 ;  /* 0x000000686c38723c */ /* 0x040ff00000041838 */
[-C--:B------:R-:W-:Y:S04]  /*15690*/  HMMA.16816.F32.BF16 R60, R108, R106.reuse, R60 ;  /* 0x0000006a6c3c723c */ /* 0x080fe8000004183c */
[----:B----4-:R-:W-:Y:S02]  /*156a0*/  FFMA.FTZ R2, R123, c[0x0][0x2d0], -R150 ;  /* 0x0000b4007b027a23 */ /* 0x010fe40000010896 */
[----:B------:R-:W-:Y:S02]  /*156b0*/  IMAD.MOV.U32 R123, RZ, RZ, R193 ;  /* 0x000000ffff7b7224 */ /* 0x000fe400078e00c1 */
[C---:B------:R-:W-:Y:S01]  /*156c0*/  HMMA.16816.F32.BF16 R64, R100.reuse, R106, R64 ;  /* 0x0000006a6440723c */ /* 0x040fe20000041840 */
[----:B------:R-:W2:Y:S01]  /*156d0*/  LDL.LU R107, [R1+0x4] ;  /* 0x00000400016b7983 */ /* 0x000ea20000300800 */
        /* <DEDUP_REMOVED lines=17> */
[--C-:B-1----:R-:W-:Y:S01]  /*157f0*/  FFMA.FTZ R2, R124, c[0x0][0x2d0], -R150.reuse ;  /* 0x0000b4007c027a23 */ /* 0x102fe20000010896 */
[----:B------:R-:W-:Y:S01]  /*15800*/  MOV R124, R166 ;  /* 0x000000a6007c7202 */ /* 0x000fe20000000f00 */
[----:B------:R-:W-:Y:S01]  /*15810*/  FFMA.FTZ R150, R123, c[0x0][0x2d0], -R150 ;  /* 0x0000b4007b967a23 */ /* 0x000fe20000010896 */
[----:B------:R-:W-:Y:S01]  /*15820*/  MOV R123, R163 ;  /* 0x000000a3007b7202 */ /* 0x000fe20000000f00 */
[----:B------:R-:W-:Y:S01]  /*15830*/  HMMA.16816.F32.BF16 R96, R100, R118, R96 ;  /* 0x000000766460723c */ /* 0x000fe20000041860 */
[----:B------:R1:W-:Y:S03]  /*15840*/  MUFU.EX2 R191, R2 ;  /* 0x0000000200bf7308 */ /* 0x0003e60000000800 */
[----:B------:R-:W-:Y:S01]  /*15850*/  IMAD.MOV.U32 R163, RZ, RZ, R162 ;  /* 0x000000ffffa37224 */ /* 0x000fe200078e00a2 */
[----:B---3--:R-:W-:Y:S01]  /*15860*/  F2FP.BF16.PACK_AB R149, R193, R195 ;  /* 0x000000c3c195723e */ /* 0x008fe200000010ff */
[----:B------:R-:W-:Y:S05]  /*15870*/  IMAD.MOV.U32 R162, RZ, RZ, R186 ;  /* 0x000000ffffa27224 */ /* 0x000fea00078e00ba */
[----:B------:R4:W-:Y:S01]  /*15880*/  MUFU.EX2 R190, R150 ;  /* 0x0000009600be7308 */ /* 0x0009e20000000800 */
[--C-:B-1----:R-:W-:Y:S02]  /*15890*/  FFMA.FTZ R2, R122, c[0x0][0x2d0], -R151.reuse ;  /* 0x0000b4007a027a23 */ /* 0x102fe40000010897 */
[----:B------:R-:W-:Y:S07]  /*158a0*/  IMAD.MOV.U32 R122, RZ, RZ, R164 ;  /* 0x000000ffff7a7224 */ /* 0x000fee00078e00a4 */
[----:B------:R1:W-:Y:S01]  /*158b0*/  MUFU.EX2 R188, R2 ;  /* 0x0000000200bc7308 */ /* 0x0003e20000000800 */
[----:B----4-:R-:W-:Y:S01]  /*158c0*/  F2FP.BF16.PACK_AB R150, R192, R194 ;  /* 0x000000c2c096723e */ /* 0x010fe200000010ff */
[----:B-1----:R-:W-:Y:S02]  /*158d0*/  FFMA.FTZ R2, R121, c[0x0][0x2d0], -R151 ;  /* 0x0000b40079027a23 */ /* 0x002fe40000010897 */
[----:B------:R-:W-:Y:S06]  /*158e0*/  IMAD.MOV.U32 R121, RZ, RZ, R165 ;  /* 0x000000ffff797224 */ /* 0x000fec00078e00a5 */
[----:B------:R1:W3:Y:S02]  /*158f0*/  MUFU.EX2 R189, R2 ;  /* 0x0000000200bd7308 */ /* 0x0002e40000000800 */
[--C-:B-1----:R-:W-:Y:S01]  /*15900*/  FFMA.FTZ R2, R167, c[0x0][0x2d0], -R184.reuse ;  /* 0x0000b400a7027a23 */ /* 0x102fe200000108b8 */
[----:B---3--:R-:W-:Y:S01]  /*15910*/  F2FP.BF16.PACK_AB R176, R189, R188 ;  /* 0x000000bcbdb0723e */ /* 0x008fe200000010ff */
[----:B------:R-:W1:Y:S06]  /*15920*/  LDSM.16.MT88.4 R164, [R209+0xd00] ;  /* 0x000d0000d1a4783b */ /* 0x000e6c0000004200 */
[----:B------:R3:W-:Y:S02]  /*15930*/  MUFU.EX2 R186, R2 ;  /* 0x0000000200ba7308 */ /* 0x0007e40000000800 */
[--C-:B---3--:R-:W-:Y:S08]  /*15940*/  FFMA.FTZ R2, R187, c[0x0][0x2d0], -R184.reuse ;  /* 0x0000b400bb027a23 */ /* 0x108ff000000108b8 */
[----:B------:R3:W4:Y:S02]  /*15950*/  MUFU.EX2 R187, R2 ;  /* 0x0000000200bb7308 */ /* 0x0007240000000800 */
[--C-:B---3--:R-:W-:Y:S01]  /*15960*/  FFMA.FTZ R2, R185, c[0x0][0x2d0], -R151.reuse ;  /* 0x0000b400b9027a23 */ /* 0x108fe20000010897 */
[----:B----4-:R-:W-:Y:S01]  /*15970*/  F2FP.BF16.PACK_AB R177, R187, R186 ;  /* 0x000000babbb1723e */ /* 0x010fe200000010ff */
[----:B------:R-:W-:Y:S01]  /*15980*/  FFMA.FTZ R151, R159, c[0x0][0x2d0], -R151 ;  /* 0x0000b4009f977a23 */ /* 0x000fe20000010897 */
[----:B------:R-:W-:Y:S05]  /*15990*/  MOV R159, R158 ;  /* 0x0000009e009f7202 */ /* 0x000fea0000000f00 */
[----:B------:R3:W-:Y:S01]  /*159a0*/  MUFU.EX2 R185, R2 ;  /* 0x0000000200b97308 */ /* 0x0007e20000000800 */
[----:B------:R-:W-:Y:S09]  /*159b0*/  IMAD.MOV.U32 R158, RZ, RZ, R147 ;  /* 0x000000ffff9e7224 */ /* 0x000ff200078e0093 */
[----:B------:R4:W1:Y:S01]  /*159c0*/  MUFU.EX2 R147, R151 ;  /* 0x0000009700937308 */ /* 0x0008620000000800 */
[--C-:B---3--:R-:W-:Y:S02]  /*159d0*/  FFMA.FTZ R2, R124, c[0x0][0x2d0], -R184.reuse ;  /* 0x0000b4007c027a23 */ /* 0x108fe400000108b8 */
[----:B------:R-:W-:Y:S01]  /*159e0*/  FFMA.FTZ R184, R148, c[0x0][0x2d0], -R184 ;  /* 0x0000b40094b87a23 */ /* 0x000fe200000108b8 */
[----:B------:R-:W-:Y:S01]  /*159f0*/  F2FP.BF16.PACK_AB R148, R196, R197 ;  /* 0x000000c5c494723e */ /* 0x000fe200000010ff */
[----:B------:R-:W-:Y:S01]  /*15a00*/  IMAD.MOV.U32 R124, RZ, RZ, R163 ;  /* 0x000000ffff7c7224 */ /* 0x000fe200078e00a3 */
[----:B------:R-:W-:Y:S01]  /*15a10*/  MOV R163, R162 ;  /* 0x000000a200a37202 */ /* 0x000fe20000000f00 */
[----:B------:R-:W-:Y:S03]  /*15a20*/  IMAD.MOV.U32 R162, RZ, RZ, R146 ;  /* 0x000000ffffa27224 */ /* 0x000fe600078e0092 */
        /* <DEDUP_REMOVED lines=15> */
[----:B------:R-:W-:Y:S01]  /*15b20*/  MOV R8, R163 ;  /* 0x000000a300087202 */ /* 0x000fe20000000f00 */
[----:B------:R-:W-:Y:S01]  /*15b30*/  IMAD.MOV.U32 R11, RZ, RZ, R162 ;  /* 0x000000ffff0b7224 */ /* 0x000fe200078e00a2 */
[----:B------:R-:W-:Y:S03]  /*15b40*/  MOV R9, R160 ;  /* 0x000000a000097202 */ /* 0x000fe60000000f00 */
        /* <DEDUP_REMOVED lines=9> */
[----:B------:R-:W-:Y:S02]  /*15be0*/  IMAD.MOV.U32 R13, RZ, RZ, R123 ;  /* 0x000000ffff0d7224 */ /* 0x000fe400078e007b */
[-C--:B------:R-:W-:Y:S04]  /*15bf0*/  HMMA.16816.F32.BF16 R100, R148, R112.reuse, R20 ;  /* 0x000000709464723c */ /* 0x080fe80000041814 */
[----:B------:R-:W-:Y:S02]  /*15c00*/  FADD.FTZ R3, R15, R11 ;  /* 0x0000000b0f037221 */ /* 0x000fe40000010000 */
[----:B------:R-:W-:Y:S02]  /*15c10*/  FADD.FTZ R0, R13, R0 ;  /* 0x000000000d007221 */ /* 0x000fe40000010000 */
[C---:B------:R-:W-:Y:S04]  /*15c20*/  HMMA.16816.F32.BF16 R104, R176.reuse, R112, R24 ;  /* 0x00000070b068723c */ /* 0x040fe80000041818 */
[----:B------:R-:W-:Y:S02]  /*15c30*/  FADD.FTZ R8, R14, R0 ;  /* 0x000000000e087221 */ /* 0x000fe40000010000 */
[----:B------:R-:W-:Y:S02]  /*15c40*/  IMAD.MOV.U32 R12, RZ, RZ, R124 ;  /* 0x000000ffff0c7224 */ /* 0x000fe400078e007c */
        /* <DEDUP_REMOVED lines=81> */
.L_x_732:
[----:B------:R-:W-:-:S13]  /*16160*/  ISETP.GE.AND P0, PT, R204, RZ, PT ;  /* 0x000000ffcc00720c */ /* 0x000fda0003f06270 */
[----:B------:R-:W-:Y:S05]  /*16170*/  @!P0 BRA `(.L_x_734) ;  /* 0x000032a000008947 */ /* 0x000fea0003800000 */
[----:B------:R-:W2:Y:S01]  /*16180*/  LDL.64 R10, [R1+0x40] ;  /* 0x00004000010a7983 */ /* 0x000ea20000100a00 */
[----:B------:R-:W-:-:S03]  /*16190*/  ULDC.64 UR4, c[0x0][0x208] ;  /* 0x0000820000047ab9 */ /* 0x000fc60000000a00 */
[----:B------:R-:W3:Y:S04]  /*161a0*/  LDL.64 R8, [R1+0x38] ;  /* 0x0000380001087983 */ /* 0x000ee80000100a00 */
[----:B-1----:R-:W4:Y:S04]  /*161b0*/  LDL.64 R6, [R1+0x58] ;  /* 0x0000580001067983 */ /* 0x002f280000100a00 */
[----:B------:R-:W2:Y:S01]  /*161c0*/  LDL.LU.64 R4, [R1+0x48] ;  /* 0x0000480001047983 */ /* 0x000ea20000300a00 */
[----:B------:R-:W-:Y:S01]  /*161d0*/  USHF.L.U64.HI UR5, UR4, 0x5, UR5 ;  /* 0x0000000504057899 */ /* 0x000fe20008010205 */
[----:B------:R-:W-:Y:S01]  /*161e0*/  IMAD.MOV.U32 R2, RZ, RZ, R144 ;  /* 0x000000ffff027224 */ /* 0x000fe200078e0090 */
[----:B------:R-:W-:Y:S01]  /*161f0*/  USHF.L.U32 UR8, UR4, 0x5, URZ ;  /* 0x0000000504087899 */ /* 0x000fe2000800063f */
[----:B------:R-:W-:-:S02]  /*16200*/  IMAD.MOV.U32 R0, RZ, RZ, R145 ;  /* 0x000000ffff007224 */ /* 0x000fc400078e0091 */
[----:B------:R-:W-:Y:S01]  /*16210*/  IMAD.MOV.U32 R147, RZ, RZ, R142 ;  /* 0x000000ffff937224 */ /* 0x000fe200078e008e */
[----:B------:R-:W-:Y:S01]  /*16220*/  ULDC UR4, c[0x0][0x208] ;  /* 0x0000820000047ab9 */ /* 0x000fe20000000800 */
[----:B------:R-:W-:Y:S01]  /*16230*/  IMAD.MOV.U32 R146, RZ, RZ, R143 ;  /* 0x000000ffff927224 */ /* 0x000fe200078e008f */
[----:B------:R-:W-:Y:S01]  /*16240*/  USHF.L.U32 UR4, UR4, 0x6, URZ ;  /* 0x0000000604047899 */ /* 0x000fe2000800063f */
[C---:B---3--:R-:W-:Y:S02]  /*16250*/  IADD3 RZ, P1, R8.reuse, 0x20, RZ ;  /* 0x0000002008ff7810 */ /* 0x048fe40007f3e0ff */
[----:B------:R-:W-:Y:S02]  /*16260*/  IADD3 RZ, P0, R8, 0x40, RZ ;  /* 0x0000004008ff7810 */ /* 0x000fe40007f1e0ff */
[C---:B----4-:R-:W-:Y:S01]  /*16270*/  IADD3 RZ, P2, R6.reuse, 0x40, RZ ;  /* 0x0000004006ff7810 */ /* 0x050fe20007f5e0ff */
[----:B--2---:R-:W-:Y:S01]  /*16280*/  IMAD.X R248, RZ, RZ, R11, P1 ;  /* 0x000000fffff87224 */ /* 0x004fe200008e060b */
[----:B------:R-:W-:Y:S01]  /*16290*/  IADD3 RZ, P3, R6, 0x20, RZ ;  /* 0x0000002006ff7810 */ /* 0x000fe20007f7e0ff */
[----:B------:R-:W-:Y:S01]  /*162a0*/  IMAD.MOV.U32 R4, RZ, RZ, R6 ;  /* 0x000000ffff047224 */ /* 0x000fe200078e0006 */
[----:B------:R-:W-:Y:S01]  /*162b0*/  IADD3.X R247, RZ, R11, RZ, P0, !PT ;  /* 0x0000000bfff77210 */ /* 0x000fe200007fe4ff */
[----:B------:R-:W-:Y:S01]  /*162c0*/  IMAD.X R231, RZ, RZ, R5, P2 ;  /* 0x000000ffffe77224 */ /* 0x000fe200010e0605 */
[----:B------:R-:W-:-:S02]  /*162d0*/  IADD3.X R233, RZ, R5, RZ, P3, !PT ;  /* 0x00000005ffe97210 */ /* 0x000fc40001ffe4ff */
[----:B------:R1:W-:Y:S01]  /*162e0*/  STL.64 [R1+0x48], R4 ;  /* 0x0000480401007387 */ /* 0x0003e20000100a00 */
[C---:B------:R-:W-:Y:S02]  /*162f0*/  IADD3 R232, R6.reuse, 0x20, RZ ;  /* 0x0000002006e87810 */ /* 0x040fe40007ffe0ff */
[----:B------:R-:W-:Y:S02]  /*16300*/  IADD3 R230, R6, 0x40, RZ ;  /* 0x0000004006e67810 */ /* 0x000fe40007ffe0ff */
[C---:B------:R-:W-:Y:S02]  /*16310*/  IADD3 R246, R8.reuse, 0x20, RZ ;  /* 0x0000002008f67810 */ /* 0x040fe40007ffe0ff */
[----:B------:R-:W-:Y:S02]  /*16320*/  IADD3 R245, R8, 0x40, RZ ;  /* 0x0000004008f57810 */ /* 0x000fe40007ffe0ff */
.L_x_735:
[----:B------:R-:W2:Y:S01]  /*16330*/  LDL.64 R202, [R1+0x48] ;  /* 0x0000480001ca7983 */ /* 0x000ea20000100a00 */
[----:B------:R-:W-:Y:S04]  /*16340*/  DEPBAR.LE SB0, 0x0 ;  /* 0x000080000000791a */ /* 0x000fe80000000000 */
[----:B------:R-:W-:Y:S01]  /*16350*/  MOV R53, 0x6 ;  /* 0x0000000600357802 */ /* 0x000fe20000000f00 */
[----:B------:R-:W3:Y:S01]  /*16360*/  LDL R205, [R1+0x64] ;  /* 0x0000640001cd7983 */ /* 0x000ee20000100800 */
[----:B------:R-:W-:Y:S01]  /*16370*/  MOV R3, c[0x0][0x208] ;  /* 0x0000820000037a02 */ /* 0x000fe20000000f00 */
[C---:B------:R-:W-:Y:S01]  /*16380*/  IMAD.WIDE.U32 R184, R204.reuse, UR4, R232 ;  /* 0x00000004ccb87c25 */ /* 0x040fe2000f8e00e8 */
[----:B------:R-:W-:Y:S01]  /*16390*/  SHF.R.S32.HI R52, RZ, 0x1f, R204 ;  /* 0x0000001fff347819 */ /* 0x000fe200000114cc */
[----:B------:R-:W4:Y:S01]  /*163a0*/  LDL.64 R206, [R1+0x58] ;  /* 0x0000580001ce7983 */ /* 0x000f220000100a00 */
[----:B------:R-:W-:Y:S01]  /*163b0*/  SHF.L.U64.HI R3, R3, R53, c[0x0][0x20c] ;  /* 0x0000830003037619 */ /* 0x000fe20000010235 */
[----:B------:R-:W-:Y:S01]  /*163c0*/  IMAD.WIDE.U32 R144, R204, UR4, R230 ;  /* 0x00000004cc907c25 */ /* 0x000fe2000f8e00e6 */
[----:B------:R-:W-:Y:S02]  /*163d0*/  LEA R200, P1, R184, c[0x0][0x1f8], 0x1 ;  /* 0x00007e00b8c87a11 */ /* 0x000fe400078208ff */
[----:B------:R-:W-:Y:S01]  /*163e0*/  MOV R188, UR8 ;  /* 0x0000000800bc7c02 */ /* 0x000fe20008000f00 */
[----:B------:R-:W-:Y:S01]  /*163f0*/  BAR.SYNC.DEFER_BLOCKING 0x0 ;  /* 0x0000000000007b1d */ /* 0x000fe20000010000 */
[----:B------:R-:W-:Y:S01]  /*16400*/  IMAD R3, R3, R204, RZ ;  /* 0x000000cc03037224 */ /* 0x000fe200078e02ff */
[----:B------:R-:W-:Y:S02]  /*16410*/  MOV R189, UR5 ;  /* 0x0000000500bd7c02 */ /* 0x000fe40008000f00 */
[----:B------:R-:W-:Y:S01]  /*16420*/  LEA R198, P0, R144, c[0x0][0x1f8], 0x1 ;  /* 0x00007e0090c67a11 */ /* 0x000fe200078008ff */
[----:B------:R-:W-:Y:S01]  /*16430*/  IMAD R3, R52, UR4, R3 ;  /* 0x0000000434037c24 */ /* 0x000fe2000f8e0203 */
[----:B------:R-:W-:Y:S02]  /*16440*/  MOV R227, 0x5 ;  /* 0x0000000500e37802 */ /* 0x000fe40000000f00 */
[----:B------:R-:W-:Y:S02]  /*16450*/  MOV R226, c[0x0][0x1e0] ;  /* 0x0000780000e27a02 */ /* 0x000fe40000000f00 */
[C---:B------:R-:W-:Y:S02]  /*16460*/  IADD3 R185, R3.reuse, R185, RZ ;  /* 0x000000b903b97210 */ /* 0x040fe40007ffe0ff */
[----:B------:R-:W-:Y:S02]  /*16470*/  SHF.L.U32 R226, R226, 0x5, RZ ;  /* 0x00000005e2e27819 */ /* 0x000fe400000006ff */
[----:B------:R-:W-:Y:S01]  /*16480*/  LEA.HI.X R201, R184, c[0x0][0x1fc], R185, 0x1, P1 ;  /* 0x00007f00b8c97a11 */ /* 0x000fe200008f0cb9 */
[----:B------:R-:W-:Y:S08]  /*16490*/  LDSM.16.M88.4 R64, [R211+0x6100] ;  /* 0x00610000d340783b */ /* 0x000ff00000000200 */
[----:B------:R-:W1:Y:S08]  /*164a0*/  LDSM.16.M88.4 R16, [R208+0x3100] ;  /* 0x00310000d010783b */ /* 0x000e700000000200 */
[----:B------:R-:W1:Y:S08]  /*164b0*/  LDSM.16.M88.4 R60, [R211+0x7100] ;  /* 0x00710000d33c783b */ /* 0x000e700000000200 */
[----:B------:R-:W1:Y:S08]  /*164c0*/  LDSM.16.M88.4 R32, [R208+0x3500] ;  /* 0x00350000d020783b */ /* 0x000e700000000200 */
[----:B------:R-:W4:Y:S06]  /*164d0*/  LDL.64 R228, [R1+0x38] ;  /* 0x0000380001e47983 */ /* 0x000f2c0000100a00 */
[----:B------:R-:W1:Y:S08]  /*164e0*/  LDSM.16.M88.4 R48, [R208+0x3900] ;  /* 0x00390000d030783b */ /* 0x000e700000000200 */
[----:B------:R-:W1:Y:S02]  /*164f0*/  LDSM.16.M88.4 R140, [R208+0x3d00] ;  /* 0x003d0000d08c783b */ /* 0x000e640000000200 */
[-C--:B-1----:R-:W-:Y:S06]  /*16500*/  HMMA.16816.F32.BF16 R4, R64, R16.reuse, RZ ;  /* 0x000000104004723c */ /* 0x082fec00000418ff */
[----:B------:R-:W-:Y:S02]  /*16510*/  LDSM.16.M88.4 R148, [R212+0x6100] ;  /* 0x00610000d494783b */ /* 0x000fe40000000200 */
[C---:B------:R-:W-:Y:S06]  /*16520*/  HMMA.16816.F32.BF16 R8, R60.reuse, R16, RZ ;  /* 0x000000103c08723c */ /* 0x040fec00000418ff */
[----:B-----5:R-:W1:Y:S02]  /*16530*/  LDSM.16.M88.4 R176, [R213] ;  /* 0x00000000d5b0783b */ /* 0x020e640000000200 */
[-C--:B------:R-:W-:Y:S06]  /*16540*/  HMMA.16816.F32.BF16 R12, R60, R18.reuse, RZ ;  /* 0x000000123c0c723c */ /* 0x080fec00000418ff */
[----:B------:R-:W1:Y:S02]  /*16550*/  LDSM.16.M88.4 R180, [R212+0x7100] ;  /* 0x00710000d4b4783b */ /* 0x000e640000000200 */
[C---:B------:R-:W-:Y:S06]  /*16560*/  HMMA.16816.F32.BF16 R16, R64.reuse, R18, RZ ;  /* 0x000000124010723c */ /* 0x040fec00000418ff */
[----:B------:R-:W-:Y:S02]  /*16570*/  LDSM.16.M88.4 R192, [R222] ;  /* 0x00000000dec0783b */ /* 0x000fe40000000200 */
[-C--:B------:R-:W-:Y:S08]  /*16580*/  HMMA.16816.F32.BF16 R20, R64, R32.reuse, RZ ;  /* 0x000000204014723c */ /* 0x080ff000000418ff */
[C---:B------:R-:W-:Y:S08]  /*16590*/  HMMA.16816.F32.BF16 R24, R60.reuse, R32, RZ ;  /* 0x000000203c18723c */ /* 0x040ff000000418ff */
[-C--:B------:R-:W-:Y:S08]  /*165a0*/  HMMA.16816.F32.BF16 R28, R60, R34.reuse, RZ ;  /* 0x000000223c1c723c */ /* 0x080ff000000418ff */
[C---:B------:R-:W-:Y:S08]  /*165b0*/  HMMA.16816.F32.BF16 R32, R64.reuse, R34, RZ ;  /* 0x000000224020723c */ /* 0x040ff000000418ff */
[-C--:B------:R-:W-:Y:S08]  /*165c0*/  HMMA.16816.F32.BF16 R36, R64, R48.reuse, RZ ;  /* 0x000000304024723c */ /* 0x080ff000000418ff */
[C---:B------:R-:W-:Y:S08]  /*165d0*/  HMMA.16816.F32.BF16 R40, R60.reuse, R48, RZ ;  /* 0x000000303c28723c */ /* 0x040ff000000418ff */
[-C--:B------:R-:W-:Y:S08]  /*165e0*/  HMMA.16816.F32.BF16 R44, R60, R50.reuse, RZ ;  /* 0x000000323c2c723c */ /* 0x080ff000000418ff */
[C---:B------:R-:W-:Y:S08]  /*165f0*/  HMMA.16816.F32.BF16 R48, R64.reuse, R50, RZ ;  /* 0x000000324030723c */ /* 0x040ff000000418ff */
[-C--:B------:R-:W-:Y:S08]  /*16600*/  HMMA.16816.F32.BF16 R52, R64, R140.reuse, RZ ;  /* 0x0000008c4034723c */ /* 0x080ff000000418ff */
[C---:B------:R-:W-:Y:S07]  /*16610*/  HMMA.16816.F32.BF16 R56, R60.reuse, R140, RZ ;  /* 0x0000008c3c38723c */ /* 0x040fee00000418ff */
[----:B------:R-:W-:Y:S01]  /*16620*/  IADD3 R140, R3, R145, RZ ;  /* 0x00000091038c7210 */ /* 0x000fe20007ffe0ff */
[-C--:B------:R-:W-:Y:S04]  /*16630*/  HMMA.16816.F32.BF16 R60, R60, R142.reuse, RZ ;  /* 0x0000008e3c3c723c */ /* 0x080fe800000418ff */
[----:B------:R-:W-:Y:S01]  /*16640*/  LEA.HI.X R199, R144, c[0x0][0x1fc], R140, 0x1, P0 ;  /* 0x00007f0090c77a11 */ /* 0x000fe200000f0c8c */
[C---:B------:R-:W-:Y:S02]  /*16650*/  IMAD.WIDE.U32 R140, R204.reuse, UR4, R188 ;  /* 0x00000004cc8c7c25 */ /* 0x040fe4000f8e00bc */
[----:B------:R-:W-:Y:S01]  /*16660*/  LDSM.16.M88.4 R188, [R223] ;  /* 0x00000000dfbc783b */ /* 0x000fe20000000200 */
[----:B------:R-:W-:Y:S08]  /*16670*/  HMMA.16816.F32.BF16 R64, R64, R142, RZ ;  /* 0x0000008e4040723c */ /* 0x000ff000000418ff */
[-C--:B-1----:R-:W-:Y:S08]  /*16680*/  HMMA.16816.F32.BF16 R4, R148, R176.reuse, R4 ;  /* 0x000000b09404723c */ /* 0x082ff00000041804 */
[C---:B------:R-:W-:Y:S08]  /*16690*/  HMMA.16816.F32.BF16 R8, R180.reuse, R176, R8 ;  /* 0x000000b0b408723c */ /* 0x040ff00000041808 */
[-C--:B------:R-:W-:Y:S08]  /*166a0*/  HMMA.16816.F32.BF16 R12, R180, R178.reuse, R12 ;  /* 0x000000b2b40c723c */ /* 0x080ff0000004180c */
[C---:B------:R-:W-:Y:S04]  /*166b0*/  HMMA.16816.F32.BF16 R16, R148.reuse, R178, R16 ;  /* 0x000000b29410723c */ /* 0x040fe80000041810 */
[----:B--2---:R-:W-:Y:S05]  /*166c0*/  IMAD.WIDE.U32 R186, R204, UR4, R202 ;  /* 0x00000004ccba7c25 */ /* 0x004fea000f8e00ca */
[----:B------:R-:W-:Y:S03]  /*166d0*/  IADD3 R187, R187, R3, RZ ;  /* 0x00000003bbbb7210 */ /* 0x000fe60007ffe0ff */
[C---:B------:R-:W-:Y:S02]  /*166e0*/  LEA R196, P2, R186.reuse, c[0x0][0x1f8], 0x1 ;  /* 0x00007e00bac47a11 */ /* 0x040fe400078408ff */
[----:B---3--:R-:W-:Y:S02]  /*166f0*/  ISETP.NE.AND P3, PT, R205, RZ, PT ;  /* 0x000000ffcd00720c */ /* 0x008fe40003f65270 */
[----:B------:R-:W-:Y:S02]  /*16700*/  LEA.HI.X R197, R186, c[0x0][0x1fc], R187, 0x1, P2 ;  /* 0x00007f00bac57a11 */ /* 0x000fe400010f0cbb */
[----:B------:R-:W1:Y:S01]  /*16710*/  LDSM.16.M88.4 R184, [R224] ;  /* 0x00000000e0b8783b */ /* 0x000e620000000200 */
[-C--:B----4-:R-:W-:Y:S02]  /*16720*/  IADD3 R144, P0, R206, R140.reuse, RZ ;  /* 0x0000008cce907210 */ /* 0x090fe40007f1e0ff */
[----:B------:R-:W-:Y:S04]  /*16730*/  IADD3 R3, R3, R141, RZ ;  /* 0x0000008d03037210 */ /* 0x000fe80007ffe0ff */
[C---:B------:R-:W-:Y:S01]  /*16740*/  IADD3.X R142, R3.reuse, R203, RZ, P0, !PT ;  /* 0x000000cb038e7210 */ /* 0x040fe200007fe4ff */
[----:B------:R-:W-:Y:S01]  /*16750*/  @!PT LDS RZ, [RZ] ;  /* 0x00000000fffff984 */ /* 0x000fe20000000800 */
[----:B------:R-:W-:Y:S01]  /*16760*/  @!PT LDS RZ, [RZ] ;  /* 0x00000000fffff984 */ /* 0x000fe20000000800 */
[----:B------:R-:W-:Y:S01]  /*16770*/  @!PT LDS RZ, [RZ] ;  /* 0x00000000fffff984 */ /* 0x000fe20000000800 */
[----:B------:R2:W-:Y:S01]  /*16780*/  LDGSTS.E.BYPASS.LTC128B.128 [R225+0x100], [R196.64], !P5 ;  /* 0x00100000c4e17fae */ /* 0x0005e2000e901d46 */
[-C--:B------:R-:W-:Y:S02]  /*16790*/  IADD3 R141, P0, R232, R140.reuse, RZ ;  /* 0x0000008ce88d7210 */ /* 0x080fe40007f1e0ff */
[----:B------:R-:W-:Y:S05]  /*167a0*/  IADD3 R140, P2, R230, R140, RZ ;  /* 0x0000008ce68c7210 */ /* 0x000fea0007f5e0ff */
[----:B------:R3:W-:Y:S08]  /*167b0*/  LDGSTS.E.BYPASS.LTC128B.128 [R225+0x1100], [R200.64], !P6 ;  /* 0x01100000c8e17fae */ /* 0x0007f0000f101d46 */
[----:B------:R-:W4:Y:S06]  /*167c0*/  LDL.64 R206, [R1+0x40] ;  /* 0x0000400001ce7983 */ /* 0x000f2c0000100a00 */
[----:B------:R-:W4:Y:S04]  /*167d0*/  LDL.LU R252, [R1+0x4] ;  /* 0x0000040001fc7983 */ /* 0x000f280000300800 */
[----:B------:R-:W4:Y:S01]  /*167e0*/  LDL.LU R251, [R1+0x8] ;  /* 0x0000080001fb7983 */ /* 0x000f220000300800 */
[C---:B--2---:R-:W-:Y:S03]  /*167f0*/  LEA R196, P1, R144.reuse, c[0x0][0x1f8], 0x1 ;  /* 0x00007e0090c47a11 */ /* 0x044fe600078208ff */
[----:B------:R-:W2:Y:S01]  /*16800*/  LDL.LU R250, [R1+0xc] ;  /* 0x00000c0001fa7983 */ /* 0x000ea20000300800 */
[----:B------:R-:W-:Y:S01]  /*16810*/  LEA.HI.X R197, R144, c[0x0][0x1fc], R142, 0x1, P1 ;  /* 0x00007f0090c57a11 */ /* 0x000fe200008f0c8e */
[-C--:B-1----:R-:W-:Y:S02]  /*16820*/  HMMA.16816.F32.BF16 R20, R148, R184.reuse, R20 ;  /* 0x000000b89414723c */ /* 0x082fe40000041814 */
[----:B------:R1:W-:Y:S01]  /*16830*/  LDGSTS.E.BYPASS.LTC128B.128 [R225+0x2100], [R198.64], !P3 ;  /* 0x02100000c6e17fae */ /* 0x0003e2000d901d46 */
[----:B------:R-:W-:Y:S02]  /*16840*/  IADD3.X R142, R3, R233, RZ, P0, !PT ;  /* 0x000000e9038e7210 */ /* 0x000fe400007fe4ff */
[----:B------:R-:W-:Y:S02]  /*16850*/  LEA R144, P0, R141, c[0x0][0x1f8], 0x1 ;  /* 0x00007e008d907a11 */ /* 0x000fe400078008ff */
[----:B------:R-:W-:Y:S01]  /*16860*/  IADD3.X R3, R3, R231, RZ, P2, !PT ;  /* 0x000000e703037210 */ /* 0x000fe200017fe4ff */
[C---:B------:R-:W-:Y:S02]  /*16870*/  HMMA.16816.F32.BF16 R24, R180.reuse, R184, R24 ;  /* 0x000000b8b418723c */ /* 0x040fe40000041818 */
[----:B------:R1:W-:Y:S02]  /*16880*/  LDGSTS.E.BYPASS.LTC128B.128 [R225+0x900], [R196.64], !P5 ;  /* 0x00900000c4e17fae */ /* 0x0003e4000e901d46 */
[----:B------:R-:W-:Y:S02]  /*16890*/  LEA.HI.X R145, R141, c[0x0][0x1fc], R142, 0x1, P0 ;  /* 0x00007f008d917a11 */ /* 0x000fe400000f0c8e */
[C---:B------:R-:W-:Y:S02]  /*168a0*/  LEA R142, P0, R140.reuse, c[0x0][0x1f8], 0x1 ;  /* 0x00007e008c8e7a11 */ /* 0x040fe400078008ff */
[-C--:B------:R-:W-:Y:S02]  /*168b0*/  HMMA.16816.F32.BF16 R28, R180, R186.reuse, R28 ;  /* 0x000000bab41c723c */ /* 0x080fe4000004181c */
[----:B------:R1:W-:Y:S02]  /*168c0*/  LDGSTS.E.BYPASS.LTC128B.128 [R225+0x1900], [R144.64], !P6 ;  /* 0x0190000090e17fae */ /* 0x0003e4000f101d46 */
[----:B------:R-:W-:Y:S02]  /*168d0*/  LEA.HI.X R143, R140, c[0x0][0x1fc], R3, 0x1, P0 ;  /* 0x00007f008c8f7a11 */ /* 0x000fe400000f0c03 */
[C---:B------:R-:W-:Y:S02]  /*168e0*/  ISETP.GT.AND P0, PT, R204.reuse, RZ, PT ;  /* 0x000000ffcc00720c */ /* 0x040fe40003f04270 */
[C---:B------:R-:W-:Y:S02]  /*168f0*/  HMMA.16816.F32.BF16 R32, R148.reuse, R186, R32 ;  /* 0x000000ba9420723c */ /* 0x040fe40000041820 */
[----:B------:R1:W-:Y:S02]  /*16900*/  LDGSTS.E.BYPASS.LTC128B.128 [R225+0x2900], [R142.64], !P3 ;  /* 0x029000008ee17fae */ /* 0x0003e4000d901d46 */
[----:B------:R-:W-:Y:S04]  /*16910*/  IADD3 R204, R204, -0x1, RZ ;  /* 0xffffffffcccc7810 */ /* 0x000fe80007ffe0ff */
[-C--:B------:R-:W-:Y:S02]  /*16920*/  HMMA.16816.F32.BF16 R36, R148, R188.reuse, R36 ;  /* 0x000000bc9424723c */ /* 0x080fe40000041824 */
[----:B---3--:R-:W-:Y:S06]  /*16930*/  LDSM.16.M88.4 R200, [R211+0x9100] ;  /* 0x00910000d3c8783b */ /* 0x008fec0000000200 */
[C---:B------:R-:W-:Y:S02]  /*16940*/  HMMA.16816.F32.BF16 R40, R180.reuse, R188, R40 ;  /* 0x000000bcb428723c */ /* 0x040fe40000041828 */
[----:B------:R-:W0:Y:S06]  /*16950*/  LDGDEPBAR ;  /* 0x00000000000079af */ /* 0x000e2c0000000000 */
[-C--:B------:R-:W-:Y:S02]  /*16960*/  HMMA.16816.F32.BF16 R44, R180, R190.reuse, R44 ;  /* 0x000000beb42c723c */ /* 0x080fe4000004182c */
[----:B-1----:R-:W-:Y:S06]  /*16970*/  LDSM.16.M88.4 R196, [R208+0x4100] ;  /* 0x00410000d0c4783b */ /* 0x002fec0000000200 */
[C---:B------:R-:W-:Y:S02]  /*16980*/  HMMA.16816.F32.BF16 R48, R148.reuse, R190, R48 ;  /* 0x000000be9430723c */ /* 0x040fe40000041830 */
[----:B------:R-:W1:Y:S06]  /*16990*/  LDSM.16.M88.4 R140, [R211+0x8100] ;  /* 0x00810000d38c783b */ /* 0x000e6c0000000200 */
[-C--:B------:R-:W-:Y:S02]  /*169a0*/  HMMA.16816.F32.BF16 R52, R148, R192.reuse, R52 ;  /* 0x000000c09434723c */ /* 0x080fe40000041834 */
[----:B------:R-:W3:Y:S04]  /*169b0*/  LDL.LU R249, [R1+0x10] ;  /* 0x0000100001f97983 */ /* 0x000ee80000300800 */
[----:B------:R-:W1:Y:S02]  /*169c0*/  LDSM.16.M88.4 R176, [R208+0x4500] ;  /* 0x00450000d0b0783b */ /* 0x000e640000000200 */
[C---:B------:R-:W-:Y:S06]  /*169d0*/  HMMA.16816.F32.BF16 R56, R180.reuse, R192, R56 ;  /* 0x000000c0b438723c */ /* 0x040fec0000041838 */
[----:B------:R-:W1:Y:S02]  /*169e0*/  LDSM.16.M88.4 R184, [R208+0x4900] ;  /* 0x00490000d0b8783b */ /* 0x000e640000000200 */
[-C--:B------:R-:W-:Y:S06]  /*169f0*/  HMMA.16816.F32.BF16 R60, R180, R194.reuse, R60 ;  /* 0x000000c2b43c723c */ /* 0x080fec000004183c */
[----:B------:R-:W-:Y:S02]  /*16a00*/  LDSM.16.M88.4 R180, [R212+0x8100] ;  /* 0x00810000d4b4783b */ /* 0x000fe40000000200 */
[----:B------:R-:W-:Y:S06]  /*16a10*/  HMMA.16816.F32.BF16 R64, R148, R194, R64 ;  /* 0x000000c29440723c */ /* 0x000fec0000041840 */
[----:B------:R-:W1:Y:S02]  /*16a20*/  LDSM.16.M88.4 R148, [R208+0x4d00] ;  /* 0x004d0000d094783b */ /* 0x000e640000000200 */
[-C--:B-1----:R-:W-:Y:S06]  /*16a30*/  HMMA.16816.F32.BF16 R4, R140, R196.reuse, R4 ;  /* 0x000000c48c04723c */ /* 0x082fec0000041804 */
[----:B------:R-:W1:Y:S02]  /*16a40*/  LDSM.16.M88.4 R188, [R221] ;  /* 0x00000000ddbc783b */ /* 0x000e640000000200 */
[C---:B------:R-:W-:Y:S06]  /*16a50*/  HMMA.16816.F32.BF16 R8, R200.reuse, R196, R8 ;  /* 0x000000c4c808723c */ /* 0x040fec0000041808 */
[----:B------:R-:W1:Y:S02]  /*16a60*/  LDSM.16.M88.4 R192, [R212+0x9100] ;  /* 0x00910000d4c0783b */ /* 0x000e640000000200 */
[-C--:B------:R-:W-:Y:S08]  /*16a70*/  HMMA.16816.F32.BF16 R12, R200, R198.reuse, R12 ;  /* 0x000000c6c80c723c */ /* 0x080ff0000004180c */
[C---:B------:R-:W-:Y:S01]  /*16a80*/  HMMA.16816.F32.BF16 R16, R140.reuse, R198, R16 ;  /* 0x000000c68c10723c */ /* 0x040fe20000041810 */
[----:B------:R-:W-:Y:S07]  /*16a90*/  LDSM.16.M88.4 R196, [R218] ;  /* 0x00000000dac4783b */ /* 0x000fee0000000200 */
[-C--:B------:R-:W-:Y:S08]  /*16aa0*/  HMMA.16816.F32.BF16 R20, R140, R176.reuse, R20 ;  /* 0x000000b08c14723c */ /* 0x080ff00000041814 */
[C---:B------:R-:W-:Y:S08]  /*16ab0*/  HMMA.16816.F32.BF16 R24, R200.reuse, R176, R24 ;  /* 0x000000b0c818723c */ /* 0x040ff00000041818 */
[-C--:B------:R-:W-:Y:S08]  /*16ac0*/  HMMA.16816.F32.BF16 R28, R200, R178.reuse, R28 ;  /* 0x000000b2c81c723c */ /* 0x080ff0000004181c */
[C---:B------:R-:W-:Y:S01]  /*16ad0*/  HMMA.16816.F32.BF16 R32, R140.reuse, R178, R32 ;  /* 0x000000b28c20723c */ /* 0x040fe20000041820 */
[----:B------:R-:W1:Y:S07]  /*16ae0*/  LDSM.16.M88.4 R176, [R220] ;  /* 0x00000000dcb0783b */ /* 0x000e6e0000000200 */
[-C--:B------:R-:W-:Y:S08]  /*16af0*/  HMMA.16816.F32.BF16 R36, R140, R184.reuse, R36 ;  /* 0x000000b88c24723c */ /* 0x080ff00000041824 */
[C---:B------:R-:W-:Y:S08]  /*16b00*/  HMMA.16816.F32.BF16 R40, R200.reuse, R184, R40 ;  /* 0x000000b8c828723c */ /* 0x040ff00000041828 */
[-C--:B------:R-:W-:Y:S08]  /*16b10*/  HMMA.16816.F32.BF16 R44, R200, R186.reuse, R44 ;  /* 0x000000bac82c723c */ /* 0x080ff0000004182c */
[C---:B------:R-:W-:Y:S01]  /*16b20*/  HMMA.16816.F32.BF16 R48, R140.reuse, R186, R48 ;  /* 0x000000ba8c30723c */ /* 0x040fe20000041830 */
[----:B------:R-:W1:Y:S07]  /*16b30*/  LDSM.16.M88.4 R184, [R219] ;  /* 0x00000000dbb8783b */ /* 0x000e6e0000000200 */
[-C--:B------:R-:W-:Y:S08]  /*16b40*/  HMMA.16816.F32.BF16 R52, R140, R148.reuse, R52 ;  /* 0x000000948c34723c */ /* 0x080ff00000041834 */
[C---:B------:R-:W-:Y:S08]  /*16b50*/  HMMA.16816.F32.BF16 R56, R200.reuse, R148, R56 ;  /* 0x00000094c838723c */ /* 0x040ff00000041838 */
[-C--:B------:R-:W-:Y:S01]  /*16b60*/  HMMA.16816.F32.BF16 R60, R200, R150.reuse, R60 ;  /* 0x00000096c83c723c */ /* 0x080fe2000004183c */
[----:B------:R-:W-:Y:S07]  /*16b70*/  LDSM.16.M88.4 R200, [R211+0xb100] ;  /* 0x00b10000d3c8783b */ /* 0x000fee0000000200 */
[----:B------:R-:W-:Y:S01]  /*16b80*/  HMMA.16816.F32.BF16 R64, R140, R150, R64 ;  /* 0x000000968c40723c */ /* 0x000fe20000041840 */
[----:B------:R-:W-:Y:S07]  /*16b90*/  LDSM.16.M88.4 R140, [R211+0xa100] ;  /* 0x00a10000d38c783b */ /* 0x000fee0000000200 */
[-C--:B-1----:R-:W-:Y:S01]  /*16ba0*/  HMMA.16816.F32.BF16 R4, R180, R188.reuse, R4 ;  /* 0x000000bcb404723c */ /* 0x082fe20000041804 */
[----:B------:R-:W1:Y:S07]  /*16bb0*/  LDSM.16.M88.4 R148, [R208+0x5100] ;  /* 0x00510000d094783b */ /* 0x000e6e0000000200 */
        /* <DEDUP_REMOVED lines=43> */
[C---:B--2---:R-:W-:Y:S08]  /*16e70*/  HMMA.16816.F32.BF16 R8, R188.reuse, R184, R8 ;  /* 0x000000b8bc08723c */ /* 0x044ff00000041808 */
        /* <DEDUP_REMOVED lines=80> */
[----:B-1----:R-:W-:Y:S05]  /*17380*/  FMNMX.FTZ R145, R145, R143, !PT ;  /* 0x0000008f91917209 */ /* 0x002fea0007810000 */
        /* <DEDUP_REMOVED lines=14> */
[----:B------:R3:W3:Y:S01]  /*17470*/  MUFU.EX2 R141, R0 ;  /* 0x00000000008d7308 */ /* 0x0006e20000000800 */
        /* <DEDUP_REMOVED lines=40> */
[----:B------:R-:W-:Y:S01]  /*17700*/  MUFU.EX2 R243, R17 ;  /* 0x0000001100f37308 */ /* 0x000fe20000000800 */
[----:B------:R-:W-:Y:S01]  /*17710*/  @P0 SHF.L.U32 R4, R6, 0x6, RZ ;  /* 0x0000000606040819 */ /* 0x000fe200000006ff */
[----:B------:R-:W-:Y:S02]  /*17720*/  FFMA.FTZ R45, R45, c[0x0][0x2d0], -R186 ;  /* 0x0000b4002d2d7a23 */ /* 0x000fe400000108ba */
[----:B--2---:R-:W-:Y:S02]  /*17730*/  FMUL.FTZ R3, R2, c[0x0][0x2d0] ;  /* 0x0000b40002037a20 */ /* 0x004fe40000410000 */
[----:B------:R-:W1:Y:S01]  /*17740*/  SHFL.BFLY PT, R2, R0, 0x2, 0x1f ;  /* 0x0c401f0000027f89 */ /* 0x000e6200000e0000 */
[C---:B---3--:R-:W-:Y:S02]  /*17750*/  FMUL.FTZ R102, R140.reuse, R102 ;  /* 0x000000668c667220 */ /* 0x048fe40000410000 */
[C---:B------:R-:W-:Y:S01]  /*17760*/  FMUL.FTZ R103, R140.reuse, R103 ;  /* 0x000000678c677220 */ /* 0x040fe20000410000 */
[----:B------:R-:W2:Y:S01]  /*17770*/  MUFU.EX2 R244, R16 ;  /* 0x0000001000f47308 */ /* 0x000ea20000000800 */
[C---:B------:R-:W-:Y:S02]  /*17780*/  FMUL.FTZ R114, R140.reuse, R114 ;  /* 0x000000728c727220 */ /* 0x040fe40000410000 */
[C---:B------:R-:W-:Y:S02]  /*17790*/  FMUL.FTZ R115, R140.reuse, R115 ;  /* 0x000000738c737220 */ /* 0x040fe40000410000 */
[C---:B------:R-:W-:Y:S02]  /*177a0*/  FMUL.FTZ R116, R141.reuse, R116 ;  /* 0x000000748d747220 */ /* 0x040fe40000410000 */
[C---:B------:R-:W-:Y:S02]  /*177b0*/  FMUL.FTZ R117, R141.reuse, R117 ;  /* 0x000000758d757220 */ /* 0x040fe40000410000 */
[C---:B------:R-:W-:Y:S01]  /*177c0*/  FMUL.FTZ R118, R140.reuse, R118 ;  /* 0x000000768c767220 */ /* 0x040fe20000410000 */
[----:B------:R-:W3:Y:S01]  /*177d0*/  MUFU.EX2 R238, R19 ;  /* 0x0000001300ee7308 */ /* 0x000ee20000000800 */
[C---:B------:R-:W-:Y:S02]  /*177e0*/  FMUL.FTZ R119, R140.reuse, R119 ;  /* 0x000000778c777220 */ /* 0x040fe40000410000 */
[C---:B------:R-:W-:Y:S02]  /*177f0*/  FMUL.FTZ R128, R141.reuse, R128 ;  /* 0x000000808d807220 */ /* 0x040fe40000410000 */
[C---:B------:R-:W-:Y:S02]  /*17800*/  FMUL.FTZ R129, R141.reuse, R129 ;  /* 0x000000818d817220 */ /* 0x040fe40000410000 */
[C---:B------:R-:W-:Y:S02]  /*17810*/  FMUL.FTZ R130, R140.reuse, R130 ;  /* 0x000000828c827220 */ /* 0x040fe40000410000 */
[----:B------:R-:W-:Y:S01]  /*17820*/  FMUL.FTZ R131, R140, R131 ;  /* 0x000000838c837220 */ /* 0x000fe20000410000 */
[----:B-1----:R-:W-:Y:S01]  /*17830*/  FMNMX.FTZ R0, R0, R2, !PT ;  /* 0x0000000200007209 */ /* 0x002fe20007810000 */
[----:B------:R-:W-:Y:S01]  /*17840*/  MUFU.EX2 R236, R8 ;  /* 0x0000000800ec7308 */ /* 0x000fe20000000800 */
[----:B------:R-:W-:Y:S01]  /*17850*/  FMUL.FTZ R136, R141, R136 ;  /* 0x000000888d887220 */ /* 0x000fe20000410000 */
[----:B--2---:R-:W-:Y:S02]  /*17860*/  F2FP.BF16.PACK_AB R150, R243, R244 ;  /* 0x000000f4f396723e */ /* 0x004fe400000010ff */
[----:B------:R-:W1:Y:S01]  /*17870*/  SHFL.BFLY PT, R2, R0, 0x1, 0x1f ;  /* 0x0c201f0000027f89 */ /* 0x000e6200000e0000 */
[C---:B------:R-:W-:Y:S02]  /*17880*/  FMUL.FTZ R137, R141.reuse, R137 ;  /* 0x000000898d897220 */ /* 0x040fe40000410000 */
[C---:B------:R-:W-:Y:S02]  /*17890*/  FMUL.FTZ R138, R140.reuse, R138 ;  /* 0x0000008a8c8a7220 */ /* 0x040fe40000410000 */
[----:B------:R-:W-:Y:S01]  /*178a0*/  FMUL.FTZ R139, R140, R139 ;  /* 0x0000008b8c8b7220 */ /* 0x000fe20000410000 */
[----:B------:R-:W2:Y:S01]  /*178b0*/  MUFU.EX2 R3, R3 ;  /* 0x0000000300037308 */ /* 0x000ea20000000800 */
[C---:B------:R-:W-:Y:S01]  /*178c0*/  FMUL.FTZ R68, R141.reuse, R68 ;  /* 0x000000448d447220 */ /* 0x040fe20000410000 */
[----:B---3--:R-:W-:Y:S01]  /*178d0*/  F2FP.BF16.PACK_AB R151, R238, R241 ;  /* 0x000000f1ee97723e */ /* 0x008fe200000010ff */
[C---:B------:R-:W-:Y:S02]  /*178e0*/  FMUL.FTZ R69, R141.reuse, R69 ;  /* 0x000000458d457220 */ /* 0x040fe40000410000 */
[C---:B------:R-:W-:Y:S02]  /*178f0*/  FMUL.FTZ R70, R140.reuse, R70 ;  /* 0x000000468c467220 */ /* 0x040fe40000410000 */
[C---:B------:R-:W-:Y:S03]  /*17900*/  FMUL.FTZ R71, R140.reuse, R71 ;  /* 0x000000478c477220 */ /* 0x040fe60000410000 */
[----:B------:R3:W-:Y:S01]  /*17910*/  MUFU.EX2 R234, R12 ;  /* 0x0000000c00ea7308 */ /* 0x0007e20000000800 */
[C---:B------:R-:W-:Y:S02]  /*17920*/  FMUL.FTZ R80, R141.reuse, R80 ;  /* 0x000000508d507220 */ /* 0x040fe40000410000 */
[C---:B------:R-:W-:Y:S02]  /*17930*/  FMUL.FTZ R81, R141.reuse, R81 ;  /* 0x000000518d517220 */ /* 0x040fe40000410000 */
[C---:B------:R-:W-:Y:S02]  /*17940*/  FMUL.FTZ R82, R140.reuse, R82 ;  /* 0x000000528c527220 */ /* 0x040fe40000410000 */
[----:B------:R-:W-:Y:S01]  /*17950*/  FMUL.FTZ R83, R140, R83 ;  /* 0x000000538c537220 */ /* 0x000fe20000410000 */
        /* <DEDUP_REMOVED lines=19> */
[----:B------:R-:W-:Y:S01]  /*17a90*/  @P0 IADD3 R4, P3, R226, R4, RZ ;  /* 0x00000004e2040210 */ /* 0x000fe20007f7e0ff */
[C---:B------:R-:W-:Y:S01]  /*17aa0*/  FMUL.FTZ R109, R3.reuse, R109 ;  /* 0x0000006d036d7220 */ /* 0x040fe20000410000 */
[----:B------:R-:W-:Y:S01]  /*17ab0*/  @P0 IADD3.X R7, R2, R247, RZ, P1, !PT ;  /* 0x000000f702070210 */ /* 0x000fe20000ffe4ff */
[C---:B------:R-:W-:Y:S01]  /*17ac0*/  FMUL.FTZ R120, R3.reuse, R120 ;  /* 0x0000007803787220 */ /* 0x040fe20000410000 */
[C---:B------:R-:W-:Y:S01]  /*17ad0*/  @P0 LEA R18, P1, R6.reuse, c[0x0][0x1c8], 0x1 ;  /* 0x0000720006120a11 */ /* 0x040fe200078208ff */
[----:B------:R-:W-:Y:S01]  /*17ae0*/  MUFU.EX2 R197, R36 ;  /* 0x0000002400c57308 */ /* 0x000fe20000000800 */
[----:B------:R-:W-:Y:S01]  /*17af0*/  MOV R226, c[0x0][0x1e0] ;  /* 0x0000780000e27a02 */ /* 0x000fe20000000f00 */
[----:B-1----:R-:W-:Y:S01]  /*17b00*/  FMUL.FTZ R13, R3, R161 ;  /* 0x000000a1030d7220 */ /* 0x002fe20000410000 */
[----:B------:R-:W-:Y:S01]  /*17b10*/  @P0 LEA.HI.X R19, R6, c[0x0][0x1cc], R7, 0x1, P1 ;  /* 0x0000730006130a11 */ /* 0x000fe200008f0c07 */
[----:B------:R-:W-:Y:S01]  /*17b20*/  FFMA.FTZ R6, R9, c[0x0][0x2d0], -R186 ;  /* 0x0000b40009067a23 */ /* 0x000fe200000108ba */
[----:B------:R-:W-:Y:S01]  /*17b30*/  @P0 IADD3.X R17, R2, R248, RZ, P2, !PT ;  /* 0x000000f802110210 */ /* 0x000fe200017fe4ff */
[----:B------:R-:W-:Y:S01]  /*17b40*/  FMUL.FTZ R121, R3, R121 ;  /* 0x0000007903797220 */ /* 0x000fe20000410000 */
[----:B------:R-:W-:Y:S01]  /*17b50*/  @P0 LEA R16, P2, R5, c[0x0][0x1c8], 0x1 ;  /* 0x0000720005100a11 */ /* 0x000fe200078408ff */
[----:B------:R-:W-:Y:S01]  /*17b60*/  FMUL.FTZ R124, R3, R124 ;  /* 0x0000007c037c7220 */ /* 0x000fe20000410000 */
[----:B------:R-:W-:Y:S01]  /*17b70*/  SHF.L.U64.HI R226, R226, R227, c[0x0][0x1e4] ;  /* 0x00007900e2e27619 */ /* 0x000fe200000102e3 */
[----:B------:R1:W4:Y:S01]  /*17b80*/  MUFU.EX2 R235, R6 ;  /* 0x0000000600eb7308 */ /* 0x0003220000000800 */
[----:B------:R-:W-:Y:S01]  /*17b90*/  @P0 LEA.HI.X R17, R5, c[0x0][0x1cc], R17, 0x1, P2 ;  /* 0x0000730005110a11 */ /* 0x000fe200010f0c11 */
[----:B------:R-:W-:Y:S01]  /*17ba0*/  FMUL.FTZ R125, R3, R125 ;  /* 0x0000007d037d7220 */ /* 0x000fe20000410000 */
[----:B------:R-:W-:Y:S01]  /*17bb0*/  @P0 IADD3 R146, P2, R4, R228, RZ ;  /* 0x000000e404920210 */ /* 0x000fe20007f5e0ff */
[----:B--2---:R-:W-:Y:S01]  /*17bc0*/  FMUL.FTZ R106, R0, R106 ;  /* 0x0000006a006a7220 */ /* 0x004fe20000410000 */
[----:B------:R-:W-:Y:S01]  /*17bd0*/  @P0 IADD3 R7, P1, R4, R246, RZ ;  /* 0x000000f604070210 */ /* 0x000fe20007f3e0ff */
[----:B------:R2:W-:Y:S01]  /*17be0*/  @P0 LDGSTS.E.BYPASS.LTC128B.128 [R225+0x4100], [R16.64], !P6 ;  /* 0x0410000010e10fae */ /* 0x0005e2000f101d46 */
[----:B------:R-:W-:Y:S01]  /*17bf0*/  @P0 IADD3.X R2, R226, R2, RZ, P3, !PT ;  /* 0x00000002e2020210 */ /* 0x000fe20001ffe4ff */
[----:B------:R-:W-:Y:S01]  /*17c00*/  FMUL.FTZ R107, R0, R107 ;  /* 0x0000006b006b7220 */ /* 0x000fe20000410000 */
[----:B------:R-:W-:Y:S01]  /*17c10*/  @P0 IADD3 R5, P3, R4, R245, RZ ;  /* 0x000000f504050210 */ /* 0x000fe20007f7e0ff */
[----:B------:R-:W-:Y:S01]  /*17c20*/  FMUL.FTZ R110, R0, R110 ;  /* 0x0000006e006e7220 */ /* 0x000fe20000410000 */
[----:B------:R-:W-:Y:S01]  /*17c30*/  @P0 IADD3.X R9, R2, R207, RZ, P2, !PT ;  /* 0x000000cf02090210 */ /* 0x000fe200017fe4ff */
[----:B------:R-:W-:Y:S01]  /*17c40*/  FMUL.FTZ R111, R0, R111 ;  /* 0x0000006f006f7220 */ /* 0x000fe20000410000 */
[C---:B------:R-:W-:Y:S01]  /*17c50*/  @P0 IADD3.X R147, R2.reuse, R248, RZ, P1, !PT ;  /* 0x000000f802930210 */ /* 0x040fe20000ffe4ff */
[----:B------:R-:W-:Y:S01]  /*17c60*/  MUFU.EX2 R226, R32 ;  /* 0x0000002000e27308 */ /* 0x000fe20000000800 */
[----:B------:R-:W-:Y:S01]  /*17c70*/  @P0 IADD3.X R2, R2, R247, RZ, P3, !PT ;  /* 0x000000f702020210 */ /* 0x000fe20001ffe4ff */
[C---:B------:R-:W-:Y:S01]  /*17c80*/  FMUL.FTZ R122, R0.reuse, R122 ;  /* 0x0000007a007a7220 */ /* 0x040fe20000410000 */
[----:B------:R-:W-:Y:S01]  /*17c90*/  ISETP.NE.AND P3, PT, R205, RZ, PT ;  /* 0x000000ffcd00720c */ /* 0x000fe20003f65270 */
[----:B------:R-:W-:Y:S01]  /*17ca0*/  FMUL.FTZ R123, R0, R123 ;  /* 0x0000007b007b7220 */ /* 0x000fe20000410000 */
[----:B------:R-:W-:Y:S01]  /*17cb0*/  @P0 LEA R8, P4, R146, c[0x0][0x1c8], 0x1 ;  /* 0x0000720092080a11 */ /* 0x000fe200078808ff */
[C---:B------:R-:W-:Y:S01]  /*17cc0*/  FMUL.FTZ R126, R0.reuse, R126 ;  /* 0x0000007e007e7220 */ /* 0x040fe20000410000 */
[----:B------:R-:W-:Y:S01]  /*17cd0*/  @P0 LEA R4, P1, R5, c[0x0][0x1c8], 0x1 ;  /* 0x0000720005040a11 */ /* 0x000fe200078208ff */
[----:B------:R-:W-:Y:S01]  /*17ce0*/  FMUL.FTZ R127, R0, R127 ;  /* 0x0000007f007f7220 */ /* 0x000fe20000410000 */
[----:B------:R-:W-:Y:S01]  /*17cf0*/  @P0 LEA.HI.X R9, R146, c[0x0][0x1cc], R9, 0x1, P4 ;  /* 0x0000730092090a11 */ /* 0x000fe200020f0c09 */
[----:B------:R-:W-:Y:S01]  /*17d00*/  MUFU.EX2 R196, R37 ;  /* 0x0000002500c47308 */ /* 0x000fe20000000800 */
[----:B-1----:R-:W-:Y:S01]  /*17d10*/  @P0 LEA R6, P2, R7, c[0x0][0x1c8], 0x1 ;  /* 0x0000720007060a11 */ /* 0x002fe200078408ff */
[----:B------:R-:W-:Y:S01]  /*17d20*/  FMUL.FTZ R132, R3, R132 ;  /* 0x0000008403847220 */ /* 0x000fe20000410000 */
[----:B------:R-:W-:Y:S01]  /*17d30*/  @P0 LEA.HI.X R5, R5, c[0x0][0x1cc], R2, 0x1, P1 ;  /* 0x0000730005050a11 */ /* 0x000fe200008f0c02 */
[----:B------:R-:W-:Y:S01]  /*17d40*/  FMUL.FTZ R2, R142, c[0x0][0x2d0] ;  /* 0x0000b4008e027a20 */ /* 0x000fe20000410000 */
[----:B------:R-:W-:Y:S01]  /*17d50*/  @P0 LEA.HI.X R7, R7, c[0x0][0x1cc], R147, 0x1, P2 ;  /* 0x0000730007070a11 */ /* 0x000fe200010f0c93 */
[----:B------:R1:W-:Y:S01]  /*17d60*/  @P0 LDGSTS.E.BYPASS.LTC128B.128 [R225+0x5100], [R18.64], !P3 ;  /* 0x0510000012e10fae */ /* 0x0003e2000d901d46 */
[----:B---3--:R-:W-:Y:S01]  /*17d70*/  F2FP.BF16.PACK_AB R148, R242, R239 ;  /* 0x000000eff294723e */ /* 0x008fe200000010ff */
[--C-:B------:R-:W-:Y:S01]  /*17d80*/  FFMA.FTZ R10, R10, c[0x0][0x2d0], -R2.reuse ;  /* 0x0000b4000a0a7a23 */ /* 0x100fe20000010802 */
[----:B------:R-:W-:Y:S01]  /*17d90*/  F2FP.BF16.PACK_AB R149, R240, R237 ;  /* 0x000000edf095723e */ /* 0x000fe200000010ff */
[--C-:B------:R-:W-:Y:S01]  /*17da0*/  FFMA.FTZ R11, R11, c[0x0][0x2d0], -R2.reuse ;  /* 0x0000b4000b0b7a23 */ /* 0x100fe20000010802 */
[----:B------:R-:W-:Y:S01]  /*17db0*/  MUFU.EX2 R193, R38 ;  /* 0x0000002600c17308 */ /* 0x000fe20000000800 */
[--C-:B------:R-:W-:Y:S02]  /*17dc0*/  FFMA.FTZ R14, R14, c[0x0][0x2d0], -R2.reuse ;  /* 0x0000b4000e0e7a23 */ /* 0x100fe40000010802 */
[----:B------:R3:W-:Y:S01]  /*17dd0*/  @P0 LDGSTS.E.BYPASS.LTC128B.128 [R225+0x3900], [R8.64], !P5 ;  /* 0x0390000008e10fae */ /* 0x0007e2000e901d46 */
[--C-:B------:R-:W-:Y:S02]  /*17de0*/  FFMA.FTZ R15, R15, c[0x0][0x2d0], -R2.reuse ;  /* 0x0000b4000f0f7a23 */ /* 0x100fe40000010802 */
[C---:B--2---:R-:W-:Y:S02]  /*17df0*/  FMUL.FTZ R16, R141.reuse, R164 ;  /* 0x000000a48d107220 */ /* 0x044fe40000410000 */
[----:B------:R-:W-:Y:S02]  /*17e00*/  FMUL.FTZ R17, R141, R165 ;  /* 0x000000a58d117220 */ /* 0x000fe40000410000 */
[----:B------:R2:W-:Y:S01]  /*17e10*/  MUFU.EX2 R188, R10 ;  /* 0x0000000a00bc7308 */ /* 0x0005e20000000800 */
[----:B------:R4:W-:Y:S01]  /*17e20*/  @P0 LDGSTS.E.BYPASS.LTC128B.128 [R225+0x4900], [R6.64], !P6 ;  /* 0x0490000006e10fae */ /* 0x0009e2000f101d46 */
[--C-:B------:R-:W-:Y:S02]  /*17e30*/  FFMA.FTZ R42, R42, c[0x0][0x2d0], -R2.reuse ;  /* 0x0000b4002a2a7a23 */ /* 0x100fe40000010802 */
[--C-:B------:R-:W-:Y:S02]  /*17e40*/  FFMA.FTZ R43, R43, c[0x0][0x2d0], -R2.reuse ;  /* 0x0000b4002b2b7a23 */ /* 0x100fe40000010802 */
[--C-:B------:R-:W-:Y:S02]  /*17e50*/  FFMA.FTZ R46, R46, c[0x0][0x2d0], -R2.reuse ;  /* 0x0000b4002e2e7a23 */ /* 0x100fe40000010802 */
[----:B------:R-:W-:Y:S01]  /*17e60*/  FFMA.FTZ R47, R47, c[0x0][0x2d0], -R2 ;  /* 0x0000b4002f2f7a23 */ /* 0x000fe20000010802 */
[----:B------:R4:W-:Y:S01]  /*17e70*/  @P0 LDGSTS.E.BYPASS.LTC128B.128 [R225+0x5900], [R4.64], !P3 ;  /* 0x0590000004e10fae */ /* 0x0009e2000d901d46 */
[----:B------:R4:W4:Y:S01]  /*17e80*/  MUFU.EX2 R187, R11 ;  /* 0x0000000b00bb7308 */ /* 0x0009220000000800 */
[C---:B------:R-:W-:Y:S02]  /*17e90*/  FMUL.FTZ R133, R3.reuse, R133 ;  /* 0x0000008503857220 */ /* 0x040fe40000410000 */
[C---:B-1----:R-:W-:Y:S02]  /*17ea0*/  FMUL.FTZ R18, R140.reuse, R166 ;  /* 0x000000a68c127220 */ /* 0x042fe40000410000 */
[----:B------:R-:W-:Y:S02]  /*17eb0*/  FMUL.FTZ R19, R140, R167 ;  /* 0x000000a78c137220 */ /* 0x000fe40000410000 */
[----:B------:R-:W1:Y:S01]  /*17ec0*/  LDSM.16.MT88.4 R176, [R209+0x100] ;  /* 0x00010000d1b0783b */ /* 0x000e620000004200 */
[C---:B------:R-:W-:Y:S02]  /*17ed0*/  FMUL.FTZ R134, R0.reuse, R134 ;  /* 0x0000008600867220 */ /* 0x040fe40000410000 */
[----:B------:R4:W-:Y:S01]  /*17ee0*/  MUFU.EX2 R189, R14 ;  /* 0x0000000e00bd7308 */ /* 0x0009e20000000800 */
[C---:B---3--:R-:W-:Y:S02]  /*17ef0*/  FMUL.FTZ R8, R3.reuse, R156 ;  /* 0x0000009c03087220 */ /* 0x048fe40000410000 */
[----:B------:R-:W-:Y:S02]  /*17f00*/  FMUL.FTZ R9, R3, R157 ;  /* 0x0000009d03097220 */ /* 0x000fe40000410000 */
[----:B------:R-:W3:Y:S01]  /*17f10*/  LDSM.16.MT88.4 R180, [R210+0x100] ;  /* 0x00010000d2b4783b */ /* 0x000ee20000004200 */
[----:B--2---:R-:W-:Y:S02]  /*17f20*/  FMUL.FTZ R10, R0, R158 ;  /* 0x0000009e000a7220 */ /* 0x004fe40000410000 */
[C---:B----4-:R-:W-:Y:S01]  /*17f30*/  FMUL.FTZ R6, R140.reuse, R154 ;  /* 0x0000009a8c067220 */ /* 0x050fe20000410000 */
[----:B------:R-:W-:Y:S01]  /*17f40*/  F2FP.BF16.PACK_AB R154, R229, R234 ;  /* 0x000000eae59a723e */ /* 0x000fe200000010ff */
[----:B------:R-:W2:Y:S01]  /*17f50*/  MUFU.EX2 R190, R15 ;  /* 0x0000000f00be7308 */ /* 0x000ea20000000800 */
[----:B------:R-:W-:Y:S02]  /*17f60*/  FMUL.FTZ R7, R140, R155 ;  /* 0x0000009b8c077220 */ /* 0x000fe40000410000 */
[----:B------:R-:W-:Y:S01]  /*17f70*/  LDSM.16.MT88.4 R164, [R210+0x500] ;  /* 0x00050000d2a4783b */ /* 0x000fe20000004200 */
[C---:B------:R-:W-:Y:S02]  /*17f80*/  FMUL.FTZ R11, R0.reuse, R159 ;  /* 0x0000009f000b7220 */ /* 0x040fe40000410000 */
[----:B------:R-:W-:Y:S01]  /*17f90*/  FMUL.FTZ R4, R141, R152 ;  /* 0x000000988d047220 */ /* 0x000fe20000410000 */
[----:B------:R-:W-:Y:S01]  /*17fa0*/  F2FP.BF16.PACK_AB R152, R235, R236 ;  /* 0x000000eceb98723e */ /* 0x000fe200000010ff */
[----:B------:R-:W-:Y:S01]  /*17fb0*/  FMUL.FTZ R5, R141, R153 ;  /* 0x000000998d057220 */ /* 0x000fe20000410000 */
[----:B------:R-:W-:Y:S01]  /*17fc0*/  F2FP.BF16.PACK_AB R153, R187, R188 ;  /* 0x000000bcbb99723e */ /* 0x000fe200000010ff */
[----:B------:R4:W-:Y:S01]  /*17fd0*/  MUFU.EX2 R191, R39 ;  /* 0x0000002700bf7308 */ /* 0x0009e20000000800 */
[----:B------:R-:W3:Y:S01]  /*17fe0*/  LDSM.16.MT88.4 R156, [R209+0x1100] ;  /* 0x00110000d19c783b */ /* 0x000ee20000004200 */
[C---:B------:R-:W-:Y:S02]  /*17ff0*/  FMUL.FTZ R135, R0.reuse, R135 ;  /* 0x0000008700877220 */ /* 0x040fe40000410000 */
[C---:B------:R-:W-:Y:S02]  /*18000*/  FMUL.FTZ R14, R0.reuse, R162 ;  /* 0x000000a2000e7220 */ /* 0x040fe40000410000 */
[--C-:B------:R-:W-:Y:S02]  /*18010*/  FFMA.FTZ R146, R35, c[0x0][0x2d0], -R185.reuse ;  /* 0x0000b40023927a23 */ /* 0x100fe400000108b9 */
[----:B------:R-:W-:Y:S01]  /*18020*/  FMUL.FTZ R35, R0, R175 ;  /* 0x000000af00237220 */ /* 0x000fe20000410000 */
[----:B------:R-:W0:Y:S01]  /*18030*/  LDGDEPBAR ;  /* 0x00000000000079af */ /* 0x000e220000000000 */
[----:B------:R-:W-:Y:S01]  /*18040*/  MUFU.EX2 R195, R48 ;  /* 0x0000003000c37308 */ /* 0x000fe20000000800 */
[C---:B------:R-:W-:Y:S02]  /*18050*/  FMUL.FTZ R72, R3.reuse, R72 ;  /* 0x0000004803487220 */ /* 0x040fe40000410000 */
[C---:B------:R-:W-:Y:S01]  /*18060*/  FMUL.FTZ R73, R3.reuse, R73 ;  /* 0x0000004903497220 */ /* 0x040fe20000410000 */
[----:B--2---:R-:W-:Y:S01]  /*18070*/  F2FP.BF16.PACK_AB R155, R190, R189 ;  /* 0x000000bdbe9b723e */ /* 0x004fe200000010ff */
[C---:B------:R-:W-:Y:S01]  /*18080*/  FMUL.FTZ R15, R0.reuse, R163 ;  /* 0x000000a3000f7220 */ /* 0x040fe20000410000 */
[-C--:B-1----:R-:W-:Y:S01]  /*18090*/  HMMA.16816.F32.BF16 R4, R148, R176.reuse, R4 ;  /* 0x000000b09404723c */ /* 0x082fe20000041804 */
[----:B------:R-:W1:Y:S03]  /*180a0*/  LDSM.16.MT88.4 R160, [R210+0x1100] ;  /* 0x00110000d2a0783b */ /* 0x000e660000004200 */
[----:B------:R-:W-:Y:S01]  /*180b0*/  MUFU.EX2 R194, R49 ;  /* 0x0000003100c27308 */ /* 0x000fe20000000800 */
[C---:B------:R-:W-:Y:S02]  /*180c0*/  FMUL.FTZ R74, R0.reuse, R74 ;  /* 0x0000004a004a7220 */ /* 0x040fe40000410000 */
[C---:B------:R-:W-:Y:S01]  /*180d0*/  FMUL.FTZ R75, R0.reuse, R75 ;  /* 0x0000004b004b7220 */ /* 0x040fe20000410000 */
[C---:B------:R-:W-:Y:S01]  /*180e0*/  HMMA.16816.F32.BF16 R8, R152.reuse, R176, R8 ;  /* 0x000000b09808723c */ /* 0x040fe20000041808 */
[----:B----4-:R-:W-:Y:S03]  /*180f0*/  LDSM.16.MT88.4 R36, [R210+0x2500] ;  /* 0x00250000d224783b */ /* 0x010fe60000004200 */
[C---:B------:R-:W-:Y:S02]  /*18100*/  FMUL.FTZ R76, R3.reuse, R76 ;  /* 0x0000004c034c7220 */ /* 0x040fe40000410000 */
[----:B------:R-:W-:Y:S01]  /*18110*/  MUFU.EX2 R192, R51 ;  /* 0x0000003300c07308 */ /* 0x000fe20000000800 */
[----:B------:R-:W-:Y:S01]  /*18120*/  FMUL.FTZ R77, R3, R77 ;  /* 0x0000004d034d7220 */ /* 0x000fe20000410000 */
[-C--:B------:R-:W-:Y:S04]  /*18130*/  HMMA.16816.F32.BF16 R12, R152, R178.reuse, R12 ;  /* 0x000000b2980c723c */ /* 0x080fe8000004180c */
[C---:B------:R-:W-:Y:S02]  /*18140*/  FMUL.FTZ R78, R0.reuse, R78 ;  /* 0x0000004e004e7220 */ /* 0x040fe40000410000 */
[----:B------:R-:W-:Y:S02]  /*18150*/  FMUL.FTZ R79, R0, R79 ;  /* 0x0000004f004f7220 */ /* 0x000fe40000410000 */
[----:B------:R-:W-:Y:S01]  /*18160*/  MUFU.EX2 R147, R46 ;  /* 0x0000002e00937308 */ /* 0x000fe20000000800 */
[C---:B------:R-:W-:Y:S04]  /*18170*/  HMMA.16816.F32.BF16 R16, R148.reuse, R178, R16 ;  /* 0x000000b29410723c */ /* 0x040fe80000041810 */
[----:B------:R-:W-:Y:S02]  /*18180*/  FMUL.FTZ R85, R141, R85 ;  /* 0x000000558d557220 */ /* 0x000fe40000410000 */
[C---:B------:R-:W-:Y:S02]  /*18190*/  FMUL.FTZ R86, R140.reuse, R86 ;  /* 0x000000568c567220 */ /* 0x040fe40000410000 */
[-C--:B---3--:R-:W-:Y:S01]  /*181a0*/  HMMA.16816.F32.BF16 R100, R148, R180.reuse, R100 ;  /* 0x000000b49464723c */ /* 0x088fe20000041864 */
[----:B------:R-:W-:Y:S03]  /*181b0*/  MUFU.EX2 R202, R146 ;  /* 0x0000009200ca7308 */ /* 0x000fe60000000800 */
[----:B------:R-:W-:Y:S02]  /*181c0*/  FMUL.FTZ R87, R140, R87 ;  /* 0x000000578c577220 */ /* 0x000fe40000410000 */
[C---:B------:R-:W-:Y:S02]  /*181d0*/  FMUL.FTZ R88, R3.reuse, R88 ;  /* 0x0000005803587220 */ /* 0x040fe40000410000 */
[C---:B------:R-:W-:Y:S03]  /*181e0*/  HMMA.16816.F32.BF16 R104, R152.reuse, R180, R104 ;  /* 0x000000b49868723c */ /* 0x040fe60000041868 */
[----:B------:R-:W-:Y:S01]  /*181f0*/  MUFU.EX2 R181, R40 ;  /* 0x0000002800b57308 */ /* 0x000fe20000000800 */
[C---:B------:R-:W-:Y:S02]  /*18200*/  FMUL.FTZ R89, R3.reuse, R89 ;  /* 0x0000005903597220 */ /* 0x040fe40000410000 */
        /* <DEDUP_REMOVED lines=9> */
[-C--:B------:R-:W-:Y:S04]  /*182a0*/  HMMA.16816.F32.BF16 R116, R148, R156.reuse, R116 ;  /* 0x0000009c9474723c */ /* 0x080fe80000041874 */
        /* <DEDUP_REMOVED lines=10> */
[----:B--2---:R-:W-:Y:S01]  /*18350*/  LDSM.16.MT88.4 R48, [R209+0x900] ;  /* 0x00090000d130783b */ /* 0x004fe20000004200 */
[C---:B------:R-:W-:Y:S04]  /*18360*/  HMMA.16816.F32.BF16 R128, R148.reuse, R158, R128 ;  /* 0x0000009e9480723c */ /* 0x040fe80000041880 */
[C---:B------:R-:W-:Y:S01]  /*18370*/  FMUL.FTZ R94, R0.reuse, R94 ;  /* 0x0000005e005e7220 */ /* 0x040fe20000410000 */
[----:B------:R2:W-:Y:S01]  /*18380*/  MUFU.EX2 R206, R22 ;  /* 0x0000001600ce7308 */ /* 0x0005e20000000800 */
[----:B------:R-:W-:Y:S01]  /*18390*/  FMUL.FTZ R95, R0, R95 ;  /* 0x0000005f005f7220 */ /* 0x000fe20000410000 */
[----:B------:R-:W1:Y:S01]  /*183a0*/  LDSM.16.MT88.4 R156, [R209+0x2100] ;  /* 0x00210000d19c783b */ /* 0x000e620000004200 */
[C---:B------:R-:W-:Y:S04]  /*183b0*/  FMUL.FTZ R96, R141.reuse, R96 ;  /* 0x000000608d607220 */ /* 0x040fe80000410000 */
[C---:B---3--:R-:W-:Y:S02]  /*183c0*/  FMUL.FTZ R20, R141.reuse, R168 ;  /* 0x000000a88d147220 */ /* 0x048fe40000410000 */
[C---:B------:R-:W-:Y:S01]  /*183d0*/  FMUL.FTZ R97, R141.reuse, R97 ;  /* 0x000000618d617220 */ /* 0x040fe20000410000 */
[----:B------:R3:W-:Y:S01]  /*183e0*/  MUFU.EX2 R207, R33 ;  /* 0x0000002100cf7308 */ /* 0x0007e20000000800 */
[C---:B------:R-:W-:Y:S02]  /*183f0*/  FMUL.FTZ R98, R140.reuse, R98 ;  /* 0x000000628c627220 */ /* 0x040fe40000410000 */
[----:B------:R-:W-:Y:S02]  /*18400*/  FMUL.FTZ R99, R140, R99 ;  /* 0x000000638c637220 */ /* 0x000fe40000410000 */
[----:B----4-:R-:W-:Y:S02]  /*18410*/  FMUL.FTZ R21, R141, R169 ;  /* 0x000000a98d157220 */ /* 0x010fe40000410000 */
[--C-:B------:R-:W-:Y:S02]  /*18420*/  FFMA.FTZ R24, R24, c[0x0][0x2d0], -R186.reuse ;  /* 0x0000b40018187a23 */ /* 0x100fe400000108ba */
[----:B------:R-:W-:Y:S01]  /*18430*/  FFMA.FTZ R25, R25, c[0x0][0x2d0], -R186 ;  /* 0x0000b40019197a23 */ /* 0x000fe200000108ba */
[----:B------:R4:W4:Y:S01]  /*18440*/  MUFU.EX2 R205, R32 ;  /* 0x0000002000cd7308 */ /* 0x0009220000000800 */
[--C-:B------:R-:W-:Y:S02]  /*18450*/  FFMA.FTZ R26, R26, c[0x0][0x2d0], -R2.reuse ;  /* 0x0000b4001a1a7a23 */ /* 0x100fe40000010802 */
[----:B------:R-:W-:Y:S02]  /*18460*/  FFMA.FTZ R27, R27, c[0x0][0x2d0], -R2 ;  /* 0x0000b4001b1b7a23 */ /* 0x000fe40000010802 */
[----:B--2---:R-:W-:Y:S02]  /*18470*/  FMUL.FTZ R22, R140, R170 ;  /* 0x000000aa8c167220 */ /* 0x004fe40000410000 */
[--C-:B------:R-:W-:Y:S02]  /*18480*/  FFMA.FTZ R28, R28, c[0x0][0x2d0], -R186.reuse ;  /* 0x0000b4001c1c7a23 */ /* 0x100fe400000108ba */
[----:B------:R-:W-:Y:S01]  /*18490*/  FFMA.FTZ R29, R29, c[0x0][0x2d0], -R186 ;  /* 0x0000b4001d1d7a23 */ /* 0x000fe200000108ba */
[----:B------:R2:W2:Y:S01]  /*184a0*/  MUFU.EX2 R203, R34 ;  /* 0x0000002200cb7308 */ /* 0x0004a20000000800 */
[--C-:B------:R-:W-:Y:S01]  /*184b0*/  FFMA.FTZ R30, R30, c[0x0][0x2d0], -R2.reuse ;  /* 0x0000b4001e1e7a23 */ /* 0x100fe20000010802 */
[-C--:B-1----:R-:W-:Y:S03]  /*184c0*/  HMMA.16816.F32.BF16 R20, R148, R160.reuse, R20 ;  /* 0x000000a09414723c */ /* 0x082fe60000041814 */
[----:B---3--:R-:W-:Y:S02]  /*184d0*/  FMUL.FTZ R33, R3, R173 ;  /* 0x000000ad03217220 */ /* 0x008fe40000410000 */
[----:B------:R-:W-:Y:S02]  /*184e0*/  FFMA.FTZ R31, R31, c[0x0][0x2d0], -R2 ;  /* 0x0000b4001f1f7a23 */ /* 0x000fe40000010802 */
[--C-:B------:R-:W-:Y:S01]  /*184f0*/  FFMA.FTZ R65, R65, c[0x0][0x2d0], -R184.reuse ;  /* 0x0000b40041417a23 */ /* 0x100fe200000108b8 */
[C---:B------:R-:W-:Y:S01]  /*18500*/  HMMA.16816.F32.BF16 R132, R152.reuse, R160, R132 ;  /* 0x000000a09884723c */ /* 0x040fe20000041884 */
[----:B------:R1:W-:Y:S03]  /*18510*/  MUFU.EX2 R201, R24 ;  /* 0x0000001800c97308 */ /* 0x0003e60000000800 */
[----:B----4-:R-:W-:Y:S02]  /*18520*/  FMUL.FTZ R32, R3, R172 ;  /* 0x000000ac03207220 */ /* 0x010fe40000410000 */
[--C-:B------:R-:W-:Y:S02]  /*18530*/  FFMA.FTZ R67, R67, c[0x0][0x2d0], -R185.reuse ;  /* 0x0000b40043437a23 */ /* 0x100fe400000108b9 */
[----:B------:R-:W-:Y:S03]  /*18540*/  FFMA.FTZ R52, R52, c[0x0][0x2d0], -R184 ;  /* 0x0000b40034347a23 */ /* 0x000fe600000108b8 */
[----:B------:R3:W4:Y:S01]  /*18550*/  MUFU.EX2 R200, R25 ;  /* 0x0000001900c87308 */ /* 0x0007220000000800 */
[----:B------:R-:W-:Y:S02]  /*18560*/  FFMA.FTZ R61, R61, c[0x0][0x2d0], -R186 ;  /* 0x0000b4003d3d7a23 */ /* 0x000fe400000108ba */
[----:B--2---:R-:W-:Y:S02]  /*18570*/  FMUL.FTZ R34, R0, R174 ;  /* 0x000000ae00227220 */ /* 0x004fe40000410000 */
[--C-:B------:R-:W-:Y:S02]  /*18580*/  FFMA.FTZ R53, R53, c[0x0][0x2d0], -R184.reuse ;  /* 0x0000b40035357a23 */ /* 0x100fe400000108b8 */
[----:B------:R-:W-:Y:S02]  /*18590*/  FFMA.FTZ R64, R64, c[0x0][0x2d0], -R184 ;  /* 0x0000b40040407a23 */ /* 0x000fe400000108b8 */
[--C-:B------:R-:W-:Y:S01]  /*185a0*/  FFMA.FTZ R54, R54, c[0x0][0x2d0], -R185.reuse ;  /* 0x0000b40036367a23 */ /* 0x100fe200000108b9 */
[-C--:B------:R-:W-:Y:S01]  /*185b0*/  HMMA.16816.F32.BF16 R32, R152, R162.reuse, R32 ;  /* 0x000000a29820723c */ /* 0x080fe20000041820 */
[----:B------:R-:W-:Y:S02]  /*185c0*/  MUFU.EX2 R182, R41 ;  /* 0x0000002900b67308 */ /* 0x000fe40000000800 */
[--C-:B------:R-:W-:Y:S01]  /*185d0*/  FFMA.FTZ R55, R55, c[0x0][0x2d0], -R185.reuse ;  /* 0x0000b40037377a23 */ /* 0x100fe200000108b9 */
[----:B-1----:R-:W-:Y:S01]  /*185e0*/  F2FP.BF16.PACK_AB R24, R227, R228 ;  /* 0x000000e4e318723e */ /* 0x002fe200000010ff */
[----:B------:R-:W-:Y:S02]  /*185f0*/  FFMA.FTZ R66, R66, c[0x0][0x2d0], -R185 ;  /* 0x0000b40042427a23 */ /* 0x000fe400000108b9 */
[--C-:B------:R-:W-:Y:S01]  /*18600*/  FFMA.FTZ R57, R57, c[0x0][0x2d0], -R186.reuse ;  /* 0x0000b40039397a23 */ /* 0x100fe200000108ba */
[C---:B------:R-:W-:Y:S01]  /*18610*/  HMMA.16816.F32.BF16 R136, R148.reuse, R162, R136 ;  /* 0x000000a29488723c */ /* 0x040fe20000041888 */
[----:B------:R-:W1:Y:S02]  /*18620*/  LDSM.16.MT88.4 R160, [R210+0x2100] ;  /* 0x00210000d2a0783b */ /* 0x000e640000004200 */
[----:B------:R-:W-:Y:S01]  /*18630*/  MUFU.EX2 R146, R47 ;  /* 0x0000002f00927308 */ /* 0x000fe20000000800 */
[----:B------:R-:W-:Y:S01]  /*18640*/  FFMA.FTZ R60, R60, c[0x0][0x2d0], -R186 ;  /* 0x0000b4003c3c7a23 */ /* 0x000fe200000108ba */
[----:B---3--:R-:W-:Y:S01]  /*18650*/  F2FP.BF16.PACK_AB R25, R205, R206 ;  /* 0x000000cecd19723e */ /* 0x008fe200000010ff */
[--C-:B------:R-:W-:Y:S02]  /*18660*/  FFMA.FTZ R58, R58, c[0x0][0x2d0], -R2.reuse ;  /* 0x0000b4003a3a7a23 */ /* 0x100fe40000010802 */
[-C--:B------:R-:W-:Y:S04]  /*18670*/  HMMA.16816.F32.BF16 R68, R148, R156.reuse, R68 ;  /* 0x0000009c9444723c */ /* 0x080fe80000041844 */
[--C-:B------:R-:W-:Y:S01]  /*18680*/  FFMA.FTZ R59, R59, c[0x0][0x2d0], -R2.reuse ;  /* 0x0000b4003b3b7a23 */ /* 0x100fe20000010802 */
[----:B------:R-:W-:Y:S01]  /*18690*/  MUFU.EX2 R65, R65 ;  /* 0x0000004100417308 */ /* 0x000fe20000000800 */
[--C-:B------:R-:W-:Y:S02]  /*186a0*/  FFMA.FTZ R62, R62, c[0x0][0x2d0], -R2.reuse ;  /* 0x0000b4003e3e7a23 */ /* 0x100fe40000010802 */
[C---:B------:R-:W-:Y:S04]  /*186b0*/  HMMA.16816.F32.BF16 R72, R152.reuse, R156, R72 ;  /* 0x0000009c9848723c */ /* 0x040fe80000041848 */
[----:B------:R-:W-:Y:S02]  /*186c0*/  FFMA.FTZ R2, R63, c[0x0][0x2d0], -R2 ;  /* 0x0000b4003f027a23 */ /* 0x000fe40000010802 */
[----:B------:R-:W-:Y:S01]  /*186d0*/  FFMA.FTZ R56, R56, c[0x0][0x2d0], -R186 ;  /* 0x0000b40038387a23 */ /* 0x000fe200000108ba */
[----:B------:R-:W-:Y:S01]  /*186e0*/  MUFU.EX2 R67, R67 ;  /* 0x0000004300437308 */ /* 0x000fe20000000800 */
[-C--:B------:R-:W-:Y:S04]  /*186f0*/  HMMA.16816.F32.BF16 R76, R152, R158.reuse, R76 ;  /* 0x0000009e984c723c */ /* 0x080fe8000004184c */
[----:B------:R-:W-:Y:S02]  /*18700*/  FFMA.FTZ R3, R3, R250, R236 ;  /* 0x000000fa03037223 */ /* 0x000fe400000100ec */
[----:B------:R-:W-:Y:S02]  /*18710*/  FFMA.FTZ R0, R0, R249, R188 ;  /* 0x000000f900007223 */ /* 0x000fe400000100bc */
[C---:B------:R-:W-:Y:S01]  /*18720*/  HMMA.16816.F32.BF16 R80, R148.reuse, R158, R80 ;  /* 0x0000009e9450723c */ /* 0x040fe20000041850 */
[----:B------:R-:W2:Y:S01]  /*18730*/  LDSM.16.MT88.4 R156, [R209+0x500] ;  /* 0x00050000d19c783b */ /* 0x000ea20000004200 */
[----:B------:R-:W-:Y:S02]  /*18740*/  MUFU.EX2 R61, R61 ;  /* 0x0000003d003d7308 */ /* 0x000fe40000000800 */
[----:B------:R-:W-:Y:S02]  /*18750*/  FADD.FTZ R3, R235, R3 ;  /* 0x00000003eb037221 */ /* 0x000fe40000010000 */
[----:B------:R-:W-:Y:S02]  /*18760*/  FADD.FTZ R0, R187, R0 ;  /* 0x00000000bb007221 */ /* 0x000fe40000010000 */
[----:B------:R-:W-:Y:S01]  /*18770*/  FADD.FTZ R3, R234, R3 ;  /* 0x00000003ea037221 */ /* 0x000fe20000010000 */
[-C--:B-1----:R-:W-:Y:S03]  /*18780*/  HMMA.16816.F32.BF16 R84, R148, R160.reuse, R84 ;  /* 0x000000a09454723c */ /* 0x082fe60000041854 */
[----:B------:R1:W-:Y:S01]  /*18790*/  MUFU.EX2 R179, R26 ;  /* 0x0000001a00b37308 */ /* 0x0003e20000000800 */
[----:B------:R-:W-:Y:S02]  /*187a0*/  FFMA.FTZ R141, R141, R252, R239 ;  /* 0x000000fc8d8d7223 */ /* 0x000fe400000100ef */
[----:B------:R-:W-:Y:S02]  /*187b0*/  FFMA.FTZ R140, R140, R251, R237 ;  /* 0x000000fb8c8c7223 */ /* 0x000fe400000100ed */
[C---:B------:R-:W-:Y:S05]  /*187c0*/  HMMA.16816.F32.BF16 R88, R152.reuse, R160, R88 ;  /* 0x000000a09858723c */ /* 0x040fea0000041858 */
[----:B------:R3:W2:Y:S03]  /*187d0*/  MUFU.EX2 R178, R27 ;  /* 0x0000001b00b27308 */ /* 0x0006a60000000800 */
[-C--:B------:R-:W-:Y:S01]  /*187e0*/  HMMA.16816.F32.BF16 R92, R152, R162.reuse, R92 ;  /* 0x000000a2985c723c */ /* 0x080fe2000004185c */
[----:B------:R-:W-:Y:S06]  /*187f0*/  LDSM.16.MT88.4 R152, [R210+0x1500] ;  /* 0x00150000d298783b */ /* 0x000fec0000004200 */
[----:B------:R4:W-:Y:S01]  /*18800*/  MUFU.EX2 R199, R28 ;  /* 0x0000001c00c77308 */ /* 0x0009e20000000800 */
[----:B------:R-:W-:Y:S01]  /*18810*/  HMMA.16816.F32.BF16 R96, R148, R162, R96 ;  /* 0x000000a29460723c */ /* 0x000fe20000041860 */
[----:B------:R-:W4:Y:S03]  /*18820*/  LDSM.16.MT88.4 R148, [R209+0x1500] ;  /* 0x00150000d194783b */ /* 0x000f260000004200 */
[----:B-1----:R-:W-:Y:S05]  /*18830*/  F2FP.BF16.PACK_AB R26, R207, R226 ;  /* 0x000000e2cf1a723e */ /* 0x002fea00000010ff */
[----:B------:R1:W1:Y:S03]  /*18840*/  MUFU.EX2 R198, R29 ;  /* 0x0000001d00c67308 */ /* 0x0002660000000800 */
[----:B---3--:R-:W-:Y:S07]  /*18850*/  F2FP.BF16.PACK_AB R27, R202, R203 ;  /* 0x000000cbca1b723e */ /* 0x008fee00000010ff */
[----:B------:R3:W-:Y:S01]  /*18860*/  MUFU.EX2 R177, R30 ;  /* 0x0000001e00b17308 */ /* 0x0007e20000000800 */
[-C--:B--2---:R-:W-:Y:S05]  /*18870*/  HMMA.16816.F32.BF16 R4, R24, R156.reuse, R4 ;  /* 0x0000009c1804723c */ /* 0x084fea0000041804 */
        /* <DEDUP_REMOVED lines=186> */
.L_x_734:
[----:B------:R-:W2:Y:S04]  /*19420*/  LDL.LU R5, [R1+0x4] ;  /* 0x0000040001057983 */ /* 0x000ea80000300800 */
        /* <DEDUP_REMOVED lines=152> */
.L_x_681:
        /* <DEDUP_REMOVED lines=153> */
.L_x_737:
        /* <DEDUP_REMOVED lines=11> */
[----:B------:R-:W-:Y:S01]  /*1a7f0*/  IMAD R12, R29, 0x20, R52 ;  /* 0x000000201d0c7824 */ /* 0x000fe200078e0234 */
[----:B------:R-:W-:Y:S01]  /*1a800*/  LOP3.LUT R4, R4, 0xffffffc, RZ, 0xc0, !PT ;  /* 0x0ffffffc04047812 */ /* 0x000fe200078ec0ff */
[----:B-----5:R-:W-:Y:S01]  /*1a810*/  IMAD R24, R24, c[0x0][0x4e8], RZ ;  /* 0x00013a0018187a24 */ /* 0x020fe200078e02ff */
[----:B------:R-:W-:Y:S01]  /*1a820*/  LEA.HI R7, R7, R8, RZ, 0x2 ;  /* 0x0000000807077211 */ /* 0x000fe200078f10ff */
[----:B------:R-:W-:Y:S01]  /*1a830*/  BSSY B0, `(.L_x_738) ;  /* 0x0000085000007945 */ /* 0x000fe20003800000 */
[----:B------:R-:W-:-:S02]  /*1a840*/  IADD3 R6, R29, -R5, RZ ;  /* 0x800000051d067210 */ /* 0x000fc40007ffe0ff */
[----:B------:R-:W-:Y:S01]  /*1a850*/  LOP3.LUT R5, R0, 0xffffffc0, RZ, 0xc0, !PT ;  /* 0xffffffc000057812 */ /* 0x000fe200078ec0ff */
[----:B------:R-:W-:Y:S01]  /*1a860*/  IMAD.IADD R0, R49, 0x1, -R4 ;  /* 0x0000000131007824 */ /* 0x000fe200078e0a04 */
[----:B------:R-:W-:Y:S02]  /*1a870*/  SHF.R.S32.HI R4, RZ, 0x2, R7 ;  /* 0x00000002ff047819 */ /* 0x000fe40000011407 */
[----:B------:R-:W-:Y:S01]  /*1a880*/  ISETP.NE.AND P2, PT, R9, 0x1, PT ;  /* 0x000000010900780c */ /* 0x000fe20003f45270 */
[----:B------:R-:W-:Y:S01]  /*1a890*/  IMAD R6, R6, 0x8, R5 ;  /* 0x0000000806067824 */ /* 0x000fe200078e0205 */
[----:B------:R-:W-:Y:S01]  /*1a8a0*/  LEA R16, R0, R4, 0x4 ;  /* 0x0000000400107211 */ /* 0x000fe200078e20ff */
[----:B------:R-:W-:Y:S01]  /*1a8b0*/  IMAD R0, R3, c[0x0][0x3a0], RZ ;  /* 0x0000e80003007a24 */ /* 0x000fe200078e02ff */
[----:B------:R-:W-:Y:S01]  /*1a8c0*/  LEA.HI R10, R52, R52, RZ, 0x1 ;  /* 0x00000034340a7211 */ /* 0x000fe200078f08ff */
[----:B------:R-:W-:Y:S01]  /*1a8d0*/  IMAD.WIDE.U32 R4, R69, c[0x0][0x490], R2 ;  /* 0x0001240045047a25 */ /* 0x000fe200078e0002 */
[----:B------:R-:W-:-:S02]  /*1a8e0*/  LOP3.LUT P0, RZ, R8, 0x3, RZ, 0xc0, !PT ;  /* 0x0000000308ff7812 */ /* 0x000fc4000780c0ff */
[----:B------:R-:W-:Y:S01]  /*1a8f0*/  LOP3.LUT R10, R10, 0x3fffffe, RZ, 0xc0, !PT ;  /* 0x03fffffe0a0a7812 */ /* 0x000fe200078ec0ff */
[----:B------:R-:W-:Y:S01]  /*1a900*/  IMAD.IADD R6, R16, 0x1, R6 ;  /* 0x0000000110067824 */ /* 0x000fe200078e0206 */
[----:B------:R-:W-:Y:S01]  /*1a910*/  LEA.HI R13, R56, R55, RZ, 0x3 ;  /* 0x00000037380d7211 */ /* 0x000fe200078f18ff */
[C---:B------:R-:W-:Y:S02]  /*1a920*/  IMAD R7, R2.reuse, c[0x0][0x3a4], R0 ;  /* 0x0000e90002077a24 */ /* 0x040fe400078e0200 */
[----:B------:R-:W-:-:S04]  /*1a930*/  IMAD.WIDE.U32 R2, R2, c[0x0][0x3a0], RZ ;  /* 0x0000e80002027a25 */ /* 0x000fc800078e00ff */
[----:B-1----:R-:W-:Y:S02]  /*1a940*/  IMAD R0, R21, 0x80, R6 ;  /* 0x0000008015007824 */ /* 0x002fe400078e0206 */
[----:B------:R-:W-:Y:S02]  /*1a950*/  IMAD R9, R57, c[0x0][0x490], RZ ;  /* 0x0001240039097a24 */ /* 0x000fe400078e02ff */
[----:B------:R-:W-:Y:S01]  /*1a960*/  IMAD.IADD R3, R3, 0x1, R7 ;  /* 0x0000000103037824 */ /* 0x000fe200078e0207 */
        /* <DEDUP_REMOVED lines=113> */
.L_x_739:
[----:B---3--:R-:W-:Y:S05]  /*1b080*/  BSYNC B0 ;  /* 0x0000000000007941 */ /* 0x008fea0003800000 */
.L_x_738:
        /* <DEDUP_REMOVED lines=23> */
.L_x_741:
[----:B------:R-:W-:Y:S05]  /*1b200*/  BSYNC B0 ;  /* 0x0000000000007941 */ /* 0x000fea0003800000 */
.L_x_740:
        /* <DEDUP_REMOVED lines=23> */
.L_x_743:
[----:B------:R-:W-:Y:S05]  /*1b380*/  BSYNC B0 ;  /* 0x0000000000007941 */ /* 0x000fea0003800000 */
.L_x_742:
        /* <DEDUP_REMOVED lines=24> */
.L_x_736:
        /* <DEDUP_REMOVED lines=19> */
.L_x_744:
        /* <DEDUP_REMOVED lines=40> */
.L_x_746:
[----:B------:R-:W-:Y:S05]  /*1b8c0*/  BSYNC B0 ;  /* 0x0000000000007941 */ /* 0x000fea0003800000 */
.L_x_745:
        /* <DEDUP_REMOVED lines=64> */
.L_x_748:
[----:B------:R-:W-:Y:S05]  /*1bcd0*/  BSYNC B0 ;  /* 0x0000000000007941 */ /* 0x000fea0003800000 */
.L_x_747:
        /* <DEDUP_REMOVED lines=21> */
.L_x_750:
[----:B------:R-:W-:Y:S05]  /*1be30*/  BSYNC B0 ;  /* 0x0000000000007941 */ /* 0x000fea0003800000 */
.L_x_749:
        /* <DEDUP_REMOVED lines=21> */
.L_x_752:
[----:B------:R-:W-:Y:S05]  /*1bf90*/  BSYNC B0 ;  /* 0x0000000000007941 */ /* 0x000fea0003800000 */
.L_x_751:
        /* <DEDUP_REMOVED lines=22> */
.L_x_753:
        /* <DEDUP_REMOVED lines=16> */
.L_x_764:


//--------------------- .nv.shared._ZN7cutlass13device_kernelIN5flash19enable_sm80_to_sm89INS1_16FlashAttnFwdSm80INS1_25CollectiveMainloopFwdSm80ILi4ELi1ELb0EN4cute5tupleIJNS5_1CILi128EEENS7_ILi64EEENS7_ILi96EEEEEELi96ENS_10bfloat16_tEfNS_4arch4Sm80ELb0ELb0ELb0ELb0ELb0ELb0ELb1ELb0EEENS1_21CollectiveEpilogueFwdINS6_IJS8_SA_S9_EEENS6_IJNS7_ILi1EEESI_SI_EEESC_SE_Li128ELb0ELb1ELb0ELb0EEENS1_19SingleTileSchedulerILb0ELb0ELb1ELi128EEEEEEEEEvNT_6ParamsE --------------------------
	.section	.nv.shared._ZN7cutlass13device_kernelIN5flash19enable_sm80_to_sm89INS1_16FlashAttnFwdSm80INS1_25CollectiveMainloopFwdSm80ILi4ELi1ELb0EN4cute5tupleIJNS5_1CILi128EEENS7_ILi64EEENS7_ILi96EEEEEELi96ENS_10bfloat16_tEfNS_4arch4Sm80ELb0ELb0ELb0ELb0ELb0ELb0ELb1ELb0EEENS1_21CollectiveEpilogueFwdINS6_IJS8_SA_S9_EEENS6_IJNS7_ILi1EEESI_SI_EEESC_SE_Li128ELb0ELb1ELb0ELb0EEENS1_19SingleTileSchedulerILb0ELb0ELb1ELi128EEEEEEEEEvNT_6ParamsE,"aw",@nobits
	.sectionflags	@""
	.align	16


//--------------------- .nv.global                --------------------------
	.section	.nv.global,"aw",@nobits
.nv.global:
	.type		_ZN65_INTERNAL_5e04f295_29_flash_fwd_hdim96_bf16_sm80_cu_ea41c527_44934cute1_E,@object
	.size		_ZN65_INTERNAL_5e04f295_29_flash_fwd_hdim96_bf16_sm80_cu_ea41c527_44934cute1_E,(_ZN65_INTERNAL_5e04f295_29_flash_fwd_hdim96_bf16_sm80_cu_ea41c527_44934cuda3std3__45__cpo6cbeginE - _ZN65_INTERNAL_5e04f295_29_flash_fwd_hdim96_bf16_sm80_cu_ea41c527_44934cute1_E)
_ZN65_INTERNAL_5e04f295_29_flash_fwd_hdim96_bf16_sm80_cu_ea41c527_44934cute1_E:
	.zero		1
	.type		_ZN65_INTERNAL_5e04f295_29_flash_fwd_hdim96_bf16_sm80_cu_ea41c527_44934cuda3std3__45__cpo6cbeginE,@object
	.size		_ZN65_INTERNAL_5e04f295_29_flash_fwd_hdim96_bf16_sm80_cu_ea41c527_44934cuda3std3__45__cpo6cbeginE,(_ZN65_INTERNAL_5e04f295_29_flash_fwd_hdim96_bf16_sm80_cu_ea41c527_44934cuda3std3__48in_placeE - _ZN65_INTERNAL_5e04f295_29_flash_fwd_hdim96_bf16_sm80_cu_ea41c527_44934cuda3std3__45__cpo6cbeginE)
_ZN65_INTERNAL_5e04f295_29_flash_fwd_hdim96_bf16_sm80_cu_ea41c527_44934cuda3std3__45__cpo6cbeginE:
	.zero		1
	.type		_ZN65_INTERNAL_5e04f295_29_flash_fwd_hdim96_bf16_sm80_cu_ea41c527_44934cuda3std3__48in_placeE,@object
	.size		_ZN65_INTERNAL_5e04f295_29_flash_fwd_hdim96_bf16_sm80_cu_ea41c527_44934cuda3std3__48in_placeE,(_ZN65_INTERNAL_5e04f295_29_flash_fwd_hdim96_bf16_sm80_cu_ea41c527_44934cuda3std6ranges3__45__cpo9iter_moveE - _ZN65_INTERNAL_5e04f295_29_flash_fwd_hdim96_bf16_sm80_cu_ea41c527_44934cuda3std3__48in_placeE)
_ZN65_INTERNAL_5e04f295_29_flash_fwd_hdim96_bf16_sm80_cu_ea41c527_44934cuda3std3__48in_placeE:
	.zero		1
	.type		_ZN65_INTERNAL_5e04f295_29_flash_fwd_hdim96_bf16_sm80_cu_ea41c527_44934cuda3std6ranges3__45__cpo9iter_moveE,@object
	.size		_ZN65_INTERNAL_5e04f295_29_flash_fwd_hdim96_bf16_sm80_cu_ea41c527_44934cuda3std6ranges3__45__cpo9iter_moveE,(_ZN65_INTERNAL_5e04f295_29_flash_fwd_hdim96_bf16_sm80_cu_ea41c527_44934cuda3std3__45__cpo5beginE - _ZN65_INTERNAL_5e04f295_29_flash_fwd_hdim96_bf16_sm80_cu_ea41c527_44934cuda3std6ranges3__45__cpo9iter_moveE)
_ZN65_INTERNAL_5e04f295_29_flash_fwd_hdim96_bf16_sm80_cu_ea41c527_44934cuda3std6ranges3__45__cpo9iter_moveE:
	.zero		1
	.type		_ZN65_INTERNAL_5e04f295_29_flash_fwd_hdim96_bf16_sm80_cu_ea41c527_44934cuda3std3__45__cpo5beginE,@object
	.size		_ZN65_INTERNAL_5e04f295_29_flash_fwd_hdim96_bf16_sm80_cu_ea41c527_44934cuda3std3__45__cpo5beginE,(_ZN65_INTERNAL_5e04f295_29_flash_fwd_hdim96_bf16_sm80_cu_ea41c527_44934cuda3std3__467_GLOBAL__N__5e04f295_29_flash_fwd_hdim96_bf16_sm80_cu_ea41c527_44936ignoreE - _ZN65_INTERNAL_5e04f295_29_flash_fwd_hdim96_bf16_sm80_cu_ea41c527_44934cuda3std3__45__cpo5beginE)
_ZN65_INTERNAL_5e04f295_29_flash_fwd_hdim96_bf16_sm80_cu_ea41c527_44934cuda3std3__45__cpo5beginE:
	.zero		1
	.type		_ZN65_INTERNAL_5e04f295_29_flash_fwd_hdim96_bf16_sm80_cu_ea41c527_44934cuda3std3__467_GLOBAL__N__5e04f295_29_flash_fwd_hdim96_bf16_sm80_cu_ea41c527_44936ignoreE,@object
	.size		_ZN65_INTERNAL_5e04f295_29_flash_fwd_hdim96_bf16_sm80_cu_ea41c527_44934cuda3std3__467_GLOBAL__N__5e04f295_29_flash_fwd_hdim96_bf16_sm80_cu_ea41c527_44936ignoreE,(_ZN65_INTERNAL_5e04f295_29_flash_fwd_hdim96_bf16_sm80_cu_ea41c527_44934cute7productE - _ZN65_INTERNAL_5e04f295_29_flash_fwd_hdim96_bf16_sm80_cu_ea41c527_44934cuda3std3__467_GLOBAL__N__5e04f295_29_flash_fwd_hdim96_bf16_sm80_cu_ea41c527_44936ignoreE)
_ZN65_INTERNAL_5e04f295_29_flash_fwd_hdim96_bf16_sm80_cu_ea41c527_44934cuda3std3__467_GLOBAL__N__5e04f295_29_flash_fwd_hdim96_bf16_sm80_cu_ea41c527_44936ignoreE:
	.zero		1
	.type		_ZN65_INTERNAL_5e04f295_29_flash_fwd_hdim96_bf16_sm80_cu_ea41c527_44934cute7productE,@object
	.size		_ZN65_INTERNAL_5e04f295_29_flash_fwd_hdim96_bf16_sm80_cu_ea41c527_44934cute7productE,(_ZN65_INTERNAL_5e04f295_29_flash_fwd_hdim96_bf16_sm80_cu_ea41c527_44934cuda3std3__45__cpo3endE - _ZN65_INTERNAL_5e04f295_29_flash_fwd_hdim96_bf16_sm80_cu_ea41c527_44934cute7productE)
_ZN65_INTERNAL_5e04f295_29_flash_fwd_hdim96_bf16_sm80_cu_ea41c527_44934cute7productE:
	.zero		1
	.type		_ZN65_INTERNAL_5e04f295_29_flash_fwd_hdim96_bf16_sm80_cu_ea41c527_44934cuda3std3__45__cpo3endE,@object
	.size		_ZN65_INTERNAL_5e04f295_29_flash_fwd_hdim96_bf16_sm80_cu_ea41c527_44934cuda3std3__45__cpo3endE,(_ZN65_INTERNAL_5e04f295_29_flash_fwd_hdim96_bf16_sm80_cu_ea41c527_44934cuda3std3__419piecewise_constructE - _ZN65_INTERNAL_5e04f295_29_flash_fwd_hdim96_bf16_sm80_cu_ea41c527_44934cuda3std3__45__cpo3endE)
_ZN65_INTERNAL_5e04f295_29_flash_fwd_hdim96_bf16_sm80_cu_ea41c527_44934cuda3std3__45__cpo3endE:
	.zero		1
	.type		_ZN65_INTERNAL_5e04f295_29_flash_fwd_hdim96_bf16_sm80_cu_ea41c527_44934cuda3std3__419piecewise_constructE,@object
	.size		_ZN65_INTERNAL_5e04f295_29_flash_fwd_hdim96_bf16_sm80_cu_ea41c527_44934cuda3std3__419piecewise_constructE,(_ZN65_INTERNAL_5e04f295_29_flash_fwd_hdim96_bf16_sm80_cu_ea41c527_44934cuda3std3__45__cpo4cendE - _ZN65_INTERNAL_5e04f295_29_flash_fwd_hdim96_bf16_sm80_cu_ea41c527_44934cuda3std3__419piecewise_constructE)
_ZN65_INTERNAL_5e04f295_29_flash_fwd_hdim96_bf16_sm80_cu_ea41c527_44934cuda3std3__419piecewise_constructE:
	.zero		1
	.type		_ZN65_INTERNAL_5e04f295_29_flash_fwd_hdim96_bf16_sm80_cu_ea41c527_44934cuda3std3__45__cpo4cendE,@object
	.size		_ZN65_INTERNAL_5e04f295_29_flash_fwd_hdim96_bf16_sm80_cu_ea41c527_44934cuda3std3__45__cpo4cendE,(_ZN65_INTERNAL_5e04f295_29_flash_fwd_hdim96_bf16_sm80_cu_ea41c527_44934cuda3std6ranges3__45__cpo4swapE - _ZN65_INTERNAL_5e04f295_29_flash_fwd_hdim96_bf16_sm80_cu_ea41c527_44934cuda3std3__45__cpo4cendE)
_ZN65_INTERNAL_5e04f295_29_flash_fwd_hdim96_bf16_sm80_cu_ea41c527_44934cuda3std3__45__cpo4cendE:
	.zero		1
	.type		_ZN65_INTERNAL_5e04f295_29_flash_fwd_hdim96_bf16_sm80_cu_ea41c527_44934cuda3std6ranges3__45__cpo4swapE,@object
	.size		_ZN65_INTERNAL_5e04f295_29_flash_fwd_hdim96_bf16_sm80_cu_ea41c527_44934cuda3std6ranges3__45__cpo4swapE,(.L_7 - _ZN65_INTERNAL_5e04f295_29_flash_fwd_hdim96_bf16_sm80_cu_ea41c527_44934cuda3std6ranges3__45__cpo4swapE)
_ZN65_INTERNAL_5e04f295_29_flash_fwd_hdim96_bf16_sm80_cu_ea41c527_44934cuda3std6ranges3__45__cpo4swapE:
	.zero		1
.L_7:


//--------------------- .nv.shared._ZN7cutlass13device_kernelIN5flash19enable_sm80_to_sm89INS1_16FlashAttnFwdSm80INS1_25CollectiveMainloopFwdSm80ILi4ELi1ELb0EN4cute5tupleIJNS5_1CILi128EEENS7_ILi64EEENS7_ILi96EEEEEELi96ENS_10bfloat16_tEfNS_4arch4Sm80ELb0ELb0ELb0ELb1ELb0ELb0ELb1ELb0EEENS1_21CollectiveEpilogueFwdINS6_IJS8_SA_S9_EEENS6_IJNS7_ILi1EEESI_SI_EEESC_SE_Li128ELb1ELb1ELb0ELb0EEENS1_19SingleTileSchedulerILb1ELb0ELb1ELi128EEEEEEEEEvNT_6ParamsE --------------------------
	.section	.nv.shared._ZN7cutlass13device_kernelIN5flash19enable_sm80_to_sm89INS1_16FlashAttnFwdSm80INS1_25CollectiveMainloopFwdSm80ILi4ELi1ELb0EN4cute5tupleIJNS5_1CILi128EEENS7_ILi64EEENS7_ILi96EEEEEELi96ENS_10bfloat16_tEfNS_4arch4Sm80ELb0ELb0ELb0ELb1ELb0ELb0ELb1ELb0EEENS1_21CollectiveEpilogueFwdINS6_IJS8_SA_S9_EEENS6_IJNS7_ILi1EEESI_SI_EEESC_SE_Li128ELb1ELb1ELb0ELb0EEENS1_19SingleTileSchedulerILb1ELb0ELb1ELi128EEEEEEEEEvNT_6ParamsE,"aw",@nobits
	.sectionflags	@""
	.align	16


//--------------------- .nv.shared._ZN7cutlass13device_kernelIN5flash19enable_sm80_to_sm89INS1_16FlashAttnFwdSm80INS1_25CollectiveMainloopFwdSm80ILi4ELi1ELb0EN4cute5tupleIJNS5_1CILi128EEENS7_ILi64EEENS7_ILi96EEEEEELi96ENS_10bfloat16_tEfNS_4arch4Sm80ELb0ELb0ELb0ELb1ELb0ELb1ELb1ELb0EEENS1_21CollectiveEpilogueFwdINS6_IJS8_SA_S9_EEENS6_IJNS7_ILi1EEESI_SI_EEESC_SE_Li128ELb1ELb1ELb0ELb0EEENS1_19SingleTileSchedulerILb1ELb0ELb1ELi128EEEEEEEEEvNT_6ParamsE --------------------------
	.section	.nv.shared._ZN7cutlass13device_kernelIN5flash19enable_sm80_to_sm89INS1_16FlashAttnFwdSm80INS1_25CollectiveMainloopFwdSm80ILi4ELi1ELb0EN4cute5tupleIJNS5_1CILi128EEENS7_ILi64EEENS7_ILi96EEEEEELi96ENS_10bfloat16_tEfNS_4arch4Sm80ELb0ELb0ELb0ELb1ELb0ELb1ELb1ELb0EEENS1_21CollectiveEpilogueFwdINS6_IJS8_SA_S9_EEENS6_IJNS7_ILi1EEESI_SI_EEESC_SE_Li128ELb1ELb1ELb0ELb0EEENS1_19SingleTileSchedulerILb1ELb0ELb1ELi128EEEEEEEEEvNT_6ParamsE,"aw",@nobits
	.sectionflags	@""
	.align	16


//--------------------- .nv.shared._ZN7cutlass13device_kernelIN5flash19enable_sm80_to_sm89INS1_16FlashAttnFwdSm80INS1_25CollectiveMainloopFwdSm80ILi4ELi1ELb0EN4cute5tupleIJNS5_1CILi128EEENS7_ILi48EEENS7_ILi96EEEEEELi96ENS_10bfloat16_tEfNS_4arch4Sm80ELb0ELb1ELb0ELb0ELb0ELb0ELb1ELb0EEENS1_21CollectiveEpilogueFwdINS6_IJS8_SA_S9_EEENS6_IJNS7_ILi1EEESI_SI_EEESC_SE_Li128ELb0ELb1ELb0ELb0EEENS1_19SingleTileSchedulerILb0ELb0ELb1ELi128EEEEEEEEEvNT_6ParamsE --------------------------
	.section	.nv.shared._ZN7cutlass13device_kernelIN5flash19enable_sm80_to_sm89INS1_16FlashAttnFwdSm80INS1_25CollectiveMainloopFwdSm80ILi4ELi1ELb0EN4cute5tupleIJNS5_1CILi128EEENS7_ILi48EEENS7_ILi96EEEEEELi96ENS_10bfloat16_tEfNS_4arch4Sm80ELb0ELb1ELb0ELb0ELb0ELb0ELb1ELb0EEENS1_21CollectiveEpilogueFwdINS6_IJS8_SA_S9_EEENS6_IJNS7_ILi1EEESI_SI_EEESC_SE_Li128ELb0ELb1ELb0ELb0EEENS1_19SingleTileSchedulerILb0ELb0ELb1ELi128EEEEEEEEEvNT_6ParamsE,"aw",@nobits
	.sectionflags	@""
	.align	16


//--------------------- .nv.shared._ZN7cutlass13device_kernelIN5flash19enable_sm80_to_sm89INS1_16FlashAttnFwdSm80INS1_25CollectiveMainloopFwdSm80ILi4ELi1ELb0EN4cute5tupleIJNS5_1CILi128EEENS7_ILi48EEENS7_ILi96EEEEEELi96ENS_10bfloat16_tEfNS_4arch4Sm80ELb0ELb1ELb0ELb1ELb0ELb0ELb1ELb0EEENS1_21CollectiveEpilogueFwdINS6_IJS8_SA_S9_EEENS6_IJNS7_ILi1EEESI_SI_EEESC_SE_Li128ELb1ELb1ELb0ELb0EEENS1_19SingleTileSchedulerILb1ELb0ELb1ELi128EEEEEEEEEvNT_6ParamsE --------------------------
	.section	.nv.shared._ZN7cutlass13device_kernelIN5flash19enable_sm80_to_sm89INS1_16FlashAttnFwdSm80INS1_25CollectiveMainloopFwdSm80ILi4ELi1ELb0EN4cute5tupleIJNS5_1CILi128EEENS7_ILi48EEENS7_ILi96EEEEEELi96ENS_10bfloat16_tEfNS_4arch4Sm80ELb0ELb1ELb0ELb1ELb0ELb0ELb1ELb0EEENS1_21CollectiveEpilogueFwdINS6_IJS8_SA_S9_EEENS6_IJNS7_ILi1EEESI_SI_EEESC_SE_Li128ELb1ELb1ELb0ELb0EEENS1_19SingleTileSchedulerILb1ELb0ELb1ELi128EEEEEEEEEvNT_6ParamsE,"aw",@nobits
	.sectionflags	@""
	.align	16


//--------------------- .nv.shared._ZN7cutlass13device_kernelIN5flash19enable_sm80_to_sm89INS1_16FlashAttnFwdSm80INS1_25CollectiveMainloopFwdSm80ILi4ELi1ELb0EN4cute5tupleIJNS5_1CILi128EEENS7_ILi48EEENS7_ILi96EEEEEELi96ENS_10bfloat16_tEfNS_4arch4Sm80ELb0ELb1ELb0ELb1ELb0ELb1ELb1ELb0EEENS1_21CollectiveEpilogueFwdINS6_IJS8_SA_S9_EEENS6_IJNS7_ILi1EEESI_SI_EEESC_SE_Li128ELb1ELb1ELb0ELb0EEENS1_19SingleTileSchedulerILb1ELb0ELb1ELi128EEEEEEEEEvNT_6ParamsE --------------------------
	.section	.nv.shared._ZN7cutlass13device_kernelIN5flash19enable_sm80_to_sm89INS1_16FlashAttnFwdSm80INS1_25CollectiveMainloopFwdSm80ILi4ELi1ELb0EN4cute5tupleIJNS5_1CILi128EEENS7_ILi48EEENS7_ILi96EEEEEELi96ENS_10bfloat16_tEfNS_4arch4Sm80ELb0ELb1ELb0ELb1ELb0ELb1ELb1ELb0EEENS1_21CollectiveEpilogueFwdINS6_IJS8_SA_S9_EEENS6_IJNS7_ILi1EEESI_SI_EEESC_SE_Li128ELb1ELb1ELb0ELb0EEENS1_19SingleTileSchedulerILb1ELb0ELb1ELi128EEEEEEEEEvNT_6ParamsE,"aw",@nobits
	.sectionflags	@""
	.align	16


//--------------------- .nv.shared._ZN7cutlass13device_kernelIN5flash19enable_sm80_to_sm89INS1_16FlashAttnFwdSm80INS1_25CollectiveMainloopFwdSm80ILi4ELi1ELb0EN4cute5tupleIJNS5_1CILi128EEENS7_ILi64EEENS7_ILi96EEEEEELi96ENS_10bfloat16_tEfNS_4arch4Sm80ELb1ELb0ELb0ELb0ELb0ELb0ELb1ELb0EEENS1_21CollectiveEpilogueFwdINS6_IJS8_SA_S9_EEENS6_IJNS7_ILi1EEESI_SI_EEESC_SE_Li128ELb0ELb1ELb0ELb0EEENS1_30DynamicPersistentTileSchedulerILi128ELi128ELb0ELb1ELb0EEEEEEEEEvNT_6ParamsE --------------------------
	.section	.nv.shared._ZN7cutlass13device_kernelIN5flash19enable_sm80_to_sm89INS1_16FlashAttnFwdSm80INS1_25CollectiveMainloopFwdSm80ILi4ELi1ELb0EN4cute5tupleIJNS5_1CILi128EEENS7_ILi64EEENS7_ILi96EEEEEELi96ENS_10bfloat16_tEfNS_4arch4Sm80ELb1ELb0ELb0ELb0ELb0ELb0ELb1ELb0EEENS1_21CollectiveEpilogueFwdINS6_IJS8_SA_S9_EEENS6_IJNS7_ILi1EEESI_SI_EEESC_SE_Li128ELb0ELb1ELb0ELb0EEENS1_30DynamicPersistentTileSchedulerILi128ELi128ELb0ELb1ELb0EEEEEEEEEvNT_6ParamsE,"aw",@nobits
	.sectionflags	@""
	.align	16


//--------------------- .nv.shared._ZN7cutlass13device_kernelIN5flash19enable_sm80_to_sm89INS1_16FlashAttnFwdSm80INS1_25CollectiveMainloopFwdSm80ILi4ELi1ELb0EN4cute5tupleIJNS5_1CILi128EEENS7_ILi64EEENS7_ILi96EEEEEELi96ENS_10bfloat16_tEfNS_4arch4Sm80ELb1ELb0ELb0ELb1ELb0ELb0ELb1ELb0EEENS1_21CollectiveEpilogueFwdINS6_IJS8_SA_S9_EEENS6_IJNS7_ILi1EEESI_SI_EEESC_SE_Li128ELb1ELb1ELb0ELb0EEENS1_19SingleTileSchedulerILb1ELb0ELb1ELi128EEEEEEEEEvNT_6ParamsE --------------------------
	.section	.nv.shared._ZN7cutlass13device_kernelIN5flash19enable_sm80_to_sm89INS1_16FlashAttnFwdSm80INS1_25CollectiveMainloopFwdSm80ILi4ELi1ELb0EN4cute5tupleIJNS5_1CILi128EEENS7_ILi64EEENS7_ILi96EEEEEELi96ENS_10bfloat16_tEfNS_4arch4Sm80ELb1ELb0ELb0ELb1ELb0ELb0ELb1ELb0EEENS1_21CollectiveEpilogueFwdINS6_IJS8_SA_S9_EEENS6_IJNS7_ILi1EEESI_SI_EEESC_SE_Li128ELb1ELb1ELb0ELb0EEENS1_19SingleTileSchedulerILb1ELb0ELb1ELi128EEEEEEEEEvNT_6ParamsE,"aw",@nobits
	.sectionflags	@""
	.align	16


//--------------------- .nv.shared._ZN7cutlass13device_kernelIN5flash19enable_sm80_to_sm89INS1_16FlashAttnFwdSm80INS1_25CollectiveMainloopFwdSm80ILi4ELi1ELb0EN4cute5tupleIJNS5_1CILi128EEENS7_ILi64EEENS7_ILi96EEEEEELi96ENS_10bfloat16_tEfNS_4arch4Sm80ELb1ELb0ELb0ELb1ELb0ELb1ELb1ELb0EEENS1_21CollectiveEpilogueFwdINS6_IJS8_SA_S9_EEENS6_IJNS7_ILi1EEESI_SI_EEESC_SE_Li128ELb1ELb1ELb0ELb0EEENS1_19SingleTileSchedulerILb1ELb0ELb1ELi128EEEEEEEEEvNT_6ParamsE --------------------------
	.section	.nv.shared._ZN7cutlass13device_kernelIN5flash19enable_sm80_to_sm89INS1_16FlashAttnFwdSm80INS1_25CollectiveMainloopFwdSm80ILi4ELi1ELb0EN4cute5tupleIJNS5_1CILi128EEENS7_ILi64EEENS7_ILi96EEEEEELi96ENS_10bfloat16_tEfNS_4arch4Sm80ELb1ELb0ELb0ELb1ELb0ELb1ELb1ELb0EEENS1_21CollectiveEpilogueFwdINS6_IJS8_SA_S9_EEENS6_IJNS7_ILi1EEESI_SI_EEESC_SE_Li128ELb1ELb1ELb0ELb0EEENS1_19SingleTileSchedulerILb1ELb0ELb1ELi128EEEEEEEEEvNT_6ParamsE,"aw",@nobits
	.sectionflags	@""
	.align	16
